	.target	sm_100a

	.elftype	@"ET_EXEC"


//--------------------- .note.nv.tkinfo           --------------------------
	.section	.note.nv.tkinfo,"",@"SHT_NOTE"
	.sectionflags	@"SHF_NOTE_NV_TKINFO"
	.tkinfo
        /*0018*/ 	.word	0x00000002
        /*0030*/ 	.string	""
        /*0030*/ 	.string	"ptxas"
        /*0030*/ 	.string	"Cuda compilation tools, release 13.0, V13.0.88"
        /*0030*/ 	.string	"Build cuda_13.0.r13.0/compiler.36424714_0"
        /*0030*/ 	.string	"-arch sm_100a -m 64 "



//--------------------- .note.nv.cuinfo           --------------------------
	.section	.note.nv.cuinfo,"",@"SHT_NOTE"
	.sectionflags	@"SHF_NOTE_NV_CUINFO"
        /*0018*/ 	.short	0x0002
        /*001a*/ 	.short	0x0064
        /*001c*/ 	.short	0x0082
	.zero		2


//--------------------- .nv.info                  --------------------------
	.section	.nv.info,"",@"SHT_CUDA_INFO"
	.align	4


	//----- nvinfo : EIATTR_REGCOUNT
	.align		4
        /*0000*/ 	.byte	0x04, 0x2f
        /*0002*/ 	.short	(.L_20 - .L_19)
	.align		4
.L_19:
        /*0004*/ 	.word	index@(_ZN7cutlass13device_kernelINS_4gemm6kernel13GemmUniversalIN4cute5tupleIJiiiiEEENS1_10collective13CollectiveMmaINS1_35MainloopSm100TmaUmmaWarpSpecializedILi7ELi2ELi2ENS5_IJNS4_1CILi1EEENSA_ILi8EEESB_EEEEENS5_IJNSA_ILi128EEENSA_ILi256EEENSA_ILi64EEEEEEaNS5_IJlSB_lEEEaSJ_NS4_8TiledMMAINS4_8MMA_AtomIJNS4_15SM100_MMA_S8_SSIaaiLi128ELi256ELNS4_4UMMA5MajorE0ELSO_0ELNSN_8SaturateE0EEEEEENS4_6LayoutINS5_IJSB_SB_SB_EEENS5_IJNSA_ILi0EEESU_SU_EEEEENS5_IJNS4_10UnderscoreESX_SX_EEEEENS4_23SM90_TMA_LOAD_MULTICASTENS4_14ComposedLayoutINS4_7SwizzleILi2ELi4ELi3EEENS4_18smem_ptr_flag_bitsILi8EEENSS_INS5_IJSC_SH_EEENS5_IJSH_SB_EEEEEEEvNS4_8identityENS4_13SM90_TMA_LOADES19_vS1A_EENS_8epilogue10collective18CollectiveEpilogueINS1D_23Sm100TmaWarpSpecializedILi4ELi2ELi64ELb0ELb0EEEJSI_NS5_IJNSS_ISF_SB_EENSS_ISH_SB_EEEEEaSJ_aSJ_NS1D_6fusion15FusionCallbacksIS1H_NS1L_17LinearCombinationIaiaiLNS_15FloatRoundStyleE2EEESI_S1K_JEEENS4_5SM1004TMEM4LOAD26SM100_TMEM_LOAD_32dp32b64xES1B_S19_NS4_39AutoVectorizingCopyWithAssumedAlignmentILi128EEENS4_14SM90_TMA_STOREES19_S1W_S1W_EEEvvEEEEvNT_6ParamsE)
        /*0008*/ 	.word	0x000000a6


	//----- nvinfo : EIATTR_FRAME_SIZE
	.align		4
.L_20:
        /*000c*/ 	.byte	0x04, 0x11
        /*000e*/ 	.short	(.L_22 - .L_21)
	.align		4
.L_21:
        /*0010*/ 	.word	index@($__internal_2_$__cuda_sm10x_tcgen05_guardrail_trap_unallocated_columns_being_dealloced)
        /*0014*/ 	.word	0x00000000


	//----- nvinfo : EIATTR_FRAME_SIZE
	.align		4
.L_22:
        /*0018*/ 	.byte	0x04, 0x11
        /*001a*/ 	.short	(.L_24 - .L_23)
	.align		4
.L_23:
        /*001c*/ 	.word	index@($__internal_1_$__cuda_sm10x_tcgen05_guardrail_trap_phase_invalid_during_alloc)
        /*0020*/ 	.word	0x00000000


	//----- nvinfo : EIATTR_FRAME_SIZE
	.align		4
.L_24:
        /*0024*/ 	.byte	0x04, 0x11
        /*0026*/ 	.short	(.L_26 - .L_25)
	.align		4
.L_25:
        /*0028*/ 	.word	index@($__internal_0_$__cuda_sm10x_tcgen05_guardrail_trap_col_being_dealloced_not_returned_by_alloc)
        /*002c*/ 	.word	0x00000000


	//----- nvinfo : EIATTR_FRAME_SIZE
	.align		4
.L_26:
        /*0030*/ 	.byte	0x04, 0x11
        /*0032*/ 	.short	(.L_28 - .L_27)
	.align		4
.L_27:
        /*0034*/ 	.word	index@(_ZN7cutlass13device_kernelINS_4gemm6kernel13GemmUniversalIN4cute5tupleIJiiiiEEENS1_10collective13CollectiveMmaINS1_35MainloopSm100TmaUmmaWarpSpecializedILi7ELi2ELi2ENS5_IJNS4_1CILi1EEENSA_ILi8EEESB_EEEEENS5_IJNSA_ILi128EEENSA_ILi256EEENSA_ILi64EEEEEEaNS5_IJlSB_lEEEaSJ_NS4_8TiledMMAINS4_8MMA_AtomIJNS4_15SM100_MMA_S8_SSIaaiLi128ELi256ELNS4_4UMMA5MajorE0ELSO_0ELNSN_8SaturateE0EEEEEENS4_6LayoutINS5_IJSB_SB_SB_EEENS5_IJNSA_ILi0EEESU_SU_EEEEENS5_IJNS4_10UnderscoreESX_SX_EEEEENS4_23SM90_TMA_LOAD_MULTICASTENS4_14ComposedLayoutINS4_7SwizzleILi2ELi4ELi3EEENS4_18smem_ptr_flag_bitsILi8EEENSS_INS5_IJSC_SH_EEENS5_IJSH_SB_EEEEEEEvNS4_8identityENS4_13SM90_TMA_LOADES19_vS1A_EENS_8epilogue10collective18CollectiveEpilogueINS1D_23Sm100TmaWarpSpecializedILi4ELi2ELi64ELb0ELb0EEEJSI_NS5_IJNSS_ISF_SB_EENSS_ISH_SB_EEEEEaSJ_aSJ_NS1D_6fusion15FusionCallbacksIS1H_NS1L_17LinearCombinationIaiaiLNS_15FloatRoundStyleE2EEESI_S1K_JEEENS4_5SM1004TMEM4LOAD26SM100_TMEM_LOAD_32dp32b64xES1B_S19_NS4_39AutoVectorizingCopyWithAssumedAlignmentILi128EEENS4_14SM90_TMA_STOREES19_S1W_S1W_EEEvvEEEEvNT_6ParamsE)
        /*0038*/ 	.word	0x00000000


	//----- nvinfo : EIATTR_MIN_STACK_SIZE
	.align		4
.L_28:
        /*003c*/ 	.byte	0x04, 0x12
        /*003e*/ 	.short	(.L_30 - .L_29)
	.align		4
.L_29:
        /*0040*/ 	.word	index@(_ZN7cutlass13device_kernelINS_4gemm6kernel13GemmUniversalIN4cute5tupleIJiiiiEEENS1_10collective13CollectiveMmaINS1_35MainloopSm100TmaUmmaWarpSpecializedILi7ELi2ELi2ENS5_IJNS4_1CILi1EEENSA_ILi8EEESB_EEEEENS5_IJNSA_ILi128EEENSA_ILi256EEENSA_ILi64EEEEEEaNS5_IJlSB_lEEEaSJ_NS4_8TiledMMAINS4_8MMA_AtomIJNS4_15SM100_MMA_S8_SSIaaiLi128ELi256ELNS4_4UMMA5MajorE0ELSO_0ELNSN_8SaturateE0EEEEEENS4_6LayoutINS5_IJSB_SB_SB_EEENS5_IJNSA_ILi0EEESU_SU_EEEEENS5_IJNS4_10UnderscoreESX_SX_EEEEENS4_23SM90_TMA_LOAD_MULTICASTENS4_14ComposedLayoutINS4_7SwizzleILi2ELi4ELi3EEENS4_18smem_ptr_flag_bitsILi8EEENSS_INS5_IJSC_SH_EEENS5_IJSH_SB_EEEEEEEvNS4_8identityENS4_13SM90_TMA_LOADES19_vS1A_EENS_8epilogue10collective18CollectiveEpilogueINS1D_23Sm100TmaWarpSpecializedILi4ELi2ELi64ELb0ELb0EEEJSI_NS5_IJNSS_ISF_SB_EENSS_ISH_SB_EEEEEaSJ_aSJ_NS1D_6fusion15FusionCallbacksIS1H_NS1L_17LinearCombinationIaiaiLNS_15FloatRoundStyleE2EEESI_S1K_JEEENS4_5SM1004TMEM4LOAD26SM100_TMEM_LOAD_32dp32b64xES1B_S19_NS4_39AutoVectorizingCopyWithAssumedAlignmentILi128EEENS4_14SM90_TMA_STOREES19_S1W_S1W_EEEvvEEEEvNT_6ParamsE)
        /*0044*/ 	.word	0x00000000
.L_30:


//--------------------- .nv.compat                --------------------------
	.section	.nv.compat,"",@"SHT_CUDA_COMPAT_INFO"
	.align	4
        /*0000*/ 	.byte	0x02, 0x09, 0x01, 0x00, 0x02, 0x02, 0x03, 0x00, 0x02, 0x05, 0x06, 0x00, 0x03, 0x07, 0x01, 0x01
        /*0010*/ 	.byte	0x02, 0x03, 0x01, 0x00, 0x02, 0x06, 0x01, 0x00, 0x04, 0x0b, 0x08, 0x00, 0x01, 0x00, 0x00, 0x00
        /*0020*/ 	.byte	0x00, 0x00, 0x00, 0x00


//--------------------- .nv.info._ZN7cutlass13device_kernelINS_4gemm6kernel13GemmUniversalIN4cute5tupleIJiiiiEEENS1_10collective13CollectiveMmaINS1_35MainloopSm100TmaUmmaWarpSpecializedILi7ELi2ELi2ENS5_IJNS4_1CILi1EEENSA_ILi8EEESB_EEEEENS5_IJNSA_ILi128EEENSA_ILi256EEENSA_ILi64EEEEEEaNS5_IJlSB_lEEEaSJ_NS4_8TiledMMAINS4_8MMA_AtomIJNS4_15SM100_MMA_S8_SSIaaiLi128ELi256ELNS4_4UMMA5MajorE0ELSO_0ELNSN_8SaturateE0EEEEEENS4_6LayoutINS5_IJSB_SB_SB_EEENS5_IJNSA_ILi0EEESU_SU_EEEEENS5_IJNS4_10UnderscoreESX_SX_EEEEENS4_23SM90_TMA_LOAD_MULTICASTENS4_14ComposedLayoutINS4_7SwizzleILi2ELi4ELi3EEENS4_18smem_ptr_flag_bitsILi8EEENSS_INS5_IJSC_SH_EEENS5_IJSH_SB_EEEEEEEvNS4_8identityENS4_13SM90_TMA_LOADES19_vS1A_EENS_8epilogue10collective18CollectiveEpilogueINS1D_23Sm100TmaWarpSpecializedILi4ELi2ELi64ELb0ELb0EEEJSI_NS5_IJNSS_ISF_SB_EENSS_ISH_SB_EEEEEaSJ_aSJ_NS1D_6fusion15FusionCallbacksIS1H_NS1L_17LinearCombinationIaiaiLNS_15FloatRoundStyleE2EEESI_S1K_JEEENS4_5SM1004TMEM4LOAD26SM100_TMEM_LOAD_32dp32b64xES1B_S19_NS4_39AutoVectorizingCopyWithAssumedAlignmentILi128EEENS4_14SM90_TMA_STOREES19_S1W_S1W_EEEvvEEEEvNT_6ParamsE --------------------------
	.section	.nv.info._ZN7cutlass13device_kernelINS_4gemm6kernel13GemmUniversalIN4cute5tupleIJiiiiEEENS1_10collective13CollectiveMmaINS1_35MainloopSm100TmaUmmaWarpSpecializedILi7ELi2ELi2ENS5_IJNS4_1CILi1EEENSA_ILi8EEESB_EEEEENS5_IJNSA_ILi128EEENSA_ILi256EEENSA_ILi64EEEEEEaNS5_IJlSB_lEEEaSJ_NS4_8TiledMMAINS4_8MMA_AtomIJNS4_15SM100_MMA_S8_SSIaaiLi128ELi256ELNS4_4UMMA5MajorE0ELSO_0ELNSN_8SaturateE0EEEEEENS4_6LayoutINS5_IJSB_SB_SB_EEENS5_IJNSA_ILi0EEESU_SU_EEEEENS5_IJNS4_10UnderscoreESX_SX_EEEEENS4_23SM90_TMA_LOAD_MULTICASTENS4_14ComposedLayoutINS4_7SwizzleILi2ELi4ELi3EEENS4_18smem_ptr_flag_bitsILi8EEENSS_INS5_IJSC_SH_EEENS5_IJSH_SB_EEEEEEEvNS4_8identityENS4_13SM90_TMA_LOADES19_vS1A_EENS_8epilogue10collective18CollectiveEpilogueINS1D_23Sm100TmaWarpSpecializedILi4ELi2ELi64ELb0ELb0EEEJSI_NS5_IJNSS_ISF_SB_EENSS_ISH_SB_EEEEEaSJ_aSJ_NS1D_6fusion15FusionCallbacksIS1H_NS1L_17LinearCombinationIaiaiLNS_15FloatRoundStyleE2EEESI_S1K_JEEENS4_5SM1004TMEM4LOAD26SM100_TMEM_LOAD_32dp32b64xES1B_S19_NS4_39AutoVectorizingCopyWithAssumedAlignmentILi128EEENS4_14SM90_TMA_STOREES19_S1W_S1W_EEEvvEEEEvNT_6ParamsE,"",@"SHT_CUDA_INFO"
	.sectionflags	@""
	.align	4


	//----- nvinfo : EIATTR_CUDA_API_VERSION
	.align		4
        /*0000*/ 	.byte	0x04, 0x37
        /*0002*/ 	.short	(.L_32 - .L_31)
.L_31:
        /*0004*/ 	.word	0x00000082


	//----- nvinfo : EIATTR_KPARAM_INFO
	.align		4
.L_32:
        /*0008*/ 	.byte	0x04, 0x17
        /*000a*/ 	.short	(.L_34 - .L_33)
.L_33:
        /*000c*/ 	.word	0x00000000
        /*0010*/ 	.short	0x0000
        /*0012*/ 	.short	0x0000
        /*0014*/ 	.byte	0x00, 0xf0, 0x01, 0x20


	//----- nvinfo : EIATTR_AT_ENTRY_FRAGMENTS
	.align		4
.L_34:
        /*0018*/ 	.byte	0x04, 0x4f
        /*001a*/ 	.short	(.L_36 - .L_35)


	//   ....[0]....
.L_35:
        /*001c*/ 	.word	0x00000006


	//----- nvinfo : EIATTR_RESERVED_SMEM_USED
	.align		4
.L_36:
        /*0020*/ 	.byte	0x01, 0x41
	.zero		2


	//----- nvinfo : EIATTR_SPARSE_MMA_MASK
	.align		4
        /*0024*/ 	.byte	0x03, 0x50
        /*0026*/ 	.short	0x0000


	//----- nvinfo : EIATTR_TCGEN05_1CTA_USED
	.align		4
        /*0028*/ 	.byte	0x01, 0x51
	.zero		2


	//----- nvinfo : EIATTR_MAXREG_COUNT
	.align		4
        /*002c*/ 	.byte	0x03, 0x1b
        /*002e*/ 	.short	0x00ff


	//----- nvinfo : EIATTR_NUM_BARRIERS
	.align		4
        /*0030*/ 	.byte	0x02, 0x4c
        /*0032*/ 	.byte	0x07
	.zero		1


	//----- nvinfo : EIATTR_EXTERNS
	.align		4
        /*0034*/ 	.byte	0x04, 0x0f
        /*0036*/ 	.short	(.L_38 - .L_37)


	//   ....[0]....
	.align		4
.L_37:
        /*0038*/ 	.word	index@(__assertfail)


	//----- nvinfo : EIATTR_MERCURY_ISA_VERSION
	.align		4
.L_38:
        /*003c*/ 	.byte	0x03, 0x5f
        /*003e*/ 	.short	0x0101


	//----- nvinfo : EIATTR_INT_WARP_WIDE_INSTR_OFFSETS
	.align		4
        /*0040*/ 	.byte	0x04, 0x31
        /*0042*/ 	.short	(.L_40 - .L_39)


	//   ....[0]....
.L_39:
        /*0044*/ 	.word	0x00003dc0


	//   ....[1]....
        /*0048*/ 	.word	0x00003de0


	//   ....[2]....
        /*004c*/ 	.word	0x00003e10


	//   ....[3]....
        /*0050*/ 	.word	0x00004950


	//   ....[4]....
        /*0054*/ 	.word	0x000049c0


	//   ....[5]....
        /*0058*/ 	.word	0x00004aa0


	//   ....[6]....
        /*005c*/ 	.word	0x00004b20


	//   ....[7]....
        /*0060*/ 	.word	0x00004c20


	//   ....[8]....
        /*0064*/ 	.word	0x00004ca0


	//   ....[9]....
        /*0068*/ 	.word	0x00004d90


	//   ....[10]....
        /*006c*/ 	.word	0x00004e40


	//----- nvinfo : EIATTR_COOP_GROUP_MASK_REGIDS
	.align		4
.L_40:
        /*0070*/ 	.byte	0x04, 0x29
        /*0072*/ 	.short	(.L_42 - .L_41)


	//   ....[0]....
.L_41:
        /*0074*/ 	.word	0xffffffff


	//   ....[1]....
        /*0078*/ 	.word	0xffffffff


	//   ....[2]....
        /*007c*/ 	.word	0xffffffff


	//   ....[3]....
        /*0080*/ 	.word	0xffffffff


	//   ....[4]....
        /*0084*/ 	.word	0xffffffff


	//   ....[5]....
        /*0088*/ 	.word	0xffffffff


	//   ....[6]....
        /*008c*/ 	.word	0xffffffff


	//   ....[7]....
        /*0090*/ 	.word	0xffffffff


	//   ....[8]....
        /*0094*/ 	.word	0xffffffff


	//   ....[9]....
        /*0098*/ 	.word	0xffffffff


	//   ....[10]....
        /*009c*/ 	.word	0xffffffff


	//   ....[11]....
        /*00a0*/ 	.word	0xffffffff


	//   ....[12]....
        /*00a4*/ 	.word	0xffffffff


	//   ....[13]....
        /*00a8*/ 	.word	0xffffffff


	//----- nvinfo : EIATTR_COOP_GROUP_INSTR_OFFSETS
	.align		4
.L_42:
        /*00ac*/ 	.byte	0x04, 0x28
        /*00ae*/ 	.short	(.L_44 - .L_43)


	//   ....[0]....
.L_43:
        /*00b0*/ 	.word	0x00000080


	//   ....[1]....
        /*00b4*/ 	.word	0x000004f0


	//   ....[2]....
        /*00b8*/ 	.word	0x00000700


	//   ....[3]....
        /*00bc*/ 	.word	0x000008a0


	//   ....[4]....
        /*00c0*/ 	.word	0x000009a0


	//   ....[5]....
        /*00c4*/ 	.word	0x00000b10


	//   ....[6]....
        /*00c8*/ 	.word	0x00000c70


	//   ....[7]....
        /*00cc*/ 	.word	0x00000e20


	//   ....[8]....
        /*00d0*/ 	.word	0x000021a0


	//   ....[9]....
        /*00d4*/ 	.word	0x00003210


	//   ....[10]....
        /*00d8*/ 	.word	0x00003420


	//   ....[11]....
        /*00dc*/ 	.word	0x00003450


	//   ....[12]....
        /*00e0*/ 	.word	0x00003ca0


	//   ....[13]....
        /*00e4*/ 	.word	0x00003ed0


	//----- nvinfo : EIATTR_VRC_CTA_INIT_COUNT
	.align		4
.L_44:
        /*00e8*/ 	.byte	0x02, 0x4a
        /*00ea*/ 	.byte	0x80
	.zero		1


	//----- nvinfo : EIATTR_SYSCALL_OFFSETS
	.align		4
        /*00ec*/ 	.byte	0x04, 0x46
        /*00ee*/ 	.short	(.L_46 - .L_45)


	//   ....[0]....
.L_45:
        /*00f0*/ 	.word	0x00005ab0


	//   ....[1]....
        /*00f4*/ 	.word	0x00005bf0


	//   ....[2]....
        /*00f8*/ 	.word	0x00006480


	//   ....[3]....
        /*00fc*/ 	.word	0x00007a80


	//   ....[4]....
        /*0100*/ 	.word	0x00009020


	//   ....[5]....
        /*0104*/ 	.word	0x0000a5f0


	//----- nvinfo : EIATTR_MBARRIER_INSTR_OFFSETS
	.align		4
.L_46:
        /*0108*/ 	.byte	0x04, 0x39
        /*010a*/ 	.short	(.L_48 - .L_47)


	//   ....[0]....
.L_47:
        /*010c*/ 	.word	0x00000610
        /*0110*/ 	.word	0x000000ff
        /*0114*/ 	.word	0x00000000
        /*0118*/ 	.short	0x0100
        /*011a*/ 	.byte	0x04
	.zero		1


	//   ....[1]....
        /*011c*/ 	.word	0x00000620
        /*0120*/ 	.word	0x000000ff
        /*0124*/ 	.word	0x00000038
        /*0128*/ 	.short	0x0100
        /*012a*/ 	.byte	0x04
	.zero		1


	//   ....[2]....
        /*012c*/ 	.word	0x00000630
        /*0130*/ 	.word	0x000000ff
        /*0134*/ 	.word	0x00000008
        /*0138*/ 	.short	0x0100
        /*013a*/ 	.byte	0x04
	.zero		1


	//   ....[3]....
        /*013c*/ 	.word	0x00000640
        /*0140*/ 	.word	0x000000ff
        /*0144*/ 	.word	0x00000040
        /*0148*/ 	.short	0x0100
        /*014a*/ 	.byte	0x04
	.zero		1


	//   ....[4]....
        /*014c*/ 	.word	0x00000650
        /*0150*/ 	.word	0x000000ff
        /*0154*/ 	.word	0x00000010
        /*0158*/ 	.short	0x0100
        /*015a*/ 	.byte	0x04
	.zero		1


	//   ....[5]....
        /*015c*/ 	.word	0x00000660
        /*0160*/ 	.word	0x000000ff
        /*0164*/ 	.word	0x00000048
        /*0168*/ 	.short	0x0100
        /*016a*/ 	.byte	0x04
	.zero		1


	//   ....[6]....
        /*016c*/ 	.word	0x00000670
        /*0170*/ 	.word	0x000000ff
        /*0174*/ 	.word	0x00000018
        /*0178*/ 	.short	0x0100
        /*017a*/ 	.byte	0x04
	.zero		1


	//   ....[7]....
        /*017c*/ 	.word	0x00000680
        /*0180*/ 	.word	0x000000ff
        /*0184*/ 	.word	0x00000050
        /*0188*/ 	.short	0x0100
        /*018a*/ 	.byte	0x04
	.zero		1


	//   ....[8]....
        /*018c*/ 	.word	0x00000690
        /*0190*/ 	.word	0x000000ff
        /*0194*/ 	.word	0x00000020
        /*0198*/ 	.short	0x0100
        /*019a*/ 	.byte	0x04
	.zero		1


	//   ....[9]....
        /*019c*/ 	.word	0x000006a0
        /*01a0*/ 	.word	0x000000ff
        /*01a4*/ 	.word	0x00000058
        /*01a8*/ 	.short	0x0100
        /*01aa*/ 	.byte	0x04
	.zero		1


	//   ....[10]....
        /*01ac*/ 	.word	0x000006b0
        /*01b0*/ 	.word	0x000000ff
        /*01b4*/ 	.word	0x00000028
        /*01b8*/ 	.short	0x0100
        /*01ba*/ 	.byte	0x04
	.zero		1


	//   ....[11]....
        /*01bc*/ 	.word	0x000006c0
        /*01c0*/ 	.word	0x000000ff
        /*01c4*/ 	.word	0x00000060
        /*01c8*/ 	.short	0x0100
        /*01ca*/ 	.byte	0x04
	.zero		1


	//   ....[12]....
        /*01cc*/ 	.word	0x000006d0
        /*01d0*/ 	.word	0x000000ff
        /*01d4*/ 	.word	0x00000030
        /*01d8*/ 	.short	0x0100
        /*01da*/ 	.byte	0x04
	.zero		1


	//   ....[13]....
        /*01dc*/ 	.word	0x000006e0
        /*01e0*/ 	.word	0x000000ff
        /*01e4*/ 	.word	0x00000068
        /*01e8*/ 	.short	0x0100
        /*01ea*/ 	.byte	0x04
	.zero		1


	//   ....[14]....
        /*01ec*/ 	.word	0x00000810
        /*01f0*/ 	.word	0x000000ff
        /*01f4*/ 	.word	0x00000070
        /*01f8*/ 	.short	0x0100
        /*01fa*/ 	.byte	0x04
	.zero		1


	//   ....[15]....
        /*01fc*/ 	.word	0x00000820
        /*0200*/ 	.word	0x000000ff
        /*0204*/ 	.word	0x00000090
        /*0208*/ 	.short	0x0100
        /*020a*/ 	.byte	0x04
	.zero		1


	//   ....[16]....
        /*020c*/ 	.word	0x00000830
        /*0210*/ 	.word	0x000000ff
        /*0214*/ 	.word	0x00000078
        /*0218*/ 	.short	0x0100
        /*021a*/ 	.byte	0x04
	.zero		1


	//   ....[17]....
        /*021c*/ 	.word	0x00000840
        /*0220*/ 	.word	0x000000ff
        /*0224*/ 	.word	0x00000098
        /*0228*/ 	.short	0x0100
        /*022a*/ 	.byte	0x04
	.zero		1


	//   ....[18]....
        /*022c*/ 	.word	0x00000850
        /*0230*/ 	.word	0x000000ff
        /*0234*/ 	.word	0x00000080
        /*0238*/ 	.short	0x0100
        /*023a*/ 	.byte	0x04
	.zero		1


	//   ....[19]....
        /*023c*/ 	.word	0x00000860
        /*0240*/ 	.word	0x000000ff
        /*0244*/ 	.word	0x000000a0
        /*0248*/ 	.short	0x0100
        /*024a*/ 	.byte	0x04
	.zero		1


	//   ....[20]....
        /*024c*/ 	.word	0x00000870
        /*0250*/ 	.word	0x000000ff
        /*0254*/ 	.word	0x00000088
        /*0258*/ 	.short	0x0100
        /*025a*/ 	.byte	0x04
	.zero		1


	//   ....[21]....
        /*025c*/ 	.word	0x00000880
        /*0260*/ 	.word	0x000000ff
        /*0264*/ 	.word	0x000000a8
        /*0268*/ 	.short	0x0100
        /*026a*/ 	.byte	0x04
	.zero		1


	//   ....[22]....
        /*026c*/ 	.word	0x00000970
        /*0270*/ 	.word	0x000000ff
        /*0274*/ 	.word	0x000000b0
        /*0278*/ 	.short	0x0100
        /*027a*/ 	.byte	0x06
	.zero		1


	//   ....[23]....
        /*027c*/ 	.word	0x00000980
        /*0280*/ 	.word	0x000000ff
        /*0284*/ 	.word	0x000000b8
        /*0288*/ 	.short	0x0100
        /*028a*/ 	.byte	0x06
	.zero		1


	//   ....[24]....
        /*028c*/ 	.word	0x00000ac0
        /*0290*/ 	.word	0x000000ff
        /*0294*/ 	.word	0x000000c0
        /*0298*/ 	.short	0x0100
        /*029a*/ 	.byte	0x06
	.zero		1


	//   ....[25]....
        /*029c*/ 	.word	0x00000ad0
        /*02a0*/ 	.word	0x000000ff
        /*02a4*/ 	.word	0x000000d0
        /*02a8*/ 	.short	0x0100
        /*02aa*/ 	.byte	0x06
	.zero		1


	//   ....[26]....
        /*02ac*/ 	.word	0x00000ae0
        /*02b0*/ 	.word	0x000000ff
        /*02b4*/ 	.word	0x000000c8
        /*02b8*/ 	.short	0x0100
        /*02ba*/ 	.byte	0x06
	.zero		1


	//   ....[27]....
        /*02bc*/ 	.word	0x00000af0
        /*02c0*/ 	.word	0x000000ff
        /*02c4*/ 	.word	0x000000d8
        /*02c8*/ 	.short	0x0100
        /*02ca*/ 	.byte	0x06
	.zero		1


	//   ....[28]....
        /*02cc*/ 	.word	0x00000c20
        /*02d0*/ 	.word	0x000000ff
        /*02d4*/ 	.word	0x000000e0
        /*02d8*/ 	.short	0x0100
        /*02da*/ 	.byte	0x04
	.zero		1


	//   ....[29]....
        /*02dc*/ 	.word	0x00000c30
        /*02e0*/ 	.word	0x000000ff
        /*02e4*/ 	.word	0x000000f0
        /*02e8*/ 	.short	0x0100
        /*02ea*/ 	.byte	0x04
	.zero		1


	//   ....[30]....
        /*02ec*/ 	.word	0x00000c40
        /*02f0*/ 	.word	0x000000ff
        /*02f4*/ 	.word	0x000000e8
        /*02f8*/ 	.short	0x0100
        /*02fa*/ 	.byte	0x04
	.zero		1


	//   ....[31]....
        /*02fc*/ 	.word	0x00000c50
        /*0300*/ 	.word	0x000000ff
        /*0304*/ 	.word	0x000000f8
        /*0308*/ 	.short	0x0100
        /*030a*/ 	.byte	0x04
	.zero		1


	//   ....[32]....
        /*030c*/ 	.word	0x00000d40
        /*0310*/ 	.word	0x000000ff
        /*0314*/ 	.word	0x00000100
        /*0318*/ 	.short	0x0100
        /*031a*/ 	.byte	0x04
	.zero		1


	//   ....[33]....
        /*031c*/ 	.word	0x00000d50
        /*0320*/ 	.word	0x000000ff
        /*0324*/ 	.word	0x00000110
        /*0328*/ 	.short	0x0100
        /*032a*/ 	.byte	0x04
	.zero		1


	//   ....[34]....
        /*032c*/ 	.word	0x00000d60
        /*0330*/ 	.word	0x000000ff
        /*0334*/ 	.word	0x00000108
        /*0338*/ 	.short	0x0100
        /*033a*/ 	.byte	0x04
	.zero		1


	//   ....[35]....
        /*033c*/ 	.word	0x00000d70
        /*0340*/ 	.word	0x000000ff
        /*0344*/ 	.word	0x00000118
        /*0348*/ 	.short	0x0100
        /*034a*/ 	.byte	0x04
	.zero		1


	//   ....[36]....
        /*034c*/ 	.word	0x00001a20
        /*0350*/ 	.word	0x00000003
        /*0354*/ 	.word	0x00000110
        /*0358*/ 	.short	0x010a
        /*035a*/ 	.byte	0xff
	.zero		1


	//   ....[37]....
        /*035c*/ 	.word	0x00001a50
        /*0360*/ 	.word	0x00000003
        /*0364*/ 	.word	0x00000100
        /*0368*/ 	.short	0x0101
        /*036a*/ 	.byte	0xff
	.zero		1


	//   ....[38]....
        /*036c*/ 	.word	0x00001b20
        /*0370*/ 	.word	0x000000ff
        /*0374*/ 	.word	0x00000038
        /*0378*/ 	.short	0x010a
        /*037a*/ 	.byte	0x04
	.zero		1


	//   ....[39]....
        /*037c*/ 	.word	0x00001ba0
        /*0380*/ 	.word	0x000000ff
        /*0384*/ 	.word	0x00000038
        /*0388*/ 	.short	0x010a
        /*038a*/ 	.byte	0x21
	.zero		1


	//   ....[40]....
        /*038c*/ 	.word	0x00001d30
        /*0390*/ 	.word	0x000000ff
        /*0394*/ 	.word	0x00000038
        /*0398*/ 	.short	0x010a
        /*039a*/ 	.byte	0x08
	.zero		1


	//   ....[41]....
        /*039c*/ 	.word	0x00001e50
        /*03a0*/ 	.word	0x000000ff
        /*03a4*/ 	.word	0x000000b8
        /*03a8*/ 	.short	0x0101
        /*03aa*/ 	.byte	0x06
	.zero		1


	//   ....[42]....
        /*03ac*/ 	.word	0x00001e70
        /*03b0*/ 	.word	0x000000ff
        /*03b4*/ 	.word	0x00000038
        /*03b8*/ 	.short	0x010a
        /*03ba*/ 	.byte	0x04
	.zero		1


	//   ....[43]....
        /*03bc*/ 	.word	0x00001ef0
        /*03c0*/ 	.word	0x000000ff
        /*03c4*/ 	.word	0x00000038
        /*03c8*/ 	.short	0x010a
        /*03ca*/ 	.byte	0x11
	.zero		1


	//   ....[44]....
        /*03cc*/ 	.word	0x00002080
        /*03d0*/ 	.word	0x000000ff
        /*03d4*/ 	.word	0x00000038
        /*03d8*/ 	.short	0x010a
        /*03da*/ 	.byte	0x07
	.zero		1


	//   ....[45]....
        /*03dc*/ 	.word	0x000021d0
        /*03e0*/ 	.word	0x00000003
        /*03e4*/ 	.word	0x000000c0
        /*03e8*/ 	.short	0x010a
        /*03ea*/ 	.byte	0xff
	.zero		1


	//   ....[46]....
        /*03ec*/ 	.word	0x00002320
        /*03f0*/ 	.word	0x00000000
        /*03f4*/ 	.word	0x00000000
        /*03f8*/ 	.short	0x0101
        /*03fa*/ 	.byte	0xff
	.zero		1


	//   ....[47]....
        /*03fc*/ 	.word	0x000028e0
        /*0400*/ 	.word	0x000000ff
        /*0404*/ 	.word	0x00000000
        /*0408*/ 	.short	0x010a
        /*040a*/ 	.byte	0x04
	.zero		1


	//   ....[48]....
        /*040c*/ 	.word	0x00002970
        /*0410*/ 	.word	0x000000ff
        /*0414*/ 	.word	0x00000000
        /*0418*/ 	.short	0x010a
        /*041a*/ 	.byte	0x05
	.zero		1


	//   ....[49]....
        /*041c*/ 	.word	0x00002a00
        /*0420*/ 	.word	0x000000ff
        /*0424*/ 	.word	0x00000000
        /*0428*/ 	.short	0x010a
        /*042a*/ 	.byte	0x05
	.zero		1


	//   ....[50]....
        /*042c*/ 	.word	0x00002a90
        /*0430*/ 	.word	0x000000ff
        /*0434*/ 	.word	0x00000000
        /*0438*/ 	.short	0x010a
        /*043a*/ 	.byte	0x05
	.zero		1


	//   ....[51]....
        /*043c*/ 	.word	0x00002b20
        /*0440*/ 	.word	0x000000ff
        /*0444*/ 	.word	0x00000000
        /*0448*/ 	.short	0x010a
        /*044a*/ 	.byte	0x05
	.zero		1


	//   ....[52]....
        /*044c*/ 	.word	0x00002bb0
        /*0450*/ 	.word	0x000000ff
        /*0454*/ 	.word	0x00000000
        /*0458*/ 	.short	0x010a
        /*045a*/ 	.byte	0x05
	.zero		1


	//   ....[53]....
        /*045c*/ 	.word	0x00002c50
        /*0460*/ 	.word	0x00000000
        /*0464*/ 	.word	0x00000000
        /*0468*/ 	.short	0x010a
        /*046a*/ 	.byte	0xff
	.zero		1


	//   ....[54]....
        /*046c*/ 	.word	0x00002d70
        /*0470*/ 	.word	0x00000002
        /*0474*/ 	.word	0x00000100
        /*0478*/ 	.short	0x010a
        /*047a*/ 	.byte	0xff
	.zero		1


	//   ....[55]....
        /*047c*/ 	.word	0x00002dd0
        /*0480*/ 	.word	0x00000004
        /*0484*/ 	.word	0x00000000
        /*0488*/ 	.short	0x0101
        /*048a*/ 	.byte	0xff
	.zero		1


	//   ....[56]....
        /*048c*/ 	.word	0x00002df0
        /*0490*/ 	.word	0x000000ff
        /*0494*/ 	.word	0x000000d0
        /*0498*/ 	.short	0x010a
        /*049a*/ 	.byte	0x04
	.zero		1


	//   ....[57]....
        /*049c*/ 	.word	0x00002f10
        /*04a0*/ 	.word	0x00000002
        /*04a4*/ 	.word	0x000000c0
        /*04a8*/ 	.short	0x010a
        /*04aa*/ 	.byte	0xff
	.zero		1


	//   ....[58]....
        /*04ac*/ 	.word	0x00003020
        /*04b0*/ 	.word	0x00000002
        /*04b4*/ 	.word	0x00000000
        /*04b8*/ 	.short	0x0101
        /*04ba*/ 	.byte	0xff
	.zero		1


	//   ....[59]....
        /*04bc*/ 	.word	0x000030b0
        /*04c0*/ 	.word	0x000000ff
        /*04c4*/ 	.word	0x000000d0
        /*04c8*/ 	.short	0x0106
        /*04ca*/ 	.byte	0x04
	.zero		1


	//   ....[60]....
        /*04cc*/ 	.word	0x000030d0
        /*04d0*/ 	.word	0x000000ff
        /*04d4*/ 	.word	0x000000d0
        /*04d8*/ 	.short	0x010a
        /*04da*/ 	.byte	0x04
	.zero		1


	//   ....[61]....
        /*04dc*/ 	.word	0x00003160
        /*04e0*/ 	.word	0x000000ff
        /*04e4*/ 	.word	0x000000d0
        /*04e8*/ 	.short	0x0106
        /*04ea*/ 	.byte	0x07
	.zero		1


	//   ....[62]....
        /*04ec*/ 	.word	0x000031a0
        /*04f0*/ 	.word	0x00000000
        /*04f4*/ 	.word	0x000000d0
        /*04f8*/ 	.short	0x010a
        /*04fa*/ 	.byte	0xff
	.zero		1


	//   ....[63]....
        /*04fc*/ 	.word	0x000036b0
        /*0500*/ 	.word	0x00000000
        /*0504*/ 	.word	0x000000c0
        /*0508*/ 	.short	0x010a
        /*050a*/ 	.byte	0xff
	.zero		1


	//   ....[64]....
        /*050c*/ 	.word	0x000037c0
        /*0510*/ 	.word	0x00000003
        /*0514*/ 	.word	0x00000000
        /*0518*/ 	.short	0x0101
        /*051a*/ 	.byte	0xff
	.zero		1


	//   ....[65]....
        /*051c*/ 	.word	0x000037d0
        /*0520*/ 	.word	0x000000ff
        /*0524*/ 	.word	0x00000000
        /*0528*/ 	.short	0x010a
        /*052a*/ 	.byte	0x04
	.zero		1


	//   ....[66]....
        /*052c*/ 	.word	0x000037f0
        /*0530*/ 	.word	0x000000ff
        /*0534*/ 	.word	0x000000f0
        /*0538*/ 	.short	0x010a
        /*053a*/ 	.byte	0x16
	.zero		1


	//   ....[67]....
        /*053c*/ 	.word	0x000038c0
        /*0540*/ 	.word	0x000000ff
        /*0544*/ 	.word	0x00000000
        /*0548*/ 	.short	0x010a
        /*054a*/ 	.byte	0x05
	.zero		1


	//   ....[68]....
        /*054c*/ 	.word	0x00003a00
        /*0550*/ 	.word	0x000000ff
        /*0554*/ 	.word	0x00000000
        /*0558*/ 	.short	0x010a
        /*055a*/ 	.byte	0x04
	.zero		1


	//   ....[69]....
        /*055c*/ 	.word	0x00003bf0
        /*0560*/ 	.word	0x000000ff
        /*0564*/ 	.word	0x00000000
        /*0568*/ 	.short	0x010a
        /*056a*/ 	.byte	0x04
	.zero		1


	//   ....[70]....
        /*056c*/ 	.word	0x00003c80
        /*0570*/ 	.word	0x000000ff
        /*0574*/ 	.word	0x00000000
        /*0578*/ 	.short	0x010a
        /*057a*/ 	.byte	0x04
	.zero		1


	//   ....[71]....
        /*057c*/ 	.word	0x00004150
        /*0580*/ 	.word	0x0000000c
        /*0584*/ 	.word	0x000000c0
        /*0588*/ 	.short	0x010a
        /*058a*/ 	.byte	0xff
	.zero		1


	//   ....[72]....
        /*058c*/ 	.word	0x000042c0
        /*0590*/ 	.word	0x00000000
        /*0594*/ 	.word	0x00000000
        /*0598*/ 	.short	0x0101
        /*059a*/ 	.byte	0xff
	.zero		1


	//   ....[73]....
        /*059c*/ 	.word	0x00004750
        /*05a0*/ 	.word	0x000000ff
        /*05a4*/ 	.word	0x000000b8
        /*05a8*/ 	.short	0x010a
        /*05aa*/ 	.byte	0x15
	.zero		1


	//   ....[74]....
        /*05ac*/ 	.word	0x000048d0
        /*05b0*/ 	.word	0x000000ff
        /*05b4*/ 	.word	0x00000090
        /*05b8*/ 	.short	0x010a
        /*05ba*/ 	.byte	0x15
	.zero		1


	//   ....[75]....
        /*05bc*/ 	.word	0x00004a50
        /*05c0*/ 	.word	0x000000ff
        /*05c4*/ 	.word	0x00000070
        /*05c8*/ 	.short	0x010b
        /*05ca*/ 	.byte	0x15
	.zero		1


	//   ....[76]....
        /*05cc*/ 	.word	0x00004a60
        /*05d0*/ 	.word	0x000000ff
        /*05d4*/ 	.word	0x00000000
        /*05d8*/ 	.short	0x0101
        /*05da*/ 	.byte	0x06
	.zero		1


	//   ....[77]....
        /*05dc*/ 	.word	0x00004a70
        /*05e0*/ 	.word	0x000000ff
        /*05e4*/ 	.word	0x00000098
        /*05e8*/ 	.short	0x010a
        /*05ea*/ 	.byte	0x15
	.zero		1


	//   ....[78]....
        /*05ec*/ 	.word	0x00004bd0
        /*05f0*/ 	.word	0x000000ff
        /*05f4*/ 	.word	0x00000078
        /*05f8*/ 	.short	0x010b
        /*05fa*/ 	.byte	0x15
	.zero		1


	//   ....[79]....
        /*05fc*/ 	.word	0x00004be0
        /*0600*/ 	.word	0x000000ff
        /*0604*/ 	.word	0x00000000
        /*0608*/ 	.short	0x0101
        /*060a*/ 	.byte	0x06
	.zero		1


	//   ....[80]....
        /*060c*/ 	.word	0x00004bf0
        /*0610*/ 	.word	0x000000ff
        /*0614*/ 	.word	0x000000a0
        /*0618*/ 	.short	0x010a
        /*061a*/ 	.byte	0x15
	.zero		1


	//   ....[81]....
        /*061c*/ 	.word	0x00004d40
        /*0620*/ 	.word	0x000000ff
        /*0624*/ 	.word	0x00000080
        /*0628*/ 	.short	0x010b
        /*062a*/ 	.byte	0x15
	.zero		1


	//   ....[82]....
        /*062c*/ 	.word	0x00004d50
        /*0630*/ 	.word	0x000000ff
        /*0634*/ 	.word	0x00000000
        /*0638*/ 	.short	0x0101
        /*063a*/ 	.byte	0x06
	.zero		1


	//   ....[83]....
        /*063c*/ 	.word	0x00004d60
        /*0640*/ 	.word	0x000000ff
        /*0644*/ 	.word	0x000000a8
        /*0648*/ 	.short	0x010a
        /*064a*/ 	.byte	0x15
	.zero		1


	//   ....[84]....
        /*064c*/ 	.word	0x00004f60
        /*0650*/ 	.word	0x000000ff
        /*0654*/ 	.word	0x00000088
        /*0658*/ 	.short	0x010b
        /*065a*/ 	.byte	0x15
	.zero		1


	//   ....[85]....
        /*065c*/ 	.word	0x00004f70
        /*0660*/ 	.word	0x000000ff
        /*0664*/ 	.word	0x00000000
        /*0668*/ 	.short	0x0101
        /*066a*/ 	.byte	0x25
	.zero		1


	//   ....[86]....
        /*066c*/ 	.word	0x00004fa0
        /*0670*/ 	.word	0x000000ff
        /*0674*/ 	.word	0x00000090
        /*0678*/ 	.short	0x010a
        /*067a*/ 	.byte	0x15
	.zero		1


	//   ....[87]....
        /*067c*/ 	.word	0x00004fc0
        /*0680*/ 	.word	0x000000ff
        /*0684*/ 	.word	0x00000098
        /*0688*/ 	.short	0x010a
        /*068a*/ 	.byte	0x15
	.zero		1


	//   ....[88]....
        /*068c*/ 	.word	0x00004fe0
        /*0690*/ 	.word	0x000000ff
        /*0694*/ 	.word	0x000000a0
        /*0698*/ 	.short	0x010a
        /*069a*/ 	.byte	0x15
	.zero		1


	//   ....[89]....
        /*069c*/ 	.word	0x00005020
        /*06a0*/ 	.word	0x00000000
        /*06a4*/ 	.word	0x000000a8
        /*06a8*/ 	.short	0x010a
        /*06aa*/ 	.byte	0xff
	.zero		1


	//   ....[90]....
        /*06ac*/ 	.word	0x00005340
        /*06b0*/ 	.word	0x00000003
        /*06b4*/ 	.word	0x000000c0
        /*06b8*/ 	.short	0x010a
        /*06ba*/ 	.byte	0xff
	.zero		1


	//   ....[91]....
        /*06bc*/ 	.word	0x000054c0
        /*06c0*/ 	.word	0x00000000
        /*06c4*/ 	.word	0x00000000
        /*06c8*/ 	.short	0x0101
        /*06ca*/ 	.byte	0xff
	.zero		1


	//   ....[92]....
        /*06cc*/ 	.word	0x00006020
        /*06d0*/ 	.word	0x00000003
        /*06d4*/ 	.word	0x00000070
        /*06d8*/ 	.short	0x010a
        /*06da*/ 	.byte	0xff
	.zero		1


	//   ....[93]....
        /*06dc*/ 	.word	0x00006060
        /*06e0*/ 	.word	0x0000004e
        /*06e4*/ 	.word	0x000000e0
        /*06e8*/ 	.short	0x010a
        /*06ea*/ 	.byte	0xff
	.zero		1


	//   ....[94]....
        /*06ec*/ 	.word	0x000061a0
        /*06f0*/ 	.word	0x00000003
        /*06f4*/ 	.word	0x00000070
        /*06f8*/ 	.short	0x010a
        /*06fa*/ 	.byte	0xff
	.zero		1


	//   ....[95]....
        /*06fc*/ 	.word	0x00006300
        /*0700*/ 	.word	0x00000000
        /*0704*/ 	.word	0x00000000
        /*0708*/ 	.short	0x0101
        /*070a*/ 	.byte	0xff
	.zero		1


	//   ....[96]....
        /*070c*/ 	.word	0x00006360
        /*0710*/ 	.word	0x0000004e
        /*0714*/ 	.word	0x000000e0
        /*0718*/ 	.short	0x010a
        /*071a*/ 	.byte	0xff
	.zero		1


	//   ....[97]....
        /*071c*/ 	.word	0x000076f0
        /*0720*/ 	.word	0x00000074
        /*0724*/ 	.word	0x00000070
        /*0728*/ 	.short	0x010a
        /*072a*/ 	.byte	0xff
	.zero		1


	//   ....[98]....
        /*072c*/ 	.word	0x000077c0
        /*0730*/ 	.word	0x00000074
        /*0734*/ 	.word	0x00000070
        /*0738*/ 	.short	0x010a
        /*073a*/ 	.byte	0xff
	.zero		1


	//   ....[99]....
        /*073c*/ 	.word	0x00007900
        /*0740*/ 	.word	0x00000003
        /*0744*/ 	.word	0x00000000
        /*0748*/ 	.short	0x0101
        /*074a*/ 	.byte	0xff
	.zero		1


	//   ....[100]....
        /*074c*/ 	.word	0x00008c90
        /*0750*/ 	.word	0x00000000
        /*0754*/ 	.word	0x00000070
        /*0758*/ 	.short	0x010a
        /*075a*/ 	.byte	0xff
	.zero		1


	//   ....[101]....
        /*075c*/ 	.word	0x00008d60
        /*0760*/ 	.word	0x00000000
        /*0764*/ 	.word	0x00000070
        /*0768*/ 	.short	0x010a
        /*076a*/ 	.byte	0xff
	.zero		1


	//   ....[102]....
        /*076c*/ 	.word	0x00008ec0
        /*0770*/ 	.word	0x00000000
        /*0774*/ 	.word	0x00000000
        /*0778*/ 	.short	0x0101
        /*077a*/ 	.byte	0xff
	.zero		1


	//   ....[103]....
        /*077c*/ 	.word	0x0000a260
        /*0780*/ 	.word	0x00000000
        /*0784*/ 	.word	0x00000070
        /*0788*/ 	.short	0x010a
        /*078a*/ 	.byte	0xff
	.zero		1


	//   ....[104]....
        /*078c*/ 	.word	0x0000a330
        /*0790*/ 	.word	0x00000000
        /*0794*/ 	.word	0x00000070
        /*0798*/ 	.short	0x010a
        /*079a*/ 	.byte	0xff
	.zero		1


	//   ....[105]....
        /*079c*/ 	.word	0x0000a490
        /*07a0*/ 	.word	0x00000000
        /*07a4*/ 	.word	0x00000000
        /*07a8*/ 	.short	0x0101
        /*07aa*/ 	.byte	0xff
	.zero		1


	//   ....[106]....
        /*07ac*/ 	.word	0x0000a7f0
        /*07b0*/ 	.word	0x000000ff
        /*07b4*/ 	.word	0x00000000
        /*07b8*/ 	.short	0x0101
        /*07ba*/ 	.byte	0x04
	.zero		1


	//   ....[107]....
        /*07bc*/ 	.word	0x0000ba10
        /*07c0*/ 	.word	0x00000003
        /*07c4*/ 	.word	0x00000110
        /*07c8*/ 	.short	0x010a
        /*07ca*/ 	.byte	0xff
	.zero		1


	//   ....[108]....
        /*07cc*/ 	.word	0x0000ba70
        /*07d0*/ 	.word	0x00000000
        /*07d4*/ 	.word	0x00000038
        /*07d8*/ 	.short	0x010a
        /*07da*/ 	.byte	0xff
	.zero		1


	//   ....[109]....
        /*07dc*/ 	.word	0x0000bad0
        /*07e0*/ 	.word	0x00000000
        /*07e4*/ 	.word	0x00000038
        /*07e8*/ 	.short	0x010a
        /*07ea*/ 	.byte	0xff
	.zero		1


	//   ....[110]....
        /*07ec*/ 	.word	0x0000bb20
        /*07f0*/ 	.word	0x00000003
        /*07f4*/ 	.word	0x000000c0
        /*07f8*/ 	.short	0x010a
        /*07fa*/ 	.byte	0xff
	.zero		1


	//   ....[111]....
        /*07fc*/ 	.word	0x0000bb80
        /*0800*/ 	.word	0x00000000
        /*0804*/ 	.word	0x00000000
        /*0808*/ 	.short	0x010a
        /*080a*/ 	.byte	0xff
	.zero		1


	//   ....[112]....
        /*080c*/ 	.word	0x0000bbe0
        /*0810*/ 	.word	0x00000000
        /*0814*/ 	.word	0x00000000
        /*0818*/ 	.short	0x010a
        /*081a*/ 	.byte	0xff
	.zero		1


	//   ....[113]....
        /*081c*/ 	.word	0x0000bc40
        /*0820*/ 	.word	0x00000000
        /*0824*/ 	.word	0x00000000
        /*0828*/ 	.short	0x010a
        /*082a*/ 	.byte	0xff
	.zero		1


	//   ....[114]....
        /*082c*/ 	.word	0x0000bca0
        /*0830*/ 	.word	0x00000000
        /*0834*/ 	.word	0x00000000
        /*0838*/ 	.short	0x010a
        /*083a*/ 	.byte	0xff
	.zero		1


	//   ....[115]....
        /*083c*/ 	.word	0x0000bd00
        /*0840*/ 	.word	0x00000000
        /*0844*/ 	.word	0x00000000
        /*0848*/ 	.short	0x010a
        /*084a*/ 	.byte	0xff
	.zero		1


	//   ....[116]....
        /*084c*/ 	.word	0x0000bd60
        /*0850*/ 	.word	0x00000000
        /*0854*/ 	.word	0x00000000
        /*0858*/ 	.short	0x010a
        /*085a*/ 	.byte	0xff
	.zero		1


	//   ....[117]....
        /*085c*/ 	.word	0x0000bdb0
        /*0860*/ 	.word	0x00000002
        /*0864*/ 	.word	0x00000100
        /*0868*/ 	.short	0x010a
        /*086a*/ 	.byte	0xff
	.zero		1


	//   ....[118]....
        /*086c*/ 	.word	0x0000be10
        /*0870*/ 	.word	0x00000002
        /*0874*/ 	.word	0x000000d0
        /*0878*/ 	.short	0x010a
        /*087a*/ 	.byte	0xff
	.zero		1


	//   ....[119]....
        /*087c*/ 	.word	0x0000be60
        /*0880*/ 	.word	0x00000002
        /*0884*/ 	.word	0x000000c0
        /*0888*/ 	.short	0x010a
        /*088a*/ 	.byte	0xff
	.zero		1


	//   ....[120]....
        /*088c*/ 	.word	0x0000bec0
        /*0890*/ 	.word	0x00000000
        /*0894*/ 	.word	0x000000d0
        /*0898*/ 	.short	0x010a
        /*089a*/ 	.byte	0xff
	.zero		1


	//   ....[121]....
        /*089c*/ 	.word	0x0000bf10
        /*08a0*/ 	.word	0x00000000
        /*08a4*/ 	.word	0x000000c0
        /*08a8*/ 	.short	0x010a
        /*08aa*/ 	.byte	0xff
	.zero		1


	//   ....[122]....
        /*08ac*/ 	.word	0x0000bf70
        /*08b0*/ 	.word	0x00000003
        /*08b4*/ 	.word	0x000000f0
        /*08b8*/ 	.short	0x010a
        /*08ba*/ 	.byte	0xff
	.zero		1


	//   ....[123]....
        /*08bc*/ 	.word	0x0000bfd0
        /*08c0*/ 	.word	0x00000000
        /*08c4*/ 	.word	0x00000000
        /*08c8*/ 	.short	0x010a
        /*08ca*/ 	.byte	0xff
	.zero		1


	//   ....[124]....
        /*08cc*/ 	.word	0x0000c030
        /*08d0*/ 	.word	0x00000000
        /*08d4*/ 	.word	0x00000000
        /*08d8*/ 	.short	0x010a
        /*08da*/ 	.byte	0xff
	.zero		1


	//   ....[125]....
        /*08dc*/ 	.word	0x0000c090
        /*08e0*/ 	.word	0x00000000
        /*08e4*/ 	.word	0x00000000
        /*08e8*/ 	.short	0x010a
        /*08ea*/ 	.byte	0xff
	.zero		1


	//   ....[126]....
        /*08ec*/ 	.word	0x0000c0e0
        /*08f0*/ 	.word	0x0000000c
        /*08f4*/ 	.word	0x000000c0
        /*08f8*/ 	.short	0x010a
        /*08fa*/ 	.byte	0xff
	.zero		1


	//   ....[127]....
        /*08fc*/ 	.word	0x0000c140
        /*0900*/ 	.word	0x00000000
        /*0904*/ 	.word	0x000000b8
        /*0908*/ 	.short	0x010a
        /*090a*/ 	.byte	0xff
	.zero		1


	//   ....[128]....
        /*090c*/ 	.word	0x0000c1a0
        /*0910*/ 	.word	0x00000000
        /*0914*/ 	.word	0x00000090
        /*0918*/ 	.short	0x010a
        /*091a*/ 	.byte	0xff
	.zero		1


	//   ....[129]....
        /*091c*/ 	.word	0x0000c200
        /*0920*/ 	.word	0x00000000
        /*0924*/ 	.word	0x00000098
        /*0928*/ 	.short	0x010a
        /*092a*/ 	.byte	0xff
	.zero		1


	//   ....[130]....
        /*092c*/ 	.word	0x0000c260
        /*0930*/ 	.word	0x00000000
        /*0934*/ 	.word	0x000000a0
        /*0938*/ 	.short	0x010a
        /*093a*/ 	.byte	0xff
	.zero		1


	//   ....[131]....
        /*093c*/ 	.word	0x0000c2c0
        /*0940*/ 	.word	0x00000000
        /*0944*/ 	.word	0x000000a8
        /*0948*/ 	.short	0x010a
        /*094a*/ 	.byte	0xff
	.zero		1


	//   ....[132]....
        /*094c*/ 	.word	0x0000c320
        /*0950*/ 	.word	0x00000000
        /*0954*/ 	.word	0x00000090
        /*0958*/ 	.short	0x010a
        /*095a*/ 	.byte	0xff
	.zero		1


	//   ....[133]....
        /*095c*/ 	.word	0x0000c380
        /*0960*/ 	.word	0x00000000
        /*0964*/ 	.word	0x00000098
        /*0968*/ 	.short	0x010a
        /*096a*/ 	.byte	0xff
	.zero		1


	//   ....[134]....
        /*096c*/ 	.word	0x0000c3e0
        /*0970*/ 	.word	0x00000000
        /*0974*/ 	.word	0x000000a0
        /*0978*/ 	.short	0x010a
        /*097a*/ 	.byte	0xff
	.zero		1


	//   ....[135]....
        /*097c*/ 	.word	0x0000c430
        /*0980*/ 	.word	0x00000003
        /*0984*/ 	.word	0x000000c0
        /*0988*/ 	.short	0x010a
        /*098a*/ 	.byte	0xff
	.zero		1


	//   ....[136]....
        /*098c*/ 	.word	0x0000c480
        /*0990*/ 	.word	0x00000003
        /*0994*/ 	.word	0x00000070
        /*0998*/ 	.short	0x010a
        /*099a*/ 	.byte	0xff
	.zero		1


	//   ....[137]....
        /*099c*/ 	.word	0x0000c4d0
        /*09a0*/ 	.word	0x0000004e
        /*09a4*/ 	.word	0x000000e0
        /*09a8*/ 	.short	0x010a
        /*09aa*/ 	.byte	0xff
	.zero		1


	//   ....[138]....
        /*09ac*/ 	.word	0x0000c520
        /*09b0*/ 	.word	0x00000074
        /*09b4*/ 	.word	0x00000070
        /*09b8*/ 	.short	0x010a
        /*09ba*/ 	.byte	0xff
	.zero		1


	//   ....[139]....
        /*09bc*/ 	.word	0x0000c570
        /*09c0*/ 	.word	0x00000000
        /*09c4*/ 	.word	0x00000070
        /*09c8*/ 	.short	0x010a
        /*09ca*/ 	.byte	0xff
	.zero		1


	//   ....[140]....
        /*09cc*/ 	.word	0x0000c5c0
        /*09d0*/ 	.word	0x00000000
        /*09d4*/ 	.word	0x00000070
        /*09d8*/ 	.short	0x010a
        /*09da*/ 	.byte	0xff
	.zero		1


	//----- nvinfo : EIATTR_NUM_MBARRIERS
	.align		4
.L_48:
        /*09dc*/ 	.byte	0x03, 0x38
        /*09de*/ 	.short	0x0024


	//----- nvinfo : EIATTR_EXIT_INSTR_OFFSETS
	.align		4
        /*09e0*/ 	.byte	0x04, 0x1c
        /*09e2*/ 	.short	(.L_50 - .L_49)


	//   ....[0]....
.L_49:
        /*09e4*/ 	.word	0x00002c80


	//   ....[1]....
        /*09e8*/ 	.word	0x00003170


	//   ....[2]....
        /*09ec*/ 	.word	0x000031d0


	//   ....[3]....
        /*09f0*/ 	.word	0x00003ee0


	//   ....[4]....
        /*09f4*/ 	.word	0x00005050


	//   ....[5]....
        /*09f8*/ 	.word	0x00005090


	//   ....[6]....
        /*09fc*/ 	.word	0x0000ba00


	//----- nvinfo : EIATTR_MAX_THREADS
	.align		4
.L_50:
        /*0a00*/ 	.byte	0x04, 0x05
        /*0a02*/ 	.short	(.L_52 - .L_51)
.L_51:
        /*0a04*/ 	.word	0x00000100
        /*0a08*/ 	.word	0x00000001
        /*0a0c*/ 	.word	0x00000001


	//----- nvinfo : EIATTR_CRS_STACK_SIZE
	.align		4
.L_52:
        /*0a10*/ 	.byte	0x04, 0x1e
        /*0a12*/ 	.short	(.L_54 - .L_53)
.L_53:
        /*0a14*/ 	.word	0x00000000


	//----- nvinfo : EIATTR_CBANK_PARAM_SIZE
	.align		4
.L_54:
        /*0a18*/ 	.byte	0x03, 0x19
        /*0a1a*/ 	.short	0x0800


	//----- nvinfo : EIATTR_PARAM_CBANK
	.align		4
        /*0a1c*/ 	.byte	0x04, 0x0a
        /*0a1e*/ 	.short	(.L_56 - .L_55)
	.align		4
.L_55:
        /*0a20*/ 	.word	index@(.nv.constant0._ZN7cutlass13device_kernelINS_4gemm6kernel13GemmUniversalIN4cute5tupleIJiiiiEEENS1_10collective13CollectiveMmaINS1_35MainloopSm100TmaUmmaWarpSpecializedILi7ELi2ELi2ENS5_IJNS4_1CILi1EEENSA_ILi8EEESB_EEEEENS5_IJNSA_ILi128EEENSA_ILi256EEENSA_ILi64EEEEEEaNS5_IJlSB_lEEEaSJ_NS4_8TiledMMAINS4_8MMA_AtomIJNS4_15SM100_MMA_S8_SSIaaiLi128ELi256ELNS4_4UMMA5MajorE0ELSO_0ELNSN_8SaturateE0EEEEEENS4_6LayoutINS5_IJSB_SB_SB_EEENS5_IJNSA_ILi0EEESU_SU_EEEEENS5_IJNS4_10UnderscoreESX_SX_EEEEENS4_23SM90_TMA_LOAD_MULTICASTENS4_14ComposedLayoutINS4_7SwizzleILi2ELi4ELi3EEENS4_18smem_ptr_flag_bitsILi8EEENSS_INS5_IJSC_SH_EEENS5_IJSH_SB_EEEEEEEvNS4_8identityENS4_13SM90_TMA_LOADES19_vS1A_EENS_8epilogue10collective18CollectiveEpilogueINS1D_23Sm100TmaWarpSpecializedILi4ELi2ELi64ELb0ELb0EEEJSI_NS5_IJNSS_ISF_SB_EENSS_ISH_SB_EEEEEaSJ_aSJ_NS1D_6fusion15FusionCallbacksIS1H_NS1L_17LinearCombinationIaiaiLNS_15FloatRoundStyleE2EEESI_S1K_JEEENS4_5SM1004TMEM4LOAD26SM100_TMEM_LOAD_32dp32b64xES1B_S19_NS4_39AutoVectorizingCopyWithAssumedAlignmentILi128EEENS4_14SM90_TMA_STOREES19_S1W_S1W_EEEvvEEEEvNT_6ParamsE)
        /*0a24*/ 	.short	0x0380
        /*0a26*/ 	.short	0x0800


	//----- nvinfo : EIATTR_SW_WAR
	.align		4
.L_56:
        /*0a28*/ 	.byte	0x04, 0x36
        /*0a2a*/ 	.short	(.L_58 - .L_57)
.L_57:
        /*0a2c*/ 	.word	0x00000008
.L_58:


//--------------------- .nv.callgraph             --------------------------
	.section	.nv.callgraph,"",@"SHT_CUDA_CALLGRAPH"
	.align	4
	.sectionentsize	8
	.align		4
        /*0000*/ 	.word	0x00000000
	.align		4
        /*0004*/ 	.word	0xffffffff
	.align		4
        /*0008*/ 	.word	index@(_ZN7cutlass13device_kernelINS_4gemm6kernel13GemmUniversalIN4cute5tupleIJiiiiEEENS1_10collective13CollectiveMmaINS1_35MainloopSm100TmaUmmaWarpSpecializedILi7ELi2ELi2ENS5_IJNS4_1CILi1EEENSA_ILi8EEESB_EEEEENS5_IJNSA_ILi128EEENSA_ILi256EEENSA_ILi64EEEEEEaNS5_IJlSB_lEEEaSJ_NS4_8TiledMMAINS4_8MMA_AtomIJNS4_15SM100_MMA_S8_SSIaaiLi128ELi256ELNS4_4UMMA5MajorE0ELSO_0ELNSN_8SaturateE0EEEEEENS4_6LayoutINS5_IJSB_SB_SB_EEENS5_IJNSA_ILi0EEESU_SU_EEEEENS5_IJNS4_10UnderscoreESX_SX_EEEEENS4_23SM90_TMA_LOAD_MULTICASTENS4_14ComposedLayoutINS4_7SwizzleILi2ELi4ELi3EEENS4_18smem_ptr_flag_bitsILi8EEENSS_INS5_IJSC_SH_EEENS5_IJSH_SB_EEEEEEEvNS4_8identityENS4_13SM90_TMA_LOADES19_vS1A_EENS_8epilogue10collective18CollectiveEpilogueINS1D_23Sm100TmaWarpSpecializedILi4ELi2ELi64ELb0ELb0EEEJSI_NS5_IJNSS_ISF_SB_EENSS_ISH_SB_EEEEEaSJ_aSJ_NS1D_6fusion15FusionCallbacksIS1H_NS1L_17LinearCombinationIaiaiLNS_15FloatRoundStyleE2EEESI_S1K_JEEENS4_5SM1004TMEM4LOAD26SM100_TMEM_LOAD_32dp32b64xES1B_S19_NS4_39AutoVectorizingCopyWithAssumedAlignmentILi128EEENS4_14SM90_TMA_STOREES19_S1W_S1W_EEEvvEEEEvNT_6ParamsE)
	.align		4
        /*000c*/ 	.word	index@(__assertfail)
	.align		4
        /*0010*/ 	.word	0x00000000
	.align		4
        /*0014*/ 	.word	0xfffffffe
	.align		4
        /*0018*/ 	.word	0x00000000
	.align		4
        /*001c*/ 	.word	0xfffffffd
	.align		4
        /*0020*/ 	.word	0x00000000
	.align		4
        /*0024*/ 	.word	0xfffffffc


//--------------------- .nv.constant4             --------------------------
	.section	.nv.constant4,"a",@progbits
	.align	8
	.align		8
.nv.constant4:
        /*0000*/ 	.dword	__assertfail
	.align		8
        /*0008*/ 	.dword	__unnamed_1
	.align		8
        /*0010*/ 	.dword	__unnamed_2
	.align		8
        /*0018*/ 	.dword	__unnamed_3
	.align		8
        /*0020*/ 	.dword	_ZN40_INTERNAL_33338135_4_k_cu_f28fd7ec_290954cuda3std3__45__cpo5beginE
	.align		8
        /*0028*/ 	.dword	_ZN40_INTERNAL_33338135_4_k_cu_f28fd7ec_290954cuda3std3__45__cpo3endE
	.align		8
        /*0030*/ 	.dword	_ZN40_INTERNAL_33338135_4_k_cu_f28fd7ec_290954cuda3std3__45__cpo6cbeginE
	.align		8
        /*0038*/ 	.dword	_ZN40_INTERNAL_33338135_4_k_cu_f28fd7ec_290954cuda3std3__45__cpo4cendE
	.align		8
        /*0040*/ 	.dword	_ZN40_INTERNAL_33338135_4_k_cu_f28fd7ec_290954cuda3std3__442_GLOBAL__N__33338135_4_k_cu_f28fd7ec_290956ignoreE
	.align		8
        /*0048*/ 	.dword	_ZN40_INTERNAL_33338135_4_k_cu_f28fd7ec_290954cuda3std3__419piecewise_constructE
	.align		8
        /*0050*/ 	.dword	_ZN40_INTERNAL_33338135_4_k_cu_f28fd7ec_290954cuda3std3__48in_placeE
	.align		8
        /*0058*/ 	.dword	_ZN40_INTERNAL_33338135_4_k_cu_f28fd7ec_290954cuda3std6ranges3__45__cpo4swapE
	.align		8
        /*0060*/ 	.dword	_ZN40_INTERNAL_33338135_4_k_cu_f28fd7ec_290954cuda3std6ranges3__45__cpo9iter_moveE
	.align		8
        /*0068*/ 	.dword	_ZN40_INTERNAL_33338135_4_k_cu_f28fd7ec_290954cute7productE
	.align		8
        /*0070*/ 	.dword	_ZN40_INTERNAL_33338135_4_k_cu_f28fd7ec_290954cute1_E
	.align		8
        /*0078*/ 	.dword	$str$25
	.align		8
        /*0080*/ 	.dword	$str$26
	.align		8
        /*0088*/ 	.dword	$str$27
	.align		8
        /*0090*/ 	.dword	$str$28


//--------------------- .text._ZN7cutlass13device_kernelINS_4gemm6kernel13GemmUniversalIN4cute5tupleIJiiiiEEENS1_10collective13CollectiveMmaINS1_35MainloopSm100TmaUmmaWarpSpecializedILi7ELi2ELi2ENS5_IJNS4_1CILi1EEENSA_ILi8EEESB_EEEEENS5_IJNSA_ILi128EEENSA_ILi256EEENSA_ILi64EEEEEEaNS5_IJlSB_lEEEaSJ_NS4_8TiledMMAINS4_8MMA_AtomIJNS4_15SM100_MMA_S8_SSIaaiLi128ELi256ELNS4_4UMMA5MajorE0ELSO_0ELNSN_8SaturateE0EEEEEENS4_6LayoutINS5_IJSB_SB_SB_EEENS5_IJNSA_ILi0EEESU_SU_EEEEENS5_IJNS4_10UnderscoreESX_SX_EEEEENS4_23SM90_TMA_LOAD_MULTICASTENS4_14ComposedLayoutINS4_7SwizzleILi2ELi4ELi3EEENS4_18smem_ptr_flag_bitsILi8EEENSS_INS5_IJSC_SH_EEENS5_IJSH_SB_EEEEEEEvNS4_8identityENS4_13SM90_TMA_LOADES19_vS1A_EENS_8epilogue10collective18CollectiveEpilogueINS1D_23Sm100TmaWarpSpecializedILi4ELi2ELi64ELb0ELb0EEEJSI_NS5_IJNSS_ISF_SB_EENSS_ISH_SB_EEEEEaSJ_aSJ_NS1D_6fusion15FusionCallbacksIS1H_NS1L_17LinearCombinationIaiaiLNS_15FloatRoundStyleE2EEESI_S1K_JEEENS4_5SM1004TMEM4LOAD26SM100_TMEM_LOAD_32dp32b64xES1B_S19_NS4_39AutoVectorizingCopyWithAssumedAlignmentILi128EEENS4_14SM90_TMA_STOREES19_S1W_S1W_EEEvvEEEEvNT_6ParamsE --------------------------
	.section	.text._ZN7cutlass13device_kernelINS_4gemm6kernel13GemmUniversalIN4cute5tupleIJiiiiEEENS1_10collective13CollectiveMmaINS1_35MainloopSm100TmaUmmaWarpSpecializedILi7ELi2ELi2ENS5_IJNS4_1CILi1EEENSA_ILi8EEESB_EEEEENS5_IJNSA_ILi128EEENSA_ILi256EEENSA_ILi64EEEEEEaNS5_IJlSB_lEEEaSJ_NS4_8TiledMMAINS4_8MMA_AtomIJNS4_15SM100_MMA_S8_SSIaaiLi128ELi256ELNS4_4UMMA5MajorE0ELSO_0ELNSN_8SaturateE0EEEEEENS4_6LayoutINS5_IJSB_SB_SB_EEENS5_IJNSA_ILi0EEESU_SU_EEEEENS5_IJNS4_10UnderscoreESX_SX_EEEEENS4_23SM90_TMA_LOAD_MULTICASTENS4_14ComposedLayoutINS4_7SwizzleILi2ELi4ELi3EEENS4_18smem_ptr_flag_bitsILi8EEENSS_INS5_IJSC_SH_EEENS5_IJSH_SB_EEEEEEEvNS4_8identityENS4_13SM90_TMA_LOADES19_vS1A_EENS_8epilogue10collective18CollectiveEpilogueINS1D_23Sm100TmaWarpSpecializedILi4ELi2ELi64ELb0ELb0EEEJSI_NS5_IJNSS_ISF_SB_EENSS_ISH_SB_EEEEEaSJ_aSJ_NS1D_6fusion15FusionCallbacksIS1H_NS1L_17LinearCombinationIaiaiLNS_15FloatRoundStyleE2EEESI_S1K_JEEENS4_5SM1004TMEM4LOAD26SM100_TMEM_LOAD_32dp32b64xES1B_S19_NS4_39AutoVectorizingCopyWithAssumedAlignmentILi128EEENS4_14SM90_TMA_STOREES19_S1W_S1W_EEEvvEEEEvNT_6ParamsE,"ax",@progbits
	.align	128
.text._ZN7cutlass13device_kernelINS_4gemm6kernel13GemmUniversalIN4cute5tupleIJiiiiEEENS1_10collective13CollectiveMmaINS1_35MainloopSm100TmaUmmaWarpSpecializedILi7ELi2ELi2ENS5_IJNS4_1CILi1EEENSA_ILi8EEESB_EEEEENS5_IJNSA_ILi128EEENSA_ILi256EEENSA_ILi64EEEEEEaNS5_IJlSB_lEEEaSJ_NS4_8TiledMMAINS4_8MMA_AtomIJNS4_15SM100_MMA_S8_SSIaaiLi128ELi256ELNS4_4UMMA5MajorE0ELSO_0ELNSN_8SaturateE0EEEEEENS4_6LayoutINS5_IJSB_SB_SB_EEENS5_IJNSA_ILi0EEESU_SU_EEEEENS5_IJNS4_10UnderscoreESX_SX_EEEEENS4_23SM90_TMA_LOAD_MULTICASTENS4_14ComposedLayoutINS4_7SwizzleILi2ELi4ELi3EEENS4_18smem_ptr_flag_bitsILi8EEENSS_INS5_IJSC_SH_EEENS5_IJSH_SB_EEEEEEEvNS4_8identityENS4_13SM90_TMA_LOADES19_vS1A_EENS_8epilogue10collective18CollectiveEpilogueINS1D_23Sm100TmaWarpSpecializedILi4ELi2ELi64ELb0ELb0EEEJSI_NS5_IJNSS_ISF_SB_EENSS_ISH_SB_EEEEEaSJ_aSJ_NS1D_6fusion15FusionCallbacksIS1H_NS1L_17LinearCombinationIaiaiLNS_15FloatRoundStyleE2EEESI_S1K_JEEENS4_5SM1004TMEM4LOAD26SM100_TMEM_LOAD_32dp32b64xES1B_S19_NS4_39AutoVectorizingCopyWithAssumedAlignmentILi128EEENS4_14SM90_TMA_STOREES19_S1W_S1W_EEEvvEEEEvNT_6ParamsE:
        .type           _ZN7cutlass13device_kernelINS_4gemm6kernel13GemmUniversalIN4cute5tupleIJiiiiEEENS1_10collective13CollectiveMmaINS1_35MainloopSm100TmaUmmaWarpSpecializedILi7ELi2ELi2ENS5_IJNS4_1CILi1EEENSA_ILi8EEESB_EEEEENS5_IJNSA_ILi128EEENSA_ILi256EEENSA_ILi64EEEEEEaNS5_IJlSB_lEEEaSJ_NS4_8TiledMMAINS4_8MMA_AtomIJNS4_15SM100_MMA_S8_SSIaaiLi128ELi256ELNS4_4UMMA5MajorE0ELSO_0ELNSN_8SaturateE0EEEEEENS4_6LayoutINS5_IJSB_SB_SB_EEENS5_IJNSA_ILi0EEESU_SU_EEEEENS5_IJNS4_10UnderscoreESX_SX_EEEEENS4_23SM90_TMA_LOAD_MULTICASTENS4_14ComposedLayoutINS4_7SwizzleILi2ELi4ELi3EEENS4_18smem_ptr_flag_bitsILi8EEENSS_INS5_IJSC_SH_EEENS5_IJSH_SB_EEEEEEEvNS4_8identityENS4_13SM90_TMA_LOADES19_vS1A_EENS_8epilogue10collective18CollectiveEpilogueINS1D_23Sm100TmaWarpSpecializedILi4ELi2ELi64ELb0ELb0EEEJSI_NS5_IJNSS_ISF_SB_EENSS_ISH_SB_EEEEEaSJ_aSJ_NS1D_6fusion15FusionCallbacksIS1H_NS1L_17LinearCombinationIaiaiLNS_15FloatRoundStyleE2EEESI_S1K_JEEENS4_5SM1004TMEM4LOAD26SM100_TMEM_LOAD_32dp32b64xES1B_S19_NS4_39AutoVectorizingCopyWithAssumedAlignmentILi128EEENS4_14SM90_TMA_STOREES19_S1W_S1W_EEEvvEEEEvNT_6ParamsE,@function
        .size           _ZN7cutlass13device_kernelINS_4gemm6kernel13GemmUniversalIN4cute5tupleIJiiiiEEENS1_10collective13CollectiveMmaINS1_35MainloopSm100TmaUmmaWarpSpecializedILi7ELi2ELi2ENS5_IJNS4_1CILi1EEENSA_ILi8EEESB_EEEEENS5_IJNSA_ILi128EEENSA_ILi256EEENSA_ILi64EEEEEEaNS5_IJlSB_lEEEaSJ_NS4_8TiledMMAINS4_8MMA_AtomIJNS4_15SM100_MMA_S8_SSIaaiLi128ELi256ELNS4_4UMMA5MajorE0ELSO_0ELNSN_8SaturateE0EEEEEENS4_6LayoutINS5_IJSB_SB_SB_EEENS5_IJNSA_ILi0EEESU_SU_EEEEENS5_IJNS4_10UnderscoreESX_SX_EEEEENS4_23SM90_TMA_LOAD_MULTICASTENS4_14ComposedLayoutINS4_7SwizzleILi2ELi4ELi3EEENS4_18smem_ptr_flag_bitsILi8EEENSS_INS5_IJSC_SH_EEENS5_IJSH_SB_EEEEEEEvNS4_8identityENS4_13SM90_TMA_LOADES19_vS1A_EENS_8epilogue10collective18CollectiveEpilogueINS1D_23Sm100TmaWarpSpecializedILi4ELi2ELi64ELb0ELb0EEEJSI_NS5_IJNSS_ISF_SB_EENSS_ISH_SB_EEEEEaSJ_aSJ_NS1D_6fusion15FusionCallbacksIS1H_NS1L_17LinearCombinationIaiaiLNS_15FloatRoundStyleE2EEESI_S1K_JEEENS4_5SM1004TMEM4LOAD26SM100_TMEM_LOAD_32dp32b64xES1B_S19_NS4_39AutoVectorizingCopyWithAssumedAlignmentILi128EEENS4_14SM90_TMA_STOREES19_S1W_S1W_EEEvvEEEEvNT_6ParamsE,(.L_x_180 - _ZN7cutlass13device_kernelINS_4gemm6kernel13GemmUniversalIN4cute5tupleIJiiiiEEENS1_10collective13CollectiveMmaINS1_35MainloopSm100TmaUmmaWarpSpecializedILi7ELi2ELi2ENS5_IJNS4_1CILi1EEENSA_ILi8EEESB_EEEEENS5_IJNSA_ILi128EEENSA_ILi256EEENSA_ILi64EEEEEEaNS5_IJlSB_lEEEaSJ_NS4_8TiledMMAINS4_8MMA_AtomIJNS4_15SM100_MMA_S8_SSIaaiLi128ELi256ELNS4_4UMMA5MajorE0ELSO_0ELNSN_8SaturateE0EEEEEENS4_6LayoutINS5_IJSB_SB_SB_EEENS5_IJNSA_ILi0EEESU_SU_EEEEENS5_IJNS4_10UnderscoreESX_SX_EEEEENS4_23SM90_TMA_LOAD_MULTICASTENS4_14ComposedLayoutINS4_7SwizzleILi2ELi4ELi3EEENS4_18smem_ptr_flag_bitsILi8EEENSS_INS5_IJSC_SH_EEENS5_IJSH_SB_EEEEEEEvNS4_8identityENS4_13SM90_TMA_LOADES19_vS1A_EENS_8epilogue10collective18CollectiveEpilogueINS1D_23Sm100TmaWarpSpecializedILi4ELi2ELi64ELb0ELb0EEEJSI_NS5_IJNSS_ISF_SB_EENSS_ISH_SB_EEEEEaSJ_aSJ_NS1D_6fusion15FusionCallbacksIS1H_NS1L_17LinearCombinationIaiaiLNS_15FloatRoundStyleE2EEESI_S1K_JEEENS4_5SM1004TMEM4LOAD26SM100_TMEM_LOAD_32dp32b64xES1B_S19_NS4_39AutoVectorizingCopyWithAssumedAlignmentILi128EEENS4_14SM90_TMA_STOREES19_S1W_S1W_EEEvvEEEEvNT_6ParamsE)
        .other          _ZN7cutlass13device_kernelINS_4gemm6kernel13GemmUniversalIN4cute5tupleIJiiiiEEENS1_10collective13CollectiveMmaINS1_35MainloopSm100TmaUmmaWarpSpecializedILi7ELi2ELi2ENS5_IJNS4_1CILi1EEENSA_ILi8EEESB_EEEEENS5_IJNSA_ILi128EEENSA_ILi256EEENSA_ILi64EEEEEEaNS5_IJlSB_lEEEaSJ_NS4_8TiledMMAINS4_8MMA_AtomIJNS4_15SM100_MMA_S8_SSIaaiLi128ELi256ELNS4_4UMMA5MajorE0ELSO_0ELNSN_8SaturateE0EEEEEENS4_6LayoutINS5_IJSB_SB_SB_EEENS5_IJNSA_ILi0EEESU_SU_EEEEENS5_IJNS4_10UnderscoreESX_SX_EEEEENS4_23SM90_TMA_LOAD_MULTICASTENS4_14ComposedLayoutINS4_7SwizzleILi2ELi4ELi3EEENS4_18smem_ptr_flag_bitsILi8EEENSS_INS5_IJSC_SH_EEENS5_IJSH_SB_EEEEEEEvNS4_8identityENS4_13SM90_TMA_LOADES19_vS1A_EENS_8epilogue10collective18CollectiveEpilogueINS1D_23Sm100TmaWarpSpecializedILi4ELi2ELi64ELb0ELb0EEEJSI_NS5_IJNSS_ISF_SB_EENSS_ISH_SB_EEEEEaSJ_aSJ_NS1D_6fusion15FusionCallbacksIS1H_NS1L_17LinearCombinationIaiaiLNS_15FloatRoundStyleE2EEESI_S1K_JEEENS4_5SM1004TMEM4LOAD26SM100_TMEM_LOAD_32dp32b64xES1B_S19_NS4_39AutoVectorizingCopyWithAssumedAlignmentILi128EEENS4_14SM90_TMA_STOREES19_S1W_S1W_EEEvvEEEEvNT_6ParamsE,@"STO_CUDA_ENTRY STV_DEFAULT"
_ZN7cutlass13device_kernelINS_4gemm6kernel13GemmUniversalIN4cute5tupleIJiiiiEEENS1_10collective13CollectiveMmaINS1_35MainloopSm100TmaUmmaWarpSpecializedILi7ELi2ELi2ENS5_IJNS4_1CILi1EEENSA_ILi8EEESB_EEEEENS5_IJNSA_ILi128EEENSA_ILi256EEENSA_ILi64EEEEEEaNS5_IJlSB_lEEEaSJ_NS4_8TiledMMAINS4_8MMA_AtomIJNS4_15SM100_MMA_S8_SSIaaiLi128ELi256ELNS4_4UMMA5MajorE0ELSO_0ELNSN_8SaturateE0EEEEEENS4_6LayoutINS5_IJSB_SB_SB_EEENS5_IJNSA_ILi0EEESU_SU_EEEEENS5_IJNS4_10UnderscoreESX_SX_EEEEENS4_23SM90_TMA_LOAD_MULTICASTENS4_14ComposedLayoutINS4_7SwizzleILi2ELi4ELi3EEENS4_18smem_ptr_flag_bitsILi8EEENSS_INS5_IJSC_SH_EEENS5_IJSH_SB_EEEEEEEvNS4_8identityENS4_13SM90_TMA_LOADES19_vS1A_EENS_8epilogue10collective18CollectiveEpilogueINS1D_23Sm100TmaWarpSpecializedILi4ELi2ELi64ELb0ELb0EEEJSI_NS5_IJNSS_ISF_SB_EENSS_ISH_SB_EEEEEaSJ_aSJ_NS1D_6fusion15FusionCallbacksIS1H_NS1L_17LinearCombinationIaiaiLNS_15FloatRoundStyleE2EEESI_S1K_JEEENS4_5SM1004TMEM4LOAD26SM100_TMEM_LOAD_32dp32b64xES1B_S19_NS4_39AutoVectorizingCopyWithAssumedAlignmentILi128EEENS4_14SM90_TMA_STOREES19_S1W_S1W_EEEvvEEEEvNT_6ParamsE:
[----:B------:R-:W1:Y:S01]  /*0000*/  LDC R1, c[0x0][0x37c] ;  /* 0x0000df00ff017b82 */ /* 0x000e620000000800 */
[----:B------:R-:W2:Y:S01]  /*0010*/  S2R R154, SR_TID.X ;  /* 0x00000000009a7919 */ /* 0x000ea20000002100 */
[----:B------:R-:W3:Y:S01]  /*0020*/  LDCU.64 UR8, c[0x0][0x890] ;  /* 0x00011200ff0877ac */ /* 0x000ee20008000a00 */
[----:B------:R-:W-:Y:S02]  /*0030*/  PRMT R140, RZ, 0x7610, R140 ;  /* 0x00007610ff8c7816 */ /* 0x000fe4000000008c */
[----:B------:R-:W-:Y:S01]  /*0040*/  ELECT P3, URZ, PT ;  /* 0x0000000000ff782f */ /* 0x000fe20003860000 */
[----:B---3--:R-:W-:-:S04]  /*0050*/  UISETP.NE.U32.AND UP0, UPT, UR8, URZ, UPT ;  /* 0x000000ff0800728c */ /* 0x008fc8000bf05070 */
[----:B------:R-:W-:Y:S01]  /*0060*/  UISETP.NE.AND.EX UP0, UPT, UR9, URZ, UPT, UP0 ;  /* 0x000000ff0900728c */ /* 0x000fe2000bf05300 */
[----:B--2---:R-:W-:-:S05]  /*0070*/  SHF.R.U32.HI R141, RZ, 0x5, R154 ;  /* 0x00000005ff8d7819 */ /* 0x004fca000001169a */
[----:B------:R-:W2:Y:S02]  /*0080*/  SHFL.IDX PT, R0, R141, RZ, 0x1f ;  /* 0x00001fff8d007589 */ /* 0x000ea400000e0000 */
[----:B--2---:R-:W-:Y:S01]  /*0090*/  R2UR UR17, R0 ;  /* 0x00000000001172ca */ /* 0x004fe200000e0000 */
[----:B-1----:R-:W-:-:S14]  /*00a0*/  BRA.U UP0, `(.L_x_0) ;  /* 0x0000000100307547 */ /* 0x002fdc000b800000 */
[----:B------:R-:W1:Y:S02]  /*00b0*/  LDCU.64 UR4, c[0x0][0x888] ;  /* 0x00011100ff0477ac */ /* 0x000e640008000a00 */
[----:B-1----:R-:W-:-:S04]  /*00c0*/  UISETP.NE.U32.AND UP0, UPT, UR4, URZ, UPT ;  /* 0x000000ff0400728c */ /* 0x002fc8000bf05070 */
[----:B------:R-:W-:-:S09]  /*00d0*/  UISETP.NE.AND.EX UP0, UPT, UR5, URZ, UPT, UP0 ;  /* 0x000000ff0500728c */ /* 0x000fd2000bf05300 */
[----:B------:R-:W-:Y:S05]  /*00e0*/  BRA.U !UP0, `(.L_x_1) ;  /* 0x0000000108147547 */ /* 0x000fea000b800000 */
[----:B------:R-:W1:Y:S01]  /*00f0*/  LDC.64 R72, c[0x0][0x888] ;  /* 0x00022200ff487b82 */ /* 0x000e620000000a00 */
[----:B------:R-:W1:Y:S02]  /*0100*/  LDCU.64 UR4, c[0x0][0x358] ;  /* 0x00006b00ff0477ac */ /* 0x000e640008000a00 */
[----:B-1----:R1:W5:Y:S01]  /*0110*/  LDG.E R72, desc[UR4][R72.64] ;  /* 0x0000000448487981 */ /* 0x002362000c1e1900 */
[----:B------:R-:W-:Y:S01]  /*0120*/  HFMA2 R140, -RZ, RZ, 0, 5.9604644775390625e-08 ;  /* 0x00000001ff8c7431 */ /* 0x000fe200000001ff */
[----:B------:R-:W-:Y:S05]  /*0130*/  BRA `(.L_x_0) ;  /* 0x00000000000c7947 */ /* 0x000fea0003800000 */
.L_x_1:
[----:B------:R-:W1:Y:S01]  /*0140*/  LDCU UR4, c[0x0][0x880] ;  /* 0x00011000ff0477ac */ /* 0x000e620008000800 */
[----:B------:R-:W-:Y:S01]  /*0150*/  HFMA2 R140, -RZ, RZ, 0, 5.9604644775390625e-08 ;  /* 0x00000001ff8c7431 */ /* 0x000fe200000001ff */
[----:B-1----:R-:W-:-:S07]  /*0160*/  MOV R72, UR4 ;  /* 0x0000000400487c02 */ /* 0x002fce0008000f00 */
.L_x_0:
[----:B------:R-:W2:Y:S02]  /*0170*/  LDCU.64 UR4, c[0x0][0x8b0] ;  /* 0x00011600ff0477ac */ /* 0x000ea40008000a00 */
[----:B--2---:R-:W-:-:S04]  /*0180*/  UISETP.NE.U32.AND UP0, UPT, UR4, URZ, UPT ;  /* 0x000000ff0400728c */ /* 0x004fc8000bf05070 */
[----:B------:R-:W-:-:S09]  /*0190*/  UISETP.NE.AND.EX UP0, UPT, UR5, URZ, UPT, UP0 ;  /* 0x000000ff0500728c */ /* 0x000fd2000bf05300 */
[----:B------:R-:W-:Y:S05]  /*01a0*/  BRA.U UP0, `(.L_x_2) ;  /* 0x0000000100287547 */ /* 0x000fea000b800000 */
[----:B------:R-:W2:Y:S02]  /*01b0*/  LDCU.64 UR4, c[0x0][0x8a8] ;  /* 0x00011500ff0477ac */ /* 0x000ea40008000a00 */
[----:B--2---:R-:W-:-:S04]  /*01c0*/  UISETP.NE.U32.AND UP0, UPT, UR4, URZ, UPT ;  /* 0x000000ff0400728c */ /* 0x004fc8000bf05070 */
[----:B------:R-:W-:-:S09]  /*01d0*/  UISETP.NE.AND.EX UP0, UPT, UR5, URZ, UPT, UP0 ;  /* 0x000000ff0500728c */ /* 0x000fd2000bf05300 */
[----:B------:R-:W-:Y:S05]  /*01e0*/  BRA.U !UP0, `(.L_x_3) ;  /* 0x0000000108107547 */ /* 0x000fea000b800000 */
[----:B------:R-:W2:Y:S01]  /*01f0*/  LDC.64 R70, c[0x0][0x8a8] ;  /* 0x00022a00ff467b82 */ /* 0x000ea20000000a00 */
[----:B------:R-:W2:Y:S02]  /*0200*/  LDCU.64 UR4, c[0x0][0x358] ;  /* 0x00006b00ff0477ac */ /* 0x000ea40008000a00 */
[----:B--2---:R2:W5:Y:S01]  /*0210*/  LDG.E R70, desc[UR4][R70.64] ;  /* 0x0000000446467981 */ /* 0x004562000c1e1900 */
[----:B------:R-:W-:Y:S05]  /*0220*/  BRA `(.L_x_2) ;  /* 0x0000000000087947 */ /* 0x000fea0003800000 */
.L_x_3:
[----:B------:R-:W2:Y:S02]  /*0230*/  LDCU UR4, c[0x0][0x8a0] ;  /* 0x00011400ff0477ac */ /* 0x000ea40008000800 */
[----:B--2---:R-:W-:Y:S02]  /*0240*/  MOV R70, UR4 ;  /* 0x0000000400467c02 */ /* 0x004fe40008000f00 */
.L_x_2:
[----:B------:R-:W-:Y:S01]  /*0250*/  IMAD.U32 R0, RZ, RZ, UR17 ;  /* 0x00000011ff007e24 */ /* 0x000fe2000f8e00ff */
[----:B------:R-:W-:Y:S04]  /*0260*/  BSSY.RECONVERGENT B0, `(.L_x_4) ;  /* 0x000000c000007945 */ /* 0x000fe80003800200 */
[C---:B------:R-:W-:Y:S02]  /*0270*/  ISETP.NE.OR P1, PT, R0.reuse, 0x1, !P3 ;  /* 0x000000010000780c */ /* 0x040fe40005f25670 */
[----:B------:R-:W-:-:S11]  /*0280*/  ISETP.NE.OR P0, PT, R0, 0x3, !P3 ;  /* 0x000000030000780c */ /* 0x000fd60005f05670 */
[----:B------:R-:W-:Y:S05]  /*0290*/  @P1 BRA `(.L_x_5) ;  /* 0x0000000000201947 */ /* 0x000fea0003800000 */
[----:B------:R-:W3:Y:S02]  /*02a0*/  LDCU.64 UR4, c[0x0][0x348] ;  /* 0x00006900ff0477ac */ /* 0x000ee40008000a00 */
[----:B---3--:R-:W-:Y:S02]  /*02b0*/  UIADD3 UR6, UP1, UPT, UR4, 0x80, URZ ;  /* 0x0000008004067890 */ /* 0x008fe4000ff3e0ff */
[----:B------:R-:W-:Y:S02]  /*02c0*/  UIADD3 UR4, UP0, UPT, UR4, 0x180, URZ ;  /* 0x0000018004047890 */ /* 0x000fe4000ff1e0ff */
[----:B------:R-:W-:Y:S02]  /*02d0*/  UIADD3.X UR7, UPT, UPT, URZ, UR5, URZ, UP1, !UPT ;  /* 0x00000005ff077290 */ /* 0x000fe40008ffe4ff */
[----:B------:R-:W-:-:S07]  /*02e0*/  UIADD3.X UR5, UPT, UPT, URZ, UR5, URZ, UP0, !UPT ;  /* 0x00000005ff057290 */ /* 0x000fce00087fe4ff */
[----:B------:R3:W-:Y:S02]  /*02f0*/  UTMACCTL.PF [UR6] ;  /* 0x00000000060079b9 */ /* 0x0007e40008040000 */
[----:B------:R3:W-:Y:S02]  /*0300*/  UTMACCTL.PF [UR4] ;  /* 0x00000000040079b9 */ /* 0x0007e40008040000 */
[----:B---3--:R-:W-:Y:S01]  /*0310*/  NOP ;  /* 0x0000000000007918 */ /* 0x008fe20000000000 */
.L_x_5:
[----:B------:R-:W-:Y:S05]  /*0320*/  BSYNC.RECONVERGENT B0 ;  /* 0x0000000000007941 */ /* 0x000fea0003800200 */
.L_x_4:
[----:B------:R-:W-:Y:S04]  /*0330*/  BSSY.RECONVERGENT B0, `(.L_x_6) ;  /* 0x000000a000007945 */ /* 0x000fe80003800200 */
        /* <DEDUP_REMOVED lines=9> */
.L_x_7:
[----:B------:R-:W-:Y:S05]  /*03d0*/  BSYNC.RECONVERGENT B0 ;  /* 0x0000000000007941 */ /* 0x000fea0003800200 */
.L_x_6:
[----:B------:R-:W3:Y:S01]  /*03e0*/  LDCU.64 UR4, c[0x0][0x888] ;  /* 0x00011100ff0477ac */ /* 0x000ee20008000a00 */
[----:B------:R-:W-:Y:S02]  /*03f0*/  UISETP.EQ.U32.AND UP1, UPT, UR8, URZ, UPT ;  /* 0x000000ff0800728c */ /* 0x000fe4000bf22070 */
[----:B------:R-:W-:Y:S02]  /*0400*/  UPLOP3.LUT UP3, UPT, UPT, UPT, UPT, 0x80, 0x8 ;  /* 0x000000000008789c */ /* 0x000fe40003f6f070 */
[----:B---3--:R-:W-:-:S04]  /*0410*/  UISETP.NE.U32.AND UP0, UPT, UR4, URZ, UPT ;  /* 0x000000ff0400728c */ /* 0x008fc8000bf05070 */
[----:B------:R-:W-:-:S04]  /*0420*/  UISETP.NE.AND.EX UP0, UPT, UR5, URZ, UPT, UP0 ;  /* 0x000000ff0500728c */ /* 0x000fc8000bf05300 */
[----:B------:R-:W-:-:S04]  /*0430*/  UISETP.EQ.OR.EX UP2, UPT, UR9, URZ, !UP0, UP1 ;  /* 0x000000ff0900728c */ /* 0x000fc8000c742710 */
[----:B------:R-:W-:-:S06]  /*0440*/  UP2UR UR4, UPR, URZ, 0x4 ;  /* 0x00000004ff047883 */ /* 0x000fcc0008000000 */
[----:B------:R-:W-:Y:S01]  /*0450*/  MOV R144, UR4 ;  /* 0x0000000400907c02 */ /* 0x000fe20008000f00 */
[----:B------:R-:W-:Y:S06]  /*0460*/  BRA.U !UP2, `(.L_x_8) ;  /* 0x000000010a207547 */ /* 0x000fec000b800000 */
[----:B-----5:R-:W-:Y:S01]  /*0470*/  R2UR UR5, R72 ;  /* 0x00000000480572ca */ /* 0x020fe200000e0000 */
[----:B------:R-:W-:Y:S02]  /*0480*/  UISETP.NE.U32.AND UP1, UPT, UR8, URZ, UPT ;  /* 0x000000ff0800728c */ /* 0x000fe4000bf25070 */
[----:B------:R-:W-:Y:S02]  /*0490*/  USEL UR4, URZ, 0xffffffff, UP0 ;  /* 0xffffffffff047887 */ /* 0x000fe40008000000 */
[----:B------:R-:W-:-:S08]  /*04a0*/  UISETP.NE.AND.EX UP1, UPT, UR9, URZ, UPT, UP1 ;  /* 0x000000ff0900728c */ /* 0x000fd0000bf25310 */
[----:B------:R-:W-:-:S04]  /*04b0*/  UISETP.NE.AND UP0, UPT, UR5, URZ, UPT ;  /* 0x000000ff0500728c */ /* 0x000fc8000bf05270 */
[----:B------:R-:W-:-:S04]  /*04c0*/  @!UP1 USEL UR4, URZ, 0xffffffff, UP0 ;  /* 0xffffffffff049887 */ /* 0x000fc80008000000 */
[----:B------:R-:W-:-:S04]  /*04d0*/  ULOP3.LUT UR4, UR4, 0x1, URZ, 0xc0, !UPT ;  /* 0x0000000104047892 */ /* 0x000fc8000f8ec0ff */
[----:B------:R-:W-:-:S11]  /*04e0*/  UISETP.NE.U32.AND UP3, UPT, UR4, 0x1, UPT ;  /* 0x000000010400788c */ /* 0x000fd6000bf65070 */
.L_x_8:
[----:B------:R-:W3:Y:S01]  /*04f0*/  SHFL.IDX PT, R2, R141, RZ, 0x1f ;  /* 0x00001fff8d027589 */ /* 0x000ee200000e0000 */
[----:B------:R-:W-:-:S04]  /*0500*/  UISETP.NE.AND UP0, UPT, UR17, 0x2, UPT ;  /* 0x000000021100788c */ /* 0x000fc8000bf05270 */
[----:B------:R-:W-:Y:S01]  /*0510*/  USEL UR43, URZ, 0x1, UP0 ;  /* 0x00000001ff2b7887 */ /* 0x000fe20008000000 */
[----:B---3--:R-:W-:-:S13]  /*0520*/  ISETP.NE.AND P0, PT, R2, RZ, PT ;  /* 0x000000ff0200720c */ /* 0x008fda0003f05270 */
[----:B------:R-:W-:Y:S05]  /*0530*/  @P0 BRA `(.L_x_9) ;  /* 0x0000000000700947 */ /* 0x000fea0003800000 */
[----:B------:R-:W3:Y:S01]  /*0540*/  S2UR UR4, SR_CgaCtaId ;  /* 0x00000000000479c3 */ /* 0x000ee20000008800 */
[----:B------:R-:W-:Y:S01]  /*0550*/  UMOV UR5, 0x400 ;  /* 0x0000040000057882 */ /* 0x000fe20000000000 */
[----:B------:R-:W-:Y:S01]  /*0560*/  UMOV UR8, 0x1 ;  /* 0x0000000100087882 */ /* 0x000fe20000000000 */
[----:B------:R-:W-:Y:S01]  /*0570*/  UMOV UR6, 0x8 ;  /* 0x0000000800067882 */ /* 0x000fe20000000000 */
[----:B------:R-:W-:-:S04]  /*0580*/  UIADD3 UR8, UPT, UPT, -UR8, 0x100000, URZ ;  /* 0x0010000008087890 */ /* 0x000fc8000fffe1ff */
[----:B------:R-:W-:Y:S02]  /*0590*/  USHF.L.U32 UR9, UR8, 0xb, URZ ;  /* 0x0000000b08097899 */ /* 0x000fe400080006ff */
[----:B------:R-:W-:Y:S02]  /*05a0*/  USHF.L.U32 UR8, UR8, 0x1, URZ ;  /* 0x0000000108087899 */ /* 0x000fe400080006ff */
[----:B------:R-:W-:-:S04]  /*05b0*/  UIADD3 UR6, UPT, UPT, -UR6, 0x100000, URZ ;  /* 0x0010000006067890 */ /* 0x000fc8000fffe1ff */
[----:B------:R-:W-:Y:S02]  /*05c0*/  USHF.L.U32 UR7, UR6, 0xb, URZ ;  /* 0x0000000b06077899 */ /* 0x000fe400080006ff */
[----:B------:R-:W-:Y:S01]  /*05d0*/  USHF.L.U32 UR6, UR6, 0x1, URZ ;  /* 0x0000000106067899 */ /* 0x000fe200080006ff */
[----:B------:R-:W-:Y:S01]  /*05e0*/  ELECT P0, URZ, PT ;  /* 0x0000000000ff782f */ /* 0x000fe20003800000 */
[----:B---3--:R-:W-:Y:S01]  /*05f0*/  ULEA UR4, UR4, UR5, 0x18 ;  /* 0x0000000504047291 */ /* 0x008fe2000f8ec0ff */
[----:B------:R-:W3:Y:S11]  /*0600*/  FENCE.VIEW.ASYNC.S ;  /* 0x00000000000073c6 */ /* 0x000ef60000000000 */
[----:B---3--:R3:W4:Y:S01]  /*0610*/  SYNCS.EXCH.64 URZ, [UR4], UR8 ;  /* 0x0000000804ff75b2 */ /* 0x0087220008000100 */
[----:B------:R3:W1:Y:S01]  /*0620*/  SYNCS.EXCH.64 URZ, [UR4+0x38], UR6 ;  /* 0x0000380604ff75b2 */ /* 0x0006620008000100 */
        /* <DEDUP_REMOVED lines=11> */
[----:B------:R3:W1:Y:S02]  /*06e0*/  SYNCS.EXCH.64 URZ, [UR4+0x68], UR6 ;  /* 0x0000680604ff75b2 */ /* 0x0006640008000100 */
[----:B---3--:R-:W-:Y:S01]  /*06f0*/  NOP ;  /* 0x0000000000007918 */ /* 0x008fe20000000000 */
.L_x_9:
[----:B------:R-:W3:Y:S01]  /*0700*/  SHFL.IDX PT, R2, R141, RZ, 0x1f ;  /* 0x00001fff8d027589 */ /* 0x000ee200000e0000 */
[----:B------:R-:W-:Y:S01]  /*0710*/  NOP ;  /* 0x0000000000007918 */ /* 0x000fe20000000000 */
[----:B---3--:R-:W-:-:S13]  /*0720*/  ISETP.NE.AND P0, PT, R2, 0x1, PT ;  /* 0x000000010200780c */ /* 0x008fda0003f05270 */
        /* <DEDUP_REMOVED lines=14> */
[----:B---3--:R3:W1:Y:S01]  /*0810*/  SYNCS.EXCH.64 URZ, [UR4+0x70], UR8 ;  /* 0x0000700804ff75b2 */ /* 0x0086620008000100 */
[----:B------:R3:W1:Y:S01]  /*0820*/  SYNCS.EXCH.64 URZ, [UR4+0x90], UR6 ;  /* 0x0000900604ff75b2 */ /* 0x0006620008000100 */
[----:B------:R3:W1:Y:S01]  /*0830*/  SYNCS.EXCH.64 URZ, [UR4+0x78], UR8 ;  /* 0x0000780804ff75b2 */ /* 0x0006620008000100 */
[----:B------:R3:W1:Y:S01]  /*0840*/  SYNCS.EXCH.64 URZ, [UR4+0x98], UR6 ;  /* 0x0000980604ff75b2 */ /* 0x0006620008000100 */
[----:B------:R3:W1:Y:S01]  /*0850*/  SYNCS.EXCH.64 URZ, [UR4+0x80], UR8 ;  /* 0x0000800804ff75b2 */ /* 0x0006620008000100 */
[----:B------:R3:W1:Y:S01]  /*0860*/  SYNCS.EXCH.64 URZ, [UR4+0xa0], UR6 ;  /* 0x0000a00604ff75b2 */ /* 0x0006620008000100 */
[----:B------:R3:W1:Y:S01]  /*0870*/  SYNCS.EXCH.64 URZ, [UR4+0x88], UR8 ;  /* 0x0000880804ff75b2 */ /* 0x0006620008000100 */
[----:B------:R3:W1:Y:S01]  /*0880*/  SYNCS.EXCH.64 URZ, [UR4+0xa8], UR6 ;  /* 0x0000a80604ff75b2 */ /* 0x0006620008000100 */
[----:B------:R-:W-:Y:S01]  /*0890*/  NOP ;  /* 0x0000000000007918 */ /* 0x000fe20000000000 */
.L_x_10:
[----:B------:R-:W2:Y:S01]  /*08a0*/  SHFL.IDX PT, R2, R141, RZ, 0x1f ;  /* 0x00001fff8d027589 */ /* 0x000ea200000e0000 */
[----:B------:R-:W-:Y:S01]  /*08b0*/  NOP ;  /* 0x0000000000007918 */ /* 0x000fe20000000000 */
[----:B--2---:R-:W-:-:S13]  /*08c0*/  ISETP.NE.AND P0, PT, R2, 0x3, PT ;  /* 0x000000030200780c */ /* 0x004fda0003f05270 */
[----:B------:R-:W-:Y:S05]  /*08d0*/  @P0 BRA `(.L_x_11) ;  /* 0x0000000000300947 */ /* 0x000fea0003800000 */
[----:B---3--:R-:W2:Y:S01]  /*08e0*/  S2UR UR4, SR_CgaCtaId ;  /* 0x00000000000479c3 */ /* 0x008ea20000008800 */
[----:B------:R-:W-:Y:S01]  /*08f0*/  UMOV UR6, 0x400 ;  /* 0x0000040000067882 */ /* 0x000fe20000000000 */
[----:B------:R-:W-:Y:S01]  /*0900*/  UMOV UR5, 0x20 ;  /* 0x0000002000057882 */ /* 0x000fe20000000000 */
[----:B------:R-:W-:Y:S01]  /*0910*/  ELECT P0, URZ, PT ;  /* 0x0000000000ff782f */ /* 0x000fe20003800000 */
[----:B--2---:R-:W-:Y:S02]  /*0920*/  ULEA UR6, UR4, UR6, 0x18 ;  /* 0x0000000604067291 */ /* 0x004fe4000f8ec0ff */
[----:B------:R-:W-:-:S04]  /*0930*/  UIADD3 UR4, UPT, UPT, -UR5, 0x100000, URZ ;  /* 0x0010000005047890 */ /* 0x000fc8000fffe1ff */
[----:B------:R-:W-:Y:S02]  /*0940*/  USHF.L.U32 UR5, UR4, 0xb, URZ ;  /* 0x0000000b04057899 */ /* 0x000fe400080006ff */
[----:B------:R-:W-:Y:S01]  /*0950*/  USHF.L.U32 UR4, UR4, 0x1, URZ ;  /* 0x0000000104047899 */ /* 0x000fe200080006ff */
[----:B------:R-:W2:Y:S11]  /*0960*/  FENCE.VIEW.ASYNC.S ;  /* 0x00000000000073c6 */ /* 0x000eb60000000000 */
[----:B--2---:R2:W3:Y:S01]  /*0970*/  SYNCS.EXCH.64 URZ, [UR6+0xb0], UR4 ;  /* 0x0000b00406ff75b2 */ /* 0x0044e20008000100 */
[----:B------:R2:W1:Y:S01]  /*0980*/  SYNCS.EXCH.64 URZ, [UR6+0xb8], UR4 ;  /* 0x0000b80406ff75b2 */ /* 0x0004620008000100 */
[----:B------:R-:W-:Y:S01]  /*0990*/  NOP ;  /* 0x0000000000007918 */ /* 0x000fe20000000000 */
.L_x_11:
[----:B------:R-:W4:Y:S01]  /*09a0*/  SHFL.IDX PT, R2, R141, RZ, 0x1f ;  /* 0x00001fff8d027589 */ /* 0x000f2200000e0000 */
[----:B------:R-:W-:Y:S01]  /*09b0*/  NOP ;  /* 0x0000000000007918 */ /* 0x000fe20000000000 */
[----:B----4-:R-:W-:-:S13]  /*09c0*/  ISETP.NE.AND P0, PT, R2, 0x4, PT ;  /* 0x000000040200780c */ /* 0x010fda0003f05270 */
[----:B------:R-:W-:Y:S05]  /*09d0*/  @P0 BRA `(.L_x_12) ;  /* 0x00000000004c0947 */ /* 0x000fea0003800000 */
[----:B--23--:R-:W2:Y:S01]  /*09e0*/  S2UR UR6, SR_CgaCtaId ;  /* 0x00000000000679c3 */ /* 0x00cea20000008800 */
[----:B------:R-:W-:Y:S01]  /*09f0*/  UMOV UR4, 0x720 ;  /* 0x0000072000047882 */ /* 0x000fe20000000000 */
[----:B------:R-:W-:Y:S01]  /*0a00*/  UMOV UR5, 0x400 ;  /* 0x0000040000057882 */ /* 0x000fe20000000000 */
[----:B------:R-:W-:Y:S01]  /*0a10*/  USEL UR4, UR4, 0x620, UP3 ;  /* 0x0000062004047887 */ /* 0x000fe20009800000 */
[----:B------:R-:W-:Y:S01]  /*0a20*/  UMOV UR8, 0x1 ;  /* 0x0000000100087882 */ /* 0x000fe20000000000 */
[----:B------:R-:W-:Y:S01]  /*0a30*/  ELECT P0, URZ, PT ;  /* 0x0000000000ff782f */ /* 0x000fe20003800000 */
[----:B------:R-:W-:-:S04]  /*0a40*/  UIADD3 UR8, UPT, UPT, -UR8, 0x100000, URZ ;  /* 0x0010000008087890 */ /* 0x000fc8000fffe1ff */
[----:B------:R-:W-:Y:S02]  /*0a50*/  USHF.L.U32 UR9, UR8, 0xb, URZ ;  /* 0x0000000b08097899 */ /* 0x000fe400080006ff */
[----:B------:R-:W-:Y:S02]  /*0a60*/  USHF.L.U32 UR8, UR8, 0x1, URZ ;  /* 0x0000000108087899 */ /* 0x000fe400080006ff */
[----:B--2---:R-:W-:Y:S02]  /*0a70*/  ULEA UR6, UR6, UR5, 0x18 ;  /* 0x0000000506067291 */ /* 0x004fe4000f8ec0ff */
[----:B------:R-:W-:-:S04]  /*0a80*/  UIADD3 UR4, UPT, UPT, -UR4, 0x100000, URZ ;  /* 0x0010000004047890 */ /* 0x000fc8000fffe1ff */
[----:B------:R-:W-:Y:S02]  /*0a90*/  USHF.L.U32 UR5, UR4, 0xb, URZ ;  /* 0x0000000b04057899 */ /* 0x000fe400080006ff */
[----:B------:R-:W-:Y:S01]  /*0aa0*/  USHF.L.U32 UR4, UR4, 0x1, URZ ;  /* 0x0000000104047899 */ /* 0x000fe200080006ff */
[----:B------:R-:W2:Y:S03]  /*0ab0*/  FENCE.VIEW.ASYNC.S ;  /* 0x00000000000073c6 */ /* 0x000ea60000000000 */
[----:B--2---:R4:W2:Y:S08]  /*0ac0*/  SYNCS.EXCH.64 URZ, [UR6+0xc0], UR8 ;  /* 0x0000c00806ff75b2 */ /* 0x0048b00008000100 */
[----:B------:R4:W3:Y:S01]  /*0ad0*/  SYNCS.EXCH.64 URZ, [UR6+0xd0], UR4 ;  /* 0x0000d00406ff75b2 */ /* 0x0008e20008000100 */
[----:B------:R4:W1:Y:S01]  /*0ae0*/  SYNCS.EXCH.64 URZ, [UR6+0xc8], UR8 ;  /* 0x0000c80806ff75b2 */ /* 0x0008620008000100 */
[----:B------:R4:W1:Y:S02]  /*0af0*/  SYNCS.EXCH.64 URZ, [UR6+0xd8], UR4 ;  /* 0x0000d80406ff75b2 */ /* 0x0008640008000100 */
[----:B----4-:R-:W-:Y:S01]  /*0b00*/  NOP ;  /* 0x0000000000007918 */ /* 0x010fe20000000000 */
.L_x_12:
[----:B------:R-:W4:Y:S01]  /*0b10*/  SHFL.IDX PT, R2, R141, RZ, 0x1f ;  /* 0x00001fff8d027589 */ /* 0x000f2200000e0000 */
[----:B------:R-:W-:Y:S01]  /*0b20*/  NOP ;  /* 0x0000000000007918 */ /* 0x000fe20000000000 */
[----:B----4-:R-:W-:-:S13]  /*0b30*/  ISETP.NE.AND P0, PT, R2, 0x5, PT ;  /* 0x000000050200780c */ /* 0x010fda0003f05270 */
[----:B------:R-:W-:Y:S05]  /*0b40*/  @P0 BRA `(.L_x_13) ;  /* 0x0000000000480947 */ /* 0x000fea0003800000 */
[----:B--23--:R-:W2:Y:S01]  /*0b50*/  S2UR UR4, SR_CgaCtaId ;  /* 0x00000000000479c3 */ /* 0x00cea20000008800 */
        /* <DEDUP_REMOVED lines=10> */
[----:B--2---:R-:W-:Y:S01]  /*0c00*/  ULEA UR4, UR4, UR5, 0x18 ;  /* 0x0000000504047291 */ /* 0x004fe2000f8ec0ff */
[----:B------:R-:W2:Y:S11]  /*0c10*/  FENCE.VIEW.ASYNC.S ;  /* 0x00000000000073c6 */ /* 0x000eb60000000000 */
[----:B--2---:R4:W2:Y:S01]  /*0c20*/  SYNCS.EXCH.64 URZ, [UR4+0xe0], UR8 ;  /* 0x0000e00804ff75b2 */ /* 0x0048a20008000100 */
[----:B------:R4:W3:Y:S01]  /*0c30*/  SYNCS.EXCH.64 URZ, [UR4+0xf0], UR6 ;  /* 0x0000f00604ff75b2 */ /* 0x0008e20008000100 */
[----:B------:R4:W1:Y:S01]  /*0c40*/  SYNCS.EXCH.64 URZ, [UR4+0xe8], UR8 ;  /* 0x0000e80804ff75b2 */ /* 0x0008620008000100 */
[----:B------:R4:W1:Y:S02]  /*0c50*/  SYNCS.EXCH.64 URZ, [UR4+0xf8], UR6 ;  /* 0x0000f80604ff75b2 */ /* 0x0008640008000100 */
[----:B----4-:R-:W-:Y:S01]  /*0c60*/  NOP ;  /* 0x0000000000007918 */ /* 0x010fe20000000000 */
.L_x_13:
[----:B------:R-:W4:Y:S01]  /*0c70*/  SHFL.IDX PT, R2, R141, RZ, 0x1f ;  /* 0x00001fff8d027589 */ /* 0x000f2200000e0000 */
[----:B------:R-:W1:Y:S01]  /*0c80*/  S2UR UR45, SR_CgaCtaId ;  /* 0x00000000002d79c3 */ /* 0x000e620000008800 */
[----:B------:R-:W-:Y:S01]  /*0c90*/  NOP ;  /* 0x0000000000007918 */ /* 0x000fe20000000000 */
[----:B----4-:R-:W-:-:S13]  /*0ca0*/  ISETP.NE.AND P0, PT, R2, 0x3, PT ;  /* 0x000000030200780c */ /* 0x010fda0003f05270 */
[----:B-1----:R-:W-:Y:S05]  /*0cb0*/  @P0 BRA `(.L_x_14) ;  /* 0x0000000000340947 */ /* 0x002fea0003800000 */
[----:B--23--:R-:W-:Y:S01]  /*0cc0*/  UMOV UR4, 0x400 ;  /* 0x0000040000047882 */ /* 0x00cfe20000000000 */
[----:B------:R-:W-:Y:S01]  /*0cd0*/  UMOV UR6, 0x20 ;  /* 0x0000002000067882 */ /* 0x000fe20000000000 */
[----:B------:R-:W-:Y:S02]  /*0ce0*/  ULEA UR4, UR45, UR4, 0x18 ;  /* 0x000000042d047291 */ /* 0x000fe4000f8ec0ff */
[----:B------:R-:W-:-:S04]  /*0cf0*/  UIADD3 UR6, UPT, UPT, -UR6, 0x100000, URZ ;  /* 0x0010000006067890 */ /* 0x000fc8000fffe1ff */
[----:B------:R-:W-:Y:S02]  /*0d00*/  USHF.L.U32 UR7, UR6, 0xb, URZ ;  /* 0x0000000b06077899 */ /* 0x000fe400080006ff */
[----:B------:R-:W-:Y:S01]  /*0d10*/  USHF.L.U32 UR6, UR6, 0x1, URZ ;  /* 0x0000000106067899 */ /* 0x000fe200080006ff */
[----:B------:R-:W-:Y:S01]  /*0d20*/  ELECT P0, URZ, PT ;  /* 0x0000000000ff782f */ /* 0x000fe20003800000 */
[----:B------:R-:W1:Y:S10]  /*0d30*/  FENCE.VIEW.ASYNC.S ;  /* 0x00000000000073c6 */ /* 0x000e740000000000 */
[----:B-1----:R1:W4:Y:S01]  /*0d40*/  SYNCS.EXCH.64 URZ, [UR4+0x100], UR6 ;  /* 0x0001000604ff75b2 */ /* 0x0023220008000100 */
[----:B------:R1:W2:Y:S01]  /*0d50*/  SYNCS.EXCH.64 URZ, [UR4+0x110], UR6 ;  /* 0x0001100604ff75b2 */ /* 0x0002a20008000100 */
[----:B------:R1:W3:Y:S01]  /*0d60*/  SYNCS.EXCH.64 URZ, [UR4+0x108], UR6 ;  /* 0x0001080604ff75b2 */ /* 0x0002e20008000100 */
[----:B------:R1:W1:Y:S01]  /*0d70*/  SYNCS.EXCH.64 URZ, [UR4+0x118], UR6 ;  /* 0x0001180604ff75b2 */ /* 0x0002620008000100 */
[----:B------:R-:W-:Y:S01]  /*0d80*/  NOP ;  /* 0x0000000000007918 */ /* 0x000fe20000000000 */
.L_x_14:
[----:B-123--:R-:W1:Y:S01]  /*0d90*/  LDCU UR4, c[0x0][0x36c] ;  /* 0x00006d80ff0477ac */ /* 0x00ee620008000800 */
[----:B------:R-:W-:Y:S01]  /*0da0*/  ISETP.NE.OR P3, PT, R0, 0x2, !P3 ;  /* 0x000000020000780c */ /* 0x000fe20005f65670 */
[----:B------:R-:W-:Y:S01]  /*0db0*/  NOP ;  /* 0x0000000000007918 */ /* 0x000fe20000000000 */
[----:B------:R-:W-:Y:S01]  /*0dc0*/  LOP3.LUT R0, R154, 0x1f, RZ, 0xc0, !PT ;  /* 0x0000001f9a007812 */ /* 0x000fe200078ec0ff */
[----:B------:R-:W-:Y:S02]  /*0dd0*/  UISETP.NE.AND UP4, UPT, UR17, URZ, UPT ;  /* 0x000000ff1100728c */ /* 0x000fe4000bf85270 */
[----:B-1----:R-:W-:-:S09]  /*0de0*/  UISETP.EQ.U32.AND UP5, UPT, UR4, 0x1, UPT ;  /* 0x000000010400788c */ /* 0x002fd2000bfa2070 */
[----:B------:R-:W-:Y:S05]  /*0df0*/  BRA.U !UP5, `(.L_x_15) ;  /* 0x000000010d087547 */ /* 0x000fea000b800000 */
[----:B----4-:R-:W-:Y:S01]  /*0e00*/  UCGABAR_ARV ;  /* 0x00000000000079c7 */ /* 0x010fe20008000000 */
[----:B------:R-:W-:Y:S05]  /*0e10*/  BRA `(.L_x_16) ;  /* 0x0000000000047947 */ /* 0x000fea0003800000 */
.L_x_15:
[----:B----4-:R-:W-:Y:S01]  /*0e20*/  NOP ;  /* 0x0000000000007918 */ /* 0x010fe20000000000 */
.L_x_16:
[----:B------:R-:W1:Y:S01]  /*0e30*/  S2UR UR7, SR_CTAID.X ;  /* 0x00000000000779c3 */ /* 0x000e620000002500 */
[----:B------:R-:W-:-:S05]  /*0e40*/  CS2R.32 R143, SR_CgaSize ;  /* 0x00000000008f7805 */ /* 0x000fca0000008a00 */
[----:B------:R-:W-:-:S05]  /*0e50*/  IMAD R143, R143, -0xa0, RZ ;  /* 0xffffff608f8f7824 */ /* 0x000fca00078e02ff */
[----:B------:R-:W-:-:S14]  /*0e60*/  R2UR UR5, R143 ;  /* 0x000000008f0572ca */ /* 0x000fdc00000e0000 */
[----:B------:R-:W2:Y:S01]  /*0e70*/  LDCU UR5, c[0x0][UR5+0x2b0] ;  /* 0x00005600050577ac */ /* 0x000ea20008000800 */
[----:B------:R-:W-:-:S05]  /*0e80*/  CS2R.32 R143, SR_CgaSize ;  /* 0x00000000008f7805 */ /* 0x000fca0000008a00 */
[----:B------:R-:W-:-:S05]  /*0e90*/  IMAD R143, R143, -0xa0, RZ ;  /* 0xffffff608f8f7824 */ /* 0x000fca00078e02ff */
[----:B------:R-:W-:-:S14]  /*0ea0*/  R2UR UR4, R143 ;  /* 0x000000008f0472ca */ /* 0x000fdc00000e0000 */
[----:B------:R-:W3:Y:S01]  /*0eb0*/  LDCU UR4, c[0x0][UR4+0x2b4] ;  /* 0x00005680040477ac */ /* 0x000ee20008000800 */
[----:B------:R-:W4:Y:S01]  /*0ec0*/  S2UR UR8, SR_CTAID.Y ;  /* 0x00000000000879c3 */ /* 0x000f220000002600 */
[----:B------:R-:W-:-:S05]  /*0ed0*/  CS2R.32 R143, SR_CgaSize ;  /* 0x00000000008f7805 */ /* 0x000fca0000008a00 */
[----:B------:R-:W-:-:S05]  /*0ee0*/  IMAD R143, R143, -0xa0, RZ ;  /* 0xffffff608f8f7824 */ /* 0x000fca00078e02ff */
[----:B------:R-:W-:-:S14]  /*0ef0*/  R2UR UR9, R143 ;  /* 0x000000008f0972ca */ /* 0x000fdc00000e0000 */
[----:B------:R-:W3:Y:S01]  /*0f00*/  LDCU UR9, c[0x0][UR9+0x2a0] ;  /* 0x00005400090977ac */ /* 0x000ee20008000800 */
[----:B------:R-:W-:-:S05]  /*0f10*/  CS2R.32 R143, SR_CgaSize ;  /* 0x00000000008f7805 */ /* 0x000fca0000008a00 */
[----:B------:R-:W-:-:S05]  /*0f20*/  IMAD R143, R143, -0xa0, RZ ;  /* 0xffffff608f8f7824 */ /* 0x000fca00078e02ff */
[----:B------:R-:W-:-:S14]  /*0f30*/  R2UR UR10, R143 ;  /* 0x000000008f0a72ca */ /* 0x000fdc00000e0000 */
[----:B------:R-:W3:Y:S01]  /*0f40*/  LDCU UR10, c[0x0][UR10+0x2a4] ;  /* 0x000054800a0a77ac */ /* 0x000ee20008000800 */
[----:B------:R-:W3:Y:S01]  /*0f50*/  S2UR UR36, SR_CTAID.Z ;  /* 0x00000000002479c3 */ /* 0x000ee20000002700 */
[----:B------:R-:W3:Y:S01]  /*0f60*/  LDCU UR21, c[0x0][0xb24] ;  /* 0x00016480ff1577ac */ /* 0x000ee20008000800 */
[----:B------:R-:W3:Y:S01]  /*0f70*/  LDCU UR42, c[0x0][0xb24] ;  /* 0x00016480ff2a77ac */ /* 0x000ee20008000800 */
[----:B-1----:R-:W-:Y:S01]  /*0f80*/  I2FP.F32.U32 R3, UR7 ;  /* 0x0000000700037c45 */ /* 0x002fe20008201000 */
[----:B------:R-:W1:Y:S04]  /*0f90*/  LDCU UR28, c[0x0][0xb30] ;  /* 0x00016600ff1c77ac */ /* 0x000e680008000800 */
[----:B--2---:R-:W-:Y:S01]  /*0fa0*/  FMUL R3, R3, UR5 ;  /* 0x0000000503037c20 */ /* 0x004fe20008400000 */
[----:B------:R-:W-:Y:S01]  /*0fb0*/  USHF.L.U32 UR26, UR45, 0xa, URZ ;  /* 0x0000000a2d1a7899 */ /* 0x000fe200080006ff */
[----:B----4-:R-:W-:Y:S01]  /*0fc0*/  I2FP.F32.U32 R2, UR8 ;  /* 0x0000000800027c45 */ /* 0x010fe20008201000 */
[----:B------:R-:W-:Y:S01]  /*0fd0*/  UMOV UR16, UR7 ;  /* 0x0000000700107c82 */ /* 0x000fe20008000000 */
[----:B------:R-:W-:-:S02]  /*0fe0*/  UMOV UR20, UR8 ;  /* 0x0000000800147c82 */ /* 0x000fc40008000000 */
[----:B------:R-:W2:Y:S01]  /*0ff0*/  F2I.U32.TRUNC.NTZ R3, R3 ;  /* 0x0000000300037305 */ /* 0x000ea2000020f000 */
[----:B---3--:R-:W-:Y:S01]  /*1000*/  UISETP.GE.AND UP2, UPT, UR21, 0x1, UPT ;  /* 0x000000011500788c */ /* 0x008fe2000bf46270 */
[----:B------:R-:W-:-:S06]  /*1010*/  FMUL R2, R2, UR4 ;  /* 0x0000000402027c20 */ /* 0x000fcc0008400000 */
[----:B------:R-:W3:Y:S01]  /*1020*/  F2I.U32.TRUNC.NTZ R2, R2 ;  /* 0x0000000200027305 */ /* 0x000ee2000020f000 */
[----:B--2---:R-:W-:Y:S02]  /*1030*/  R2UR UR4, R3 ;  /* 0x00000000030472ca */ /* 0x004fe400000e0000 */
[----:B---3--:R-:W-:Y:S02]  /*1040*/  R2UR UR6, R2 ;  /* 0x00000000020672ca */ /* 0x008fe400000e0000 */
[----:B------:R-:W-:-:S09]  /*1050*/  PRMT R2, RZ, 0x7610, R2 ;  /* 0x00007610ff027816 */ /* 0x000fd20000000002 */
[----:B------:R-:W-:-:S04]  /*1060*/  UIADD3 UR5, UPT, UPT, -UR4, URZ, URZ ;  /* 0x000000ff04057290 */ /* 0x000fc8000fffe1ff */
[----:B------:R-:W-:Y:S02]  /*1070*/  UIMAD UR5, UR9, UR5, UR7 ;  /* 0x00000005090572a4 */ /* 0x000fe4000f8e0207 */
[----:B------:R-:W-:-:S04]  /*1080*/  UIADD3 UR4, UPT, UPT, -UR6, URZ, URZ ;  /* 0x000000ff06047290 */ /* 0x000fc8000fffe1ff */
[----:B------:R-:W-:Y:S01]  /*1090*/  IMAD.U32 R143, RZ, RZ, UR5 ;  /* 0x00000005ff8f7e24 */ /* 0x000fe2000f8e00ff */
[----:B------:R-:W-:-:S06]  /*10a0*/  UIMAD UR4, UR10, UR4, UR8 ;  /* 0x000000040a0472a4 */ /* 0x000fcc000f8e0208 */
[----:B------:R-:W-:Y:S01]  /*10b0*/  IMAD.U32 R142, RZ, RZ, UR4 ;  /* 0x00000004ff8e7e24 */ /* 0x000fe2000f8e00ff */
[----:B-1----:R-:W-:Y:S06]  /*10c0*/  BRA.U UP4, `(.L_x_17) ;  /* 0x0000000104807547 */ /* 0x002fec000b800000 */
[----:B------:R-:W-:Y:S02]  /*10d0*/  R2UR UR9, R142 ;  /* 0x000000008e0972ca */ /* 0x000fe400000e0000 */
[----:B------:R-:W-:-:S11]  /*10e0*/  R2UR UR8, R143 ;  /* 0x000000008f0872ca */ /* 0x000fd600000e0000 */
[----:B------:R-:W-:Y:S02]  /*10f0*/  UISETP.NE.AND UP0, UPT, UR9, 0x1, UPT ;  /* 0x000000010900788c */ /* 0x000fe4000bf05270 */
[----:B------:R-:W-:Y:S02]  /*1100*/  UISETP.NE.AND UP1, UPT, UR9, 0x2, UPT ;  /* 0x000000020900788c */ /* 0x000fe4000bf25270 */
[----:B------:R-:W-:Y:S02]  /*1110*/  USEL UR5, URZ, 0x2, UP0 ;  /* 0x00000002ff057887 */ /* 0x000fe40008000000 */
[----:B------:R-:W-:Y:S02]  /*1120*/  UISETP.NE.AND UP0, UPT, UR9, 0x3, UPT ;  /* 0x000000030900788c */ /* 0x000fe4000bf05270 */
[----:B------:R-:W-:Y:S02]  /*1130*/  USEL UR4, URZ, 0x4, UP1 ;  /* 0x00000004ff047887 */ /* 0x000fe40008800000 */
[----:B------:R-:W-:-:S02]  /*1140*/  UISETP.NE.AND UP1, UPT, UR9, 0x4, UPT ;  /* 0x000000040900788c */ /* 0x000fc4000bf25270 */
[----:B------:R-:W-:Y:S02]  /*1150*/  USEL UR7, URZ, 0x8, UP0 ;  /* 0x00000008ff077887 */ /* 0x000fe40008000000 */
[----:B------:R-:W-:Y:S02]  /*1160*/  UISETP.NE.AND UP0, UPT, UR9, 0x5, UPT ;  /* 0x000000050900788c */ /* 0x000fe4000bf05270 */
[----:B------:R-:W-:Y:S02]  /*1170*/  USEL UR6, URZ, 0x10, UP1 ;  /* 0x00000010ff067887 */ /* 0x000fe40008800000 */
[----:B------:R-:W-:Y:S02]  /*1180*/  UISETP.NE.AND UP1, UPT, UR9, 0x6, UPT ;  /* 0x000000060900788c */ /* 0x000fe4000bf25270 */
[----:B------:R-:W-:Y:S02]  /*1190*/  USEL UR11, URZ, 0x20, UP0 ;  /* 0x00000020ff0b7887 */ /* 0x000fe40008000000 */
[----:B------:R-:W-:-:S02]  /*11a0*/  UISETP.NE.AND UP0, UPT, UR9, 0x7, UPT ;  /* 0x000000070900788c */ /* 0x000fc4000bf05270 */
[----:B------:R-:W-:Y:S02]  /*11b0*/  USEL UR12, URZ, 0x40, UP1 ;  /* 0x00000040ff0c7887 */ /* 0x000fe40008800000 */
[----:B------:R-:W-:Y:S02]  /*11c0*/  UISETP.NE.AND UP1, UPT, UR9, URZ, UPT ;  /* 0x000000ff0900728c */ /* 0x000fe4000bf25270 */
[----:B------:R-:W-:Y:S02]  /*11d0*/  USEL UR13, URZ, 0x80, UP0 ;  /* 0x00000080ff0d7887 */ /* 0x000fe40008000000 */
[----:B------:R-:W-:Y:S02]  /*11e0*/  UISETP.NE.AND UP0, UPT, UR8, URZ, UPT ;  /* 0x000000ff0800728c */ /* 0x000fe4000bf05270 */
[----:B------:R-:W-:Y:S02]  /*11f0*/  UISETP.EQ.OR UP1, UPT, UR8, URZ, !UP1 ;  /* 0x000000ff0800728c */ /* 0x000fe4000cf22670 */
[----:B------:R-:W-:-:S02]  /*1200*/  USEL UR9, UR5, 0x2, UP0 ;  /* 0x0000000205097887 */ /* 0x000fc40008000000 */
[----:B------:R-:W-:Y:S02]  /*1210*/  USEL UR4, UR4, 0x4, UP0 ;  /* 0x0000000404047887 */ /* 0x000fe40008000000 */
[----:B------:R-:W-:Y:S02]  /*1220*/  USEL UR5, URZ, 0x1, !UP1 ;  /* 0x00000001ff057887 */ /* 0x000fe4000c800000 */
[----:B------:R-:W-:Y:S02]  /*1230*/  USEL UR10, UR7, 0x8, UP0 ;  /* 0x00000008070a7887 */ /* 0x000fe40008000000 */
[----:B------:R-:W-:Y:S02]  /*1240*/  USEL UR8, UR6, 0x10, UP0 ;  /* 0x0000001006087887 */ /* 0x000fe40008000000 */
[----:B------:R-:W-:Y:S02]  /*1250*/  UIADD3 UR4, UPT, UPT, UR4, UR9, UR5 ;  /* 0x0000000904047290 */ /* 0x000fe4000fffe005 */
[----:B------:R-:W-:-:S02]  /*1260*/  USEL UR7, UR11, 0x20, UP0 ;  /* 0x000000200b077887 */ /* 0x000fc40008000000 */
[----:B------:R-:W-:Y:S02]  /*1270*/  USEL UR6, UR12, 0x40, UP0 ;  /* 0x000000400c067887 */ /* 0x000fe40008000000 */
[----:B------:R-:W-:Y:S02]  /*1280*/  UIADD3 UR4, UPT, UPT, UR8, UR10, UR4 ;  /* 0x0000000a08047290 */ /* 0x000fe4000fffe004 */
[----:B------:R-:W-:Y:S02]  /*1290*/  USEL UR5, UR13, 0x80, UP0 ;  /* 0x000000800d057887 */ /* 0x000fe40008000000 */
[----:B------:R-:W-:-:S04]  /*12a0*/  UIADD3 UR4, UPT, UPT, UR6, UR7, UR4 ;  /* 0x0000000706047290 */ /* 0x000fc8000fffe004 */
[----:B------:R-:W-:-:S06]  /*12b0*/  UIADD3 UR4, UPT, UPT, UR4, UR5, URZ ;  /* 0x0000000504047290 */ /* 0x000fcc000fffe0ff */
[----:B------:R-:W-:Y:S02]  /*12c0*/  IMAD.U32 R2, RZ, RZ, UR4 ;  /* 0x00000004ff027e24 */ /* 0x000fe4000f8e00ff */
.L_x_17:
[----:B------:R-:W-:Y:S05]  /*12d0*/  BRA.U !UP2, `(.L_x_18) ;  /* 0x000000010ad47547 */ /* 0x000fea000b800000 */
[----:B------:R-:W1:Y:S01]  /*12e0*/  LDCU.128 UR12, c[0x0][0xb10] ;  /* 0x00016200ff0c77ac */ /* 0x000e620008000c00 */
[----:B------:R-:W2:Y:S01]  /*12f0*/  LDCU UR6, c[0x0][0x370] ;  /* 0x00006e00ff0677ac */ /* 0x000ea20008000800 */
[----:B------:R-:W3:Y:S01]  /*1300*/  LDCU UR5, c[0x0][0x374] ;  /* 0x00006e80ff0577ac */ /* 0x000ee20008000800 */
[----:B------:R-:W4:Y:S01]  /*1310*/  LDCU UR27, c[0x0][0xb0c] ;  /* 0x00016180ff1b77ac */ /* 0x000f220008000800 */
[----:B------:R-:W4:Y:S01]  /*1320*/  LDCU UR4, c[0x0][0xb20] ;  /* 0x00016400ff0477ac */ /* 0x000f220008000800 */
[----:B------:R-:W4:Y:S01]  /*1330*/  LDCU.64 UR8, c[0x0][0xb28] ;  /* 0x00016500ff0877ac */ /* 0x000f220008000a00 */
[----:B-1----:R-:W-:Y:S02]  /*1340*/  UISETP.NE.AND UP0, UPT, UR14, 0x1, UPT ;  /* 0x000000010e00788c */ /* 0x002fe4000bf05270 */
[----:B---3--:R-:W-:Y:S02]  /*1350*/  UIMAD.WIDE.U32 UR10, UR5, UR15, URZ ;  /* 0x0000000f050a72a5 */ /* 0x008fe4000f8e00ff */
[----:B--2---:R-:W-:-:S02]  /*1360*/  UIMAD.WIDE.U32 UR22, UR6, UR12, URZ ;  /* 0x0000000c061672a5 */ /* 0x004fc4000f8e00ff */
[----:B----4-:R-:W-:Y:S02]  /*1370*/  UISETP.NE.AND UP1, UPT, UR27, 0x1, UPT ;  /* 0x000000011b00788c */ /* 0x010fe4000bf25270 */
[----:B------:R-:W-:Y:S01]  /*1380*/  UISETP.NE.AND UP2, UPT, UR21, 0x1, UPT ;  /* 0x000000011500788c */ /* 0x000fe2000bf45270 */
[----:B------:R-:W-:Y:S02]  /*1390*/  UMOV UR10, UR11 ;  /* 0x0000000b000a7c82 */ /* 0x000fe40008000000 */
[----:B------:R-:W-:Y:S01]  /*13a0*/  UMOV UR22, UR23 ;  /* 0x0000001700167c82 */ /* 0x000fe20008000000 */
[----:B------:R-:W-:Y:S02]  /*13b0*/  @UP0 USHF.R.U32.HI UR5, URZ, UR4, UR10 ;  /* 0x00000004ff050299 */ /* 0x000fe4000801160a */
[----:B------:R-:W-:Y:S02]  /*13c0*/  UIMAD.WIDE.U32 UR24, UR20, UR15, URZ ;  /* 0x0000000f141872a5 */ /* 0x000fe4000f8e00ff */
[----:B------:R-:W-:-:S02]  /*13d0*/  UIMAD.WIDE.U32 UR10, UR5, UR8, URZ ;  /* 0x00000008050a72a5 */ /* 0x000fc4000f8e00ff */
[----:B------:R-:W-:Y:S02]  /*13e0*/  @UP1 USHF.R.U32.HI UR6, URZ, UR13, UR22 ;  /* 0x0000000dff061299 */ /* 0x000fe40008011616 */
[----:B------:R-:W-:Y:S02]  /*13f0*/  UIMAD.WIDE.U32 UR18, UR16, UR12, URZ ;  /* 0x0000000c101272a5 */ /* 0x000fe4000f8e00ff */
[----:B------:R-:W-:Y:S01]  /*1400*/  UIMAD.WIDE.U32 UR22, UR6, UR8, URZ ;  /* 0x00000008061672a5 */ /* 0x000fe2000f8e00ff */
[----:B------:R-:W-:Y:S01]  /*1410*/  UMOV UR24, UR25 ;  /* 0x0000001900187c82 */ /* 0x000fe20008000000 */
[----:B------:R-:W-:Y:S01]  /*1420*/  UMOV UR10, UR11 ;  /* 0x0000000b000a7c82 */ /* 0x000fe20008000000 */
[----:B------:R-:W-:Y:S02]  /*1430*/  USHF.R.U32.HI UR24, URZ, UR4, UR24 ;  /* 0x00000004ff187299 */ /* 0x000fe40008011618 */
[----:B------:R-:W-:Y:S02]  /*1440*/  @UP2 USHF.R.U32.HI UR5, URZ, UR9, UR10 ;  /* 0x00000009ff052299 */ /* 0x000fe4000801160a */
[----:B------:R-:W-:Y:S01]  /*1450*/  UMOV UR7, UR23 ;  /* 0x0000001700077c82 */ /* 0x000fe20008000000 */
[----:B------:R-:W-:Y:S01]  /*1460*/  UMOV UR18, UR19 ;  /* 0x0000001300127c82 */ /* 0x000fe20008000000 */
[----:B------:R-:W-:-:S02]  /*1470*/  @UP2 USHF.R.U32.HI UR6, URZ, UR9, UR7 ;  /* 0x00000009ff062299 */ /* 0x000fc40008011607 */
[----:B------:R-:W-:Y:S02]  /*1480*/  USHF.R.U32.HI UR13, URZ, UR13, UR18 ;  /* 0x0000000dff0d7299 */ /* 0x000fe40008011612 */
[----:B------:R-:W-:Y:S02]  /*1490*/  USEL UR4, UR20, UR24, !UP0 ;  /* 0x0000001814047287 */ /* 0x000fe4000c000000 */
[----:B------:R-:W-:Y:S02]  /*14a0*/  UIMAD UR7, UR5, UR21, URZ ;  /* 0x00000015050772a4 */ /* 0x000fe4000f8e02ff */
[----:B------:R-:W-:Y:S02]  /*14b0*/  USEL UR5, UR16, UR13, !UP1 ;  /* 0x0000000d10057287 */ /* 0x000fe4000c800000 */
[----:B------:R-:W-:Y:S02]  /*14c0*/  UIMAD UR12, UR6, UR21, URZ ;  /* 0x00000015060c72a4 */ /* 0x000fe4000f8e02ff */
[----:B------:R-:W-:-:S02]  /*14d0*/  UISETP.GE.AND UP0, UPT, UR4, UR7, UPT ;  /* 0x000000070400728c */ /* 0x000fc4000bf06270 */
[----:B------:R-:W-:Y:S02]  /*14e0*/  UIMAD.WIDE.U32 UR10, UR4, UR8, URZ ;  /* 0x00000008040a72a5 */ /* 0x000fe4000f8e00ff */
[----:B------:R-:W-:Y:S02]  /*14f0*/  UISETP.GE.OR UP0, UPT, UR5, UR12, UP0 ;  /* 0x0000000c0500728c */ /* 0x000fe40008706670 */
[----:B------:R-:W-:Y:S02]  /*1500*/  UIMAD.WIDE.U32 UR12, UR5, UR8, URZ ;  /* 0x00000008050c72a5 */ /* 0x000fe4000f8e00ff */
[----:B------:R-:W-:Y:S01]  /*1510*/  UIADD3 UR10, UPT, UPT, -UR4, URZ, URZ ;  /* 0x000000ff040a7290 */ /* 0x000fe2000fffe1ff */
[----:B------:R-:W-:Y:S01]  /*1520*/  UMOV UR8, UR11 ;  /* 0x0000000b00087c82 */ /* 0x000fe20008000000 */
[----:B------:R-:W-:Y:S02]  /*1530*/  UIADD3 UR11, UPT, UPT, -UR5, URZ, URZ ;  /* 0x000000ff050b7290 */ /* 0x000fe4000fffe1ff */
[----:B------:R-:W-:-:S03]  /*1540*/  USHF.R.U32.HI UR8, URZ, UR9, UR8 ;  /* 0x00000009ff087299 */ /* 0x000fc60008011608 */
[----:B------:R-:W-:Y:S01]  /*1550*/  @!UP0 UMOV UR7, UR13 ;  /* 0x0000000d00078c82 */ /* 0x000fe20008000000 */
[----:B------:R-:W-:Y:S02]  /*1560*/  UIMAD UR20, UR14, UR10, UR20 ;  /* 0x0000000a0e1472a4 */ /* 0x000fe4000f8e0214 */
[----:B------:R-:W-:Y:S02]  /*1570*/  USEL UR8, UR4, UR8, !UP2 ;  /* 0x0000000804087287 */ /* 0x000fe4000d000000 */
[----:B------:R-:W-:Y:S02]  /*1580*/  @!UP0 USHF.R.U32.HI UR7, URZ, UR9, UR7 ;  /* 0x00000009ff078299 */ /* 0x000fe40008011607 */
[----:B------:R-:W-:Y:S02]  /*1590*/  UIADD3 UR9, UPT, UPT, -UR8, URZ, URZ ;  /* 0x000000ff08097290 */ /* 0x000fe4000fffe1ff */
[----:B------:R-:W-:Y:S02]  /*15a0*/  @!UP0 USEL UR7, UR5, UR7, !UP2 ;  /* 0x0000000705078287 */ /* 0x000fe4000d000000 */
[----:B------:R-:W-:-:S02]  /*15b0*/  UIMAD UR9, UR21, UR9, UR4 ;  /* 0x00000009150972a4 */ /* 0x000fc4000f8e0204 */
[----:B------:R-:W-:Y:S02]  /*15c0*/  @!UP0 UIADD3 UR8, UPT, UPT, UR8, -UR7, URZ ;  /* 0x8000000708088290 */ /* 0x000fe4000fffe0ff */
[----:B------:R-:W-:Y:S02]  /*15d0*/  @!UP0 UIMAD UR6, UR9, UR6, UR7 ;  /* 0x00000006090682a4 */ /* 0x000fe4000f8e0207 */
[----:B------:R-:W-:Y:S02]  /*15e0*/  @!UP0 UIMAD UR4, UR8, UR21, UR5 ;  /* 0x00000015080482a4 */ /* 0x000fe4000f8e0205 */
[----:B------:R-:W-:Y:S02]  /*15f0*/  UIMAD UR16, UR27, UR11, UR16 ;  /* 0x0000000b1b1072a4 */ /* 0x000fe4000f8e0210 */
[----:B------:R-:W-:Y:S01]  /*1600*/  UIMAD UR20, UR4, UR14, UR20 ;  /* 0x0000000e041472a4 */ /* 0x000fe2000f8e0214 */
[----:B------:R-:W-:Y:S02]  /*1610*/  @!UP0 UMOV UR5, UR6 ;  /* 0x0000000600058c82 */ /* 0x000fe40008000000 */
[----:B------:R-:W-:-:S12]  /*1620*/  UIMAD UR16, UR5, UR27, UR16 ;  /* 0x0000001b051072a4 */ /* 0x000fd8000f8e0210 */
.L_x_18:
[----:B------:R-:W-:Y:S02]  /*1630*/  UISETP.NE.AND UP1, UPT, UR28, 0x1, UPT ;  /* 0x000000011c00788c */ /* 0x000fe4000bf25270 */
[----:B------:R-:W-:Y:S02]  /*1640*/  UISETP.NE.AND UP0, UPT, UR17, 0x2, UPT ;  /* 0x000000021100788c */ /* 0x000fe4000bf05270 */
[----:B------:R-:W-:-:S05]  /*1650*/  ULOP3.LUT UR24, UR26, 0x1c00, URZ, 0xc0, !UPT ;  /* 0x00001c001a187892 */ /* 0x000fca000f8ec0ff */
[----:B------:R-:W-:Y:S07]  /*1660*/  BRA.U UP1, `(.L_x_19) ;  /* 0x0000000101447547 */ /* 0x000fee000b800000 */
[----:B------:R-:W1:Y:S01]  /*1670*/  LDCU.128 UR8, c[0x0][0xb10] ;  /* 0x00016200ff0877ac */ /* 0x000e620008000c00 */
[----:B------:R-:W2:Y:S01]  /*1680*/  LDCU UR12, c[0x0][0xb0c] ;  /* 0x00016180ff0c77ac */ /* 0x000ea20008000800 */
[----:B------:R-:W3:Y:S01]  /*1690*/  LDCU UR13, c[0x0][0xb20] ;  /* 0x00016400ff0d77ac */ /* 0x000ee20008000800 */
[----:B-1----:R-:W-:Y:S02]  /*16a0*/  UIMAD.WIDE.U32 UR6, UR16, UR8, URZ ;  /* 0x00000008100672a5 */ /* 0x002fe4000f8e00ff */
[----:B------:R-:W-:Y:S02]  /*16b0*/  UIMAD.WIDE.U32 UR4, UR20, UR11, URZ ;  /* 0x0000000b140472a5 */ /* 0x000fe4000f8e00ff */
[----:B--2---:R-:W-:Y:S02]  /*16c0*/  UISETP.NE.AND UP2, UPT, UR12, 0x1, UPT ;  /* 0x000000010c00788c */ /* 0x004fe4000bf45270 */
[----:B------:R-:W-:Y:S01]  /*16d0*/  UISETP.NE.AND UP1, UPT, UR10, 0x1, UPT ;  /* 0x000000010a00788c */ /* 0x000fe2000bf25270 */
[----:B------:R-:W-:-:S02]  /*16e0*/  UMOV UR6, UR7 ;  /* 0x0000000700067c82 */ /* 0x000fc40008000000 */
[----:B------:R-:W-:Y:S01]  /*16f0*/  UMOV UR4, UR5 ;  /* 0x0000000500047c82 */ /* 0x000fe20008000000 */
[----:B------:R-:W-:Y:S02]  /*1700*/  USHF.R.U32.HI UR6, URZ, UR9, UR6 ;  /* 0x00000009ff067299 */ /* 0x000fe40008011606 */
[----:B---3--:R-:W-:Y:S02]  /*1710*/  USHF.R.U32.HI UR4, URZ, UR13, UR4 ;  /* 0x0000000dff047299 */ /* 0x008fe40008011604 */
[----:B------:R-:W-:Y:S02]  /*1720*/  USEL UR5, UR16, UR6, !UP2 ;  /* 0x0000000610057287 */ /* 0x000fe4000d000000 */
[----:B------:R-:W-:-:S04]  /*1730*/  USEL UR4, UR20, UR4, !UP1 ;  /* 0x0000000414047287 */ /* 0x000fc8000c800000 */
[----:B------:R-:W-:Y:S02]  /*1740*/  UIADD3 UR6, UPT, UPT, UR5, -UR4, URZ ;  /* 0x8000000405067290 */ /* 0x000fe4000fffe0ff */
[----:B------:R-:W-:Y:S02]  /*1750*/  UIADD3 UR4, UPT, UPT, -UR5, UR4, URZ ;  /* 0x0000000405047290 */ /* 0x000fe4000fffe1ff */
[----:B------:R-:W-:Y:S02]  /*1760*/  UIMAD UR20, UR6, UR10, UR20 ;  /* 0x0000000a061472a4 */ /* 0x000fe4000f8e0214 */
[----:B------:R-:W-:-:S12]  /*1770*/  UIMAD UR16, UR4, UR12, UR16 ;  /* 0x0000000c041072a4 */ /* 0x000fd8000f8e0210 */
.L_x_19:
[----:B------:R-:W-:Y:S05]  /*1780*/  BRA.U !UP5, `(.L_x_20) ;  /* 0x000000010d0c7547 */ /* 0x000fea000b800000 */
[----:B------:R-:W-:Y:S01]  /*1790*/  UCGABAR_WAIT ;  /* 0x0000000000007dc7 */ /* 0x000fe20008000000 */
[----:B------:R-:W-:Y:S01]  /*17a0*/  CCTL.IVALL ;  /* 0x00000000ff00798f */ /* 0x000fe20002000000 */
[----:B------:R-:W-:Y:S05]  /*17b0*/  BRA `(.L_x_21) ;  /* 0x0000000000047947 */ /* 0x000fea0003800000 */
.L_x_20:
[----:B------:R-:W-:Y:S06]  /*17c0*/  BAR.SYNC.DEFER_BLOCKING 0x0 ;  /* 0x0000000000007b1d */ /* 0x000fec0000010000 */
.L_x_21:
[----:B------:R-:W-:Y:S05]  /*17d0*/  BRA.U UP0, `(.L_x_22) ;  /* 0x0000001500307547 */ /* 0x000fea000b800000 */
[----:B------:R-:W1:Y:S01]  /*17e0*/  LDCU UR6, c[0x0][0x38c] ;  /* 0x00007180ff0677ac */ /* 0x000e620008000800 */
[----:B------:R-:W-:Y:S01]  /*17f0*/  PLOP3.LUT P1, PT, PT, PT, UP3, 0x80, 0x8 ;  /* 0x000000000008781c */ /* 0x000fe20003f2f038 */
[----:B------:R-:W-:Y:S01]  /*1800*/  IMAD.MOV.U32 R12, RZ, RZ, 0x1 ;  /* 0x00000001ff0c7424 */ /* 0x000fe200078e00ff */
[----:B------:R-:W-:Y:S01]  /*1810*/  ISETP.EQ.OR P2, PT, R0, RZ, P3 ;  /* 0x000000ff0000720c */ /* 0x000fe20001f42670 */
[----:B------:R-:W-:Y:S01]  /*1820*/  UISETP.NE.AND UP1, UPT, UR17, URZ, UPT ;  /* 0x000000ff1100728c */ /* 0x000fe2000bf25270 */
[----:B------:R-:W-:Y:S02]  /*1830*/  PLOP3.LUT P1, PT, P1, PT, PT, 0x8, 0x80 ;  /* 0x000000000080781c */ /* 0x000fe40000f2e170 */
[----:B------:R-:W-:Y:S01]  /*1840*/  CS2R R10, SRZ ;  /* 0x00000000000a7805 */ /* 0x000fe2000001ff00 */
[----:B------:R-:W-:Y:S01]  /*1850*/  IMAD.MOV.U32 R9, RZ, RZ, RZ ;  /* 0x000000ffff097224 */ /* 0x000fe200078e00ff */
[----:B------:R-:W2:Y:S01]  /*1860*/  LDCU UR39, c[0x0][0x370] ;  /* 0x00006e00ff2777ac */ /* 0x000ea20008000800 */
[----:B------:R-:W-:Y:S01]  /*1870*/  IMAD.MOV.U32 R8, RZ, RZ, 0x1 ;  /* 0x00000001ff087424 */ /* 0x000fe200078e00ff */
[----:B------:R-:W-:Y:S01]  /*1880*/  USEL UR25, UR43, 0x2, UP1 ;  /* 0x000000022b197887 */ /* 0x000fe20008800000 */
[----:B------:R-:W3:Y:S01]  /*1890*/  LDCU.64 UR28, c[0x0][0x348] ;  /* 0x00006900ff1c77ac */ /* 0x000ee20008000a00 */
[----:B-1----:R-:W-:-:S02]  /*18a0*/  UIADD3 UR5, UPT, UPT, UR6, 0x3f, URZ ;  /* 0x0000003f06057890 */ /* 0x002fc4000fffe0ff */
[----:B------:R-:W-:Y:S02]  /*18b0*/  USHF.R.U32.HI UR44, URZ, 0x6, UR24 ;  /* 0x00000006ff2c7899 */ /* 0x000fe40008011618 */
[----:B------:R-:W-:Y:S02]  /*18c0*/  USHF.R.S32.HI UR4, URZ, 0x1f, UR5 ;  /* 0x0000001fff047899 */ /* 0x000fe40008011405 */
[----:B------:R-:W-:Y:S02]  /*18d0*/  UIADD3 UR46, UPT, UPT, UR6, 0x7e, URZ ;  /* 0x0000007e062e7890 */ /* 0x000fe4000fffe0ff */
[----:B------:R-:W-:Y:S01]  /*18e0*/  ULEA.HI UR4, UR4, UR5, URZ, 0x6 ;  /* 0x0000000504047291 */ /* 0x000fe2000f8f30ff */
[----:B------:R-:W1:Y:S03]  /*18f0*/  LDCU UR38, c[0x0][0x374] ;  /* 0x00006e80ff2677ac */ /* 0x000e660008000800 */
[----:B------:R-:W-:-:S02]  /*1900*/  USHF.R.S32.HI UR41, URZ, 0x6, UR4 ;  /* 0x00000006ff297899 */ /* 0x000fc40008011404 */
[----:B------:R-:W-:Y:S02]  /*1910*/  UIADD3 UR4, UPT, UPT, UR6, -0x1, URZ ;  /* 0xffffffff06047890 */ /* 0x000fe4000fffe0ff */
[----:B------:R-:W-:Y:S02]  /*1920*/  UISETP.LT.U32.AND UP0, UPT, UR41, 0x7, UPT ;  /* 0x000000072900788c */ /* 0x000fe4000bf01070 */
[----:B------:R-:W-:Y:S02]  /*1930*/  UISETP.GE.U32.AND UP2, UPT, UR4, -0x7f, UPT ;  /* 0xffffff810400788c */ /* 0x000fe4000bf46070 */
[----:B------:R-:W-:Y:S01]  /*1940*/  USEL UR40, UR41, 0x7, UP0 ;  /* 0x0000000729287887 */ /* 0x000fe20008000000 */
[----:B------:R-:W-:-:S03]  /*1950*/  UMOV UR5, URZ ;  /* 0x000000ff00057c82 */ /* 0x000fc60008000000 */
[----:B------:R-:W-:Y:S02]  /*1960*/  UIADD3 UR21, UPT, UPT, UR40, -0x1, URZ ;  /* 0xffffffff28157890 */ /* 0x000fe4000fffe0ff */
[----:B------:R-:W-:-:S03]  /*1970*/  UIADD3 UR43, UPT, UPT, UR41, -UR40, URZ ;  /* 0x80000028292b7290 */ /* 0x000fc6000fffe0ff */
[----:B------:R-:W-:-:S04]  /*1980*/  @UP2 UIADD3 UR21, UPT, UPT, UR40, URZ, URZ ;  /* 0x000000ff28152290 */ /* 0x000fc8000fffe0ff */
[----:B-123--:R-:W-:-:S12]  /*1990*/  UIADD3 UR21, UPT, UPT, UR21, 0x1, URZ ;  /* 0x0000000115157890 */ /* 0x00efd8000fffe0ff */
.L_x_42:
[----:B------:R-:W-:Y:S01]  /*19a0*/  UISETP.NE.AND UP0, UPT, UR45, URZ, UPT ;  /* 0x000000ff2d00728c */ /* 0x000fe2000bf05270 */
[----:B-1----:R-:W1:Y:S08]  /*19b0*/  S2UR UR45, SR_CgaCtaId ;  /* 0x00000000002d79c3 */ /* 0x002e700000008800 */
[----:B------:R-:W-:Y:S05]  /*19c0*/  BRA.U UP0, `(.L_x_23) ;  /* 0x0000000100347547 */ /* 0x000fea000b800000 */
[----:B------:R-:W2:Y:S01]  /*19d0*/  S2R R0, SR_CgaCtaId ;  /* 0x0000000000007919 */ /* 0x000ea20000008800 */
[----:B------:R-:W-:Y:S02]  /*19e0*/  MOV R3, 0x400 ;  /* 0x0000040000037802 */ /* 0x000fe40000000f00 */
[----:B------:R-:W-:Y:S02]  /*19f0*/  SHF.L.U32 R2, R8, 0x1f, RZ ;  /* 0x0000001f08027819 */ /* 0x000fe400000006ff */
[----:B--2---:R-:W-:-:S05]  /*1a00*/  LEA R0, R0, R3, 0x18 ;  /* 0x0000000300007211 */ /* 0x004fca00078ec0ff */
[----:B------:R-:W-:-:S04]  /*1a10*/  IMAD R3, R9, 0x8, R0 ;  /* 0x0000000809037824 */ /* 0x000fc800078e0200 */
[----:B------:R-:W2:Y:S02]  /*1a20*/  SYNCS.PHASECHK.TRANS64.TRYWAIT P0, [R3+URZ+0x110], R2 ;  /* 0x00011002030075a7 */ /* 0x000ea400080011ff */
[----:B--2---:R-:W-:Y:S05]  /*1a30*/  @!P0 BRA `(.L_x_24) ;  /* 0x0000009c00f48947 */ /* 0x004fea0003800000 */
.L_x_133:
[----:B------:R-:W-:Y:S01]  /*1a40*/  VIADD R9, R9, 0x1 ;  /* 0x0000000109097836 */ /* 0x000fe20000000000 */
[----:B------:R2:W-:Y:S04]  /*1a50*/  SYNCS.ARRIVE.TRANS64.A1T0 RZ, [R3+URZ+0x100], RZ ;  /* 0x000100ff03ff79a7 */ /* 0x0005e800081000ff */
[----:B------:R-:W-:-:S04]  /*1a60*/  ISETP.NE.AND P0, PT, R9, 0x2, PT ;  /* 0x000000020900780c */ /* 0x000fc80003f05270 */
[----:B------:R-:W-:Y:S02]  /*1a70*/  SEL R9, R9, RZ, P0 ;  /* 0x000000ff09097207 */ /* 0x000fe40000000000 */
[----:B--2---:R-:W-:-:S04]  /*1a80*/  SEL R3, RZ, 0x1, P0 ;  /* 0x00000001ff037807 */ /* 0x004fc80000000000 */
[----:B------:R-:W-:-:S07]  /*1a90*/  LOP3.LUT R8, R8, R3, RZ, 0x3c, !PT ;  /* 0x0000000308087212 */ /* 0x000fce00078e3cff */
.L_x_23:
[----:B------:R-:W-:Y:S01]  /*1aa0*/  UMOV UR6, 0x400 ;  /* 0x0000040000067882 */ /* 0x000fe20000000000 */
[----:B------:R-:W-:Y:S01]  /*1ab0*/  SHF.L.U32 R0, R12, 0x1f, RZ ;  /* 0x0000001f0c007819 */ /* 0x000fe200000006ff */
[----:B-1----:R-:W-:Y:S02]  /*1ac0*/  ULEA UR6, UR45, UR6, 0x18 ;  /* 0x000000062d067291 */ /* 0x002fe4000f8ec0ff */
[----:B------:R-:W-:Y:S02]  /*1ad0*/  UISETP.GE.U32.AND UP0, UPT, UR46, 0x7f, UPT ;  /* 0x0000007f2e00788c */ /* 0x000fe4000bf06070 */
[----:B------:R-:W-:Y:S02]  /*1ae0*/  ULEA UR4, UR5, UR6, 0x3 ;  /* 0x0000000605047291 */ /* 0x000fe4000f8e18ff */
[----:B------:R-:W-:Y:S02]  /*1af0*/  USHF.L.U32 UR11, UR20, 0x8, URZ ;  /* 0x00000008140b7899 */ /* 0x000fe400080006ff */
[----:B------:R-:W-:Y:S01]  /*1b00*/  ULEA UR35, UR16, UR44, 0x7 ;  /* 0x0000002c10237291 */ /* 0x000fe2000f8e38ff */
[----:B------:R-:W-:-:S04]  /*1b10*/  UMOV UR13, URZ ;  /* 0x000000ff000d7c82 */ /* 0x000fc80008000000 */
[----:B------:R1:W2:Y:S01]  /*1b20*/  SYNCS.PHASECHK.TRANS64.TRYWAIT P0, [UR4+0x38], R0 ;  /* 0x00003800ff0075a7 */ /* 0x0002a20008001104 */
[----:B------:R-:W-:Y:S06]  /*1b30*/  BRA.U !UP0, `(.L_x_25) ;  /* 0x0000000108bc7547 */ /* 0x000fec000b800000 */
[----:B------:R-:W-:Y:S01]  /*1b40*/  UMOV UR7, URZ ;  /* 0x000000ff00077c82 */ /* 0x000fe20008000000 */
[----:B------:R-:W-:-:S05]  /*1b50*/  UMOV UR4, UR5 ;  /* 0x0000000500047c82 */ /* 0x000fca0008000000 */
.L_x_31:
[----:B------:R-:W-:Y:S01]  /*1b60*/  ULEA UR33, UR4, UR6, 0x3 ;  /* 0x0000000604217291 */ /* 0x000fe2000f8e18ff */
[----:B--2---:R-:W-:Y:S01]  /*1b70*/  @!P3 MOV R2, 0x6000 ;  /* 0x000060000002b802 */ /* 0x004fe20000000f00 */
[----:B--2-4-:R-:W-:Y:S10]  /*1b80*/  @P0 BRA `(.L_x_26) ;  /* 0x00000000000c0947 */ /* 0x014ff40003800000 */
[----:B------:R-:W-:-:S04]  /*1b90*/  SHF.L.U32 R3, R12, 0x1f, RZ ;  /* 0x0000001f0c037819 */ /* 0x000fc800000006ff */
[----:B------:R-:W2:Y:S02]  /*1ba0*/  SYNCS.PHASECHK.TRANS64.TRYWAIT P0, [UR33+0x38], R3 ;  /* 0x00003803ff0075a7 */ /* 0x000ea40008001121 */
[----:B--2---:R-:W-:Y:S05]  /*1bb0*/  @!P0 BRA `(.L_x_27) ;  /* 0x0000009c00a88947 */ /* 0x004fea0003800000 */
.L_x_26:
[----:B------:R2:W-:Y:S01]  /*1bc0*/  @!P3 SYNCS.ARRIVE.TRANS64 RZ, [UR33], R2 ;  /* 0x00000002ffffb9a7 */ /* 0x0005e20008000021 */
[----:B------:R-:W-:-:S04]  /*1bd0*/  ULOP3.LUT UR5, UR25, 0x2, URZ, 0xfc, !UPT ;  /* 0x0000000219057892 */ /* 0x000fc8000f8efcff */
[----:B------:R-:W-:-:S09]  /*1be0*/  UISETP.NE.AND UP0, UPT, UR5, 0x2, UPT ;  /* 0x000000020500788c */ /* 0x000fd2000bf05270 */
[----:B------:R-:W-:Y:S05]  /*1bf0*/  BRA.U UP0, `(.L_x_28) ;  /* 0x0000000100047547 */ /* 0x000fea000b800000 */
[----:B------:R-:W-:Y:S05]  /*1c00*/  BPT.TRAP 0x1 ;  /* 0x000000040000795c */ /* 0x000fea0000300000 */
.L_x_28:
[----:B------:R-:W-:Y:S04]  /*1c10*/  BSSY.RECONVERGENT B0, `(.L_x_29) ;  /* 0x0000003000007945 */ /* 0x000fe80003800200 */
[----:B------:R-:W-:Y:S05]  /*1c20*/  @P2 BRA `(.L_x_30) ;  /* 0x0000000000042947 */ /* 0x000fea0003800000 */
[----:B------:R-:W-:Y:S05]  /*1c30*/  BPT.TRAP 0x1 ;  /* 0x000000040000795c */ /* 0x000fea0000300000 */
.L_x_30:
[----:B------:R-:W-:Y:S05]  /*1c40*/  BSYNC.RECONVERGENT B0 ;  /* 0x0000000000007941 */ /* 0x000fea0003800200 */
.L_x_29:
[----:B------:R-:W-:Y:S02]  /*1c50*/  UIADD3 UR5, UPT, UPT, UR4, 0x1, URZ ;  /* 0x0000000104057890 */ /* 0x000fe4000fffe0ff */
[----:B------:R-:W-:Y:S02]  /*1c60*/  ULEA UR32, UR4, UR24, 0xd ;  /* 0x0000001804207291 */ /* 0x000fe4000f8e68ff */
[----:B------:R-:W-:Y:S02]  /*1c70*/  UISETP.NE.AND UP0, UPT, UR5, 0x7, UPT ;  /* 0x000000070500788c */ /* 0x000fe4000bf05270 */
[----:B------:R-:W-:Y:S02]  /*1c80*/  UIADD3 UR16, UP1, UPT, UR28, 0x80, URZ ;  /* 0x000000801c107890 */ /* 0x000fe4000ff3e0ff */
[----:B------:R-:W-:Y:S02]  /*1c90*/  USEL UR9, URZ, 0x1, UP0 ;  /* 0x00000001ff097887 */ /* 0x000fe40008000000 */
[----:B------:R-:W-:-:S02]  /*1ca0*/  USEL UR5, UR5, URZ, UP0 ;  /* 0x000000ff05057287 */ /* 0x000fc40008000000 */
[----:B------:R-:W-:Y:S02]  /*1cb0*/  UIADD3 UR14, UP0, UPT, UR28, 0x180, URZ ;  /* 0x000001801c0e7890 */ /* 0x000fe4000ff1e0ff */
[----:B------:R-:W-:Y:S01]  /*1cc0*/  ULEA UR8, UR5, UR6, 0x3 ;  /* 0x0000000605087291 */ /* 0x000fe2000f8e18ff */
[----:B------:R-:W-:Y:S01]  /*1cd0*/  LOP3.LUT R12, R12, UR9, RZ, 0x3c, !PT ;  /* 0x000000090c0c7c12 */ /* 0x000fe2000f8e3cff */
[----:B------:R-:W-:Y:S02]  /*1ce0*/  USHF.L.U32 UR34, UR7, 0x6, URZ ;  /* 0x0000000607227899 */ /* 0x000fe400080006ff */
[----:B------:R-:W-:Y:S01]  /*1cf0*/  UIADD3.X UR17, UPT, UPT, URZ, UR29, URZ, UP1, !UPT ;  /* 0x0000001dff117290 */ /* 0x000fe20008ffe4ff */
[----:B-1----:R-:W-:Y:S01]  /*1d00*/  SHF.L.U32 R0, R12, 0x1f, RZ ;  /* 0x0000001f0c007819 */ /* 0x002fe200000006ff */
[----:B------:R-:W-:Y:S02]  /*1d10*/  UIADD3 UR32, UPT, UPT, UR6, 0xc400, UR32 ;  /* 0x0000c40006207890 */ /* 0x000fe4000fffe020 */
[----:B------:R-:W-:Y:S01]  /*1d20*/  UIADD3.X UR15, UPT, UPT, URZ, UR29, URZ, UP0, !UPT ;  /* 0x0000001dff0f7290 */ /* 0x000fe200087fe4ff */
[----:B------:R3:W4:Y:S01]  /*1d30*/  SYNCS.PHASECHK.TRANS64.TRYWAIT P0, [UR8+0x38], R0 ;  /* 0x00003800ff0075a7 */ /* 0x0007220008001108 */
[----:B------:R-:W-:Y:S01]  /*1d40*/  ULEA UR8, UR4, UR6, 0xe ;  /* 0x0000000604087291 */ /* 0x000fe2000f8e70ff */
[----:B------:R-:W-:Y:S01]  /*1d50*/  UMOV UR13, 0xff0000 ;  /* 0x00ff0000000d7882 */ /* 0x000fe20000000000 */
[----:B------:R-:W-:-:S02]  /*1d60*/  UMOV UR18, 0x0 ;  /* 0x0000000000127882 */ /* 0x000fc40000000000 */
[----:B------:R-:W-:Y:S01]  /*1d70*/  UIADD3 UR8, UPT, UPT, UR8, 0x1a400, URZ ;  /* 0x0001a40008087890 */ /* 0x000fe2000fffe0ff */
[----:B------:R-:W-:Y:S01]  /*1d80*/  UMOV UR19, 0x10000000 ;  /* 0x1000000000137882 */ /* 0x000fe20000000000 */
[----:B------:R-:W-:Y:S01]  /*1d90*/  UMOV UR12, UR36 ;  /* 0x00000024000c7c82 */ /* 0x000fe20008000000 */
[----:B------:R-:W-:Y:S01]  /*1da0*/  UMOV UR9, UR33 ;  /* 0x0000002100097c82 */ /* 0x000fe20008000000 */
[----:B------:R-:W-:Y:S01]  /*1db0*/  UMOV UR10, UR34 ;  /* 0x00000022000a7c82 */ /* 0x000fe20008000000 */
[----:B------:R1:W-:Y:S01]  /*1dc0*/  UTMALDG.3D.MULTICAST [UR32], [UR16], UR13, desc[UR18] ;  /* 0x00001220100073b4 */ /* 0x0003e2000801180d */
[----:B------:R-:W-:Y:S01]  /*1dd0*/  UIADD3 UR7, UPT, UPT, UR7, 0x1, URZ ;  /* 0x0000000107077890 */ /* 0x000fe2000fffe0ff */
[----:B------:R-:W-:-:S03]  /*1de0*/  UMOV UR4, UR5 ;  /* 0x0000000500047c82 */ /* 0x000fc60008000000 */
[----:B------:R-:W-:Y:S01]  /*1df0*/  UISETP.NE.AND UP0, UPT, UR7, UR21, UPT ;  /* 0x000000150700728c */ /* 0x000fe2000bf05270 */
[----:B------:R3:W-:Y:S01]  /*1e00*/  UTMALDG.3D [UR8], [UR14], desc[UR18] ;  /* 0x000012080e0075b4 */ /* 0x0007e20008011000 */
[----:B-1----:R-:W-:-:S07]  /*1e10*/  UMOV UR13, UR21 ;  /* 0x00000015000d7c82 */ /* 0x002fce0008000000 */
[----:B---3--:R-:W-:Y:S05]  /*1e20*/  BRA.U UP0, `(.L_x_31) ;  /* 0xfffffffd004c7547 */ /* 0x008fea000b83ffff */
.L_x_25:
[----:B------:R-:W-:Y:S01]  /*1e30*/  ULEA UR4, UR5, UR6, 0x3 ;  /* 0x0000000605047291 */ /* 0x000fe2000f8e18ff */
[----:B-1----:R-:W-:Y:S01]  /*1e40*/  SHF.L.U32 R0, R12, 0x1f, RZ ;  /* 0x0000001f0c007819 */ /* 0x002fe200000006ff */
[----:B------:R-:W-:Y:S01]  /*1e50*/  @!P1 SYNCS.ARRIVE.TRANS64.A1T0 RZ, [UR6+0xb8], RZ ;  /* 0x0000b8ffffff99a7 */ /* 0x000fe20008100006 */
[----:B------:R-:W-:-:S06]  /*1e60*/  UISETP.GT.AND UP0, UPT, UR41, UR40, UPT ;  /* 0x000000282900728c */ /* 0x000fcc000bf04270 */
[----:B--2-4-:R1:W2:Y:S03]  /*1e70*/  SYNCS.PHASECHK.TRANS64.TRYWAIT P0, [UR4+0x38], R0 ;  /* 0x00003800ff0075a7 */ /* 0x0142a60008001104 */
[----:B------:R-:W-:Y:S05]  /*1e80*/  BRA.U !UP0, `(.L_x_32) ;  /* 0x0000000108c07547 */ /* 0x000fea000b800000 */
[----:B------:R-:W-:Y:S01]  /*1e90*/  UIADD3 UR26, UPT, UPT, UR43, UR13, URZ ;  /* 0x0000000d2b1a7290 */ /* 0x000fe2000fffe0ff */
[----:B------:R-:W-:-:S11]  /*1ea0*/  UMOV UR4, UR5 ;  /* 0x0000000500047c82 */ /* 0x000fd60008000000 */
.L_x_38:
[----:B------:R-:W-:Y:S01]  /*1eb0*/  ULEA UR17, UR4, UR6, 0x3 ;  /* 0x0000000604117291 */ /* 0x000fe2000f8e18ff */
[----:B--2---:R-:W-:Y:S01]  /*1ec0*/  @!P3 MOV R2, 0x6000 ;  /* 0x000060000002b802 */ /* 0x004fe20000000f00 */
[----:B--2-4-:R-:W-:Y:S10]  /*1ed0*/  @P0 BRA `(.L_x_33) ;  /* 0x00000000000c0947 */ /* 0x014ff40003800000 */
[----:B------:R-:W-:-:S04]  /*1ee0*/  SHF.L.U32 R3, R12, 0x1f, RZ ;  /* 0x0000001f0c037819 */ /* 0x000fc800000006ff */
[----:B------:R-:W2:Y:S02]  /*1ef0*/  SYNCS.PHASECHK.TRANS64.TRYWAIT P0, [UR17+0x38], R3 ;  /* 0x00003803ff0075a7 */ /* 0x000ea40008001111 */
[----:B--2---:R-:W-:Y:S05]  /*1f00*/  @!P0 BRA `(.L_x_34) ;  /* 0x0000009800ec8947 */ /* 0x004fea0003800000 */
.L_x_33:
[----:B------:R2:W-:Y:S01]  /*1f10*/  @!P3 SYNCS.ARRIVE.TRANS64 RZ, [UR17], R2 ;  /* 0x00000002ffffb9a7 */ /* 0x0005e20008000011 */
[----:B------:R-:W-:-:S04]  /*1f20*/  ULOP3.LUT UR5, UR25, 0x2, URZ, 0xfc, !UPT ;  /* 0x0000000219057892 */ /* 0x000fc8000f8efcff */
[----:B------:R-:W-:-:S09]  /*1f30*/  UISETP.NE.AND UP0, UPT, UR5, 0x2, UPT ;  /* 0x000000020500788c */ /* 0x000fd2000bf05270 */
[----:B------:R-:W-:Y:S05]  /*1f40*/  BRA.U UP0, `(.L_x_35) ;  /* 0x0000000100047547 */ /* 0x000fea000b800000 */
[----:B------:R-:W-:Y:S05]  /*1f50*/  BPT.TRAP 0x1 ;  /* 0x000000040000795c */ /* 0x000fea0000300000 */
.L_x_35:
[----:B------:R-:W-:Y:S04]  /*1f60*/  BSSY.RECONVERGENT B0, `(.L_x_36) ;  /* 0x0000003000007945 */ /* 0x000fe80003800200 */
[----:B------:R-:W-:Y:S05]  /*1f70*/  @P2 BRA `(.L_x_37) ;  /* 0x0000000000042947 */ /* 0x000fea0003800000 */
[----:B------:R-:W-:Y:S05]  /*1f80*/  BPT.TRAP 0x1 ;  /* 0x000000040000795c */ /* 0x000fea0000300000 */
.L_x_37:
[----:B------:R-:W-:Y:S05]  /*1f90*/  BSYNC.RECONVERGENT B0 ;  /* 0x0000000000007941 */ /* 0x000fea0003800200 */
.L_x_36:
[----:B------:R-:W-:Y:S02]  /*1fa0*/  UIADD3 UR5, UPT, UPT, UR4, 0x1, URZ ;  /* 0x0000000104057890 */ /* 0x000fe4000fffe0ff */
[----:B------:R-:W-:Y:S02]  /*1fb0*/  ULEA UR16, UR4, UR24, 0xd ;  /* 0x0000001804107291 */ /* 0x000fe4000f8e68ff */
[----:B------:R-:W-:Y:S02]  /*1fc0*/  UISETP.NE.AND UP0, UPT, UR5, 0x7, UPT ;  /* 0x000000070500788c */ /* 0x000fe4000bf05270 */
[----:B------:R-:W-:Y:S02]  /*1fd0*/  UIADD3 UR22, UP1, UPT, UR28, 0x80, URZ ;  /* 0x000000801c167890 */ /* 0x000fe4000ff3e0ff */
[----:B------:R-:W-:Y:S02]  /*1fe0*/  USEL UR8, URZ, 0x1, UP0 ;  /* 0x00000001ff087887 */ /* 0x000fe40008000000 */
[----:B------:R-:W-:-:S02]  /*1ff0*/  USEL UR5, UR5, URZ, UP0 ;  /* 0x000000ff05057287 */ /* 0x000fc40008000000 */
[----:B------:R-:W-:Y:S02]  /*2000*/  UIADD3 UR14, UP0, UPT, UR28, 0x180, URZ ;  /* 0x000001801c0e7890 */ /* 0x000fe4000ff1e0ff */
[----:B------:R-:W-:Y:S01]  /*2010*/  LOP3.LUT R12, R12, UR8, RZ, 0x3c, !PT ;  /* 0x000000080c0c7c12 */ /* 0x000fe2000f8e3cff */
[----:B------:R-:W-:Y:S02]  /*2020*/  ULEA UR7, UR5, UR6, 0x3 ;  /* 0x0000000605077291 */ /* 0x000fe4000f8e18ff */
[----:B------:R-:W-:Y:S01]  /*2030*/  ULEA UR8, UR4, UR6, 0xe ;  /* 0x0000000604087291 */ /* 0x000fe2000f8e70ff */
[----:B-1----:R-:W-:Y:S01]  /*2040*/  SHF.L.U32 R0, R12, 0x1f, RZ ;  /* 0x0000001f0c007819 */ /* 0x002fe200000006ff */
[----:B------:R-:W-:Y:S02]  /*2050*/  USHF.L.U32 UR18, UR13, 0x6, URZ ;  /* 0x000000060d127899 */ /* 0x000fe400080006ff */
[----:B------:R-:W-:Y:S02]  /*2060*/  UIADD3 UR16, UPT, UPT, UR6, 0xc400, UR16 ;  /* 0x0000c40006107890 */ /* 0x000fe4000fffe010 */
[----:B------:R-:W-:Y:S01]  /*2070*/  UIADD3.X UR23, UPT, UPT, URZ, UR29, URZ, UP1, !UPT ;  /* 0x0000001dff177290 */ /* 0x000fe20008ffe4ff */
[----:B------:R3:W4:Y:S01]  /*2080*/  SYNCS.PHASECHK.TRANS64.TRYWAIT P0, [UR7+0x38], R0 ;  /* 0x00003800ff0075a7 */ /* 0x0007220008001107 */
[----:B------:R-:W-:-:S02]  /*2090*/  UIADD3 UR8, UPT, UPT, UR8, 0x1a400, URZ ;  /* 0x0001a40008087890 */ /* 0x000fc4000fffe0ff */
[----:B------:R-:W-:Y:S01]  /*20a0*/  UIADD3.X UR15, UPT, UPT, URZ, UR29, URZ, UP0, !UPT ;  /* 0x0000001dff0f7290 */ /* 0x000fe200087fe4ff */
[----:B------:R-:W-:Y:S01]  /*20b0*/  UMOV UR7, 0xff0000 ;  /* 0x00ff000000077882 */ /* 0x000fe20000000000 */
[----:B------:R-:W-:Y:S01]  /*20c0*/  UMOV UR30, 0x0 ;  /* 0x00000000001e7882 */ /* 0x000fe20000000000 */
[----:B------:R-:W-:Y:S01]  /*20d0*/  UMOV UR31, 0x10000000 ;  /* 0x10000000001f7882 */ /* 0x000fe20000000000 */
[----:B------:R-:W-:Y:S01]  /*20e0*/  UMOV UR19, UR35 ;  /* 0x0000002300137c82 */ /* 0x000fe20008000000 */
[----:B------:R-:W-:Y:S01]  /*20f0*/  UMOV UR20, UR36 ;  /* 0x0000002400147c82 */ /* 0x000fe20008000000 */
[----:B------:R-:W-:Y:S01]  /*2100*/  UMOV UR12, UR36 ;  /* 0x00000024000c7c82 */ /* 0x000fe20008000000 */
[----:B------:R-:W-:Y:S01]  /*2110*/  UMOV UR9, UR17 ;  /* 0x0000001100097c82 */ /* 0x000fe20008000000 */
[----:B------:R-:W-:Y:S01]  /*2120*/  UMOV UR10, UR18 ;  /* 0x00000012000a7c82 */ /* 0x000fe20008000000 */
[----:B------:R3:W-:Y:S01]  /*2130*/  UTMALDG.3D.MULTICAST [UR16], [UR22], UR7, desc[UR30] ;  /* 0x00001e10160073b4 */ /* 0x0007e20008011807 */
[----:B------:R-:W-:Y:S01]  /*2140*/  UIADD3 UR13, UPT, UPT, UR13, 0x1, URZ ;  /* 0x000000010d0d7890 */ /* 0x000fe2000fffe0ff */
[----:B------:R-:W-:-:S03]  /*2150*/  UMOV UR4, UR5 ;  /* 0x0000000500047c82 */ /* 0x000fc60008000000 */
[----:B------:R-:W-:Y:S01]  /*2160*/  UISETP.NE.AND UP0, UPT, UR13, UR26, UPT ;  /* 0x0000001a0d00728c */ /* 0x000fe2000bf05270 */
[----:B------:R3:W-:Y:S08]  /*2170*/  UTMALDG.3D [UR8], [UR14], desc[UR30] ;  /* 0x00001e080e0075b4 */ /* 0x0007f00008011000 */
[----:B---3--:R-:W-:Y:S05]  /*2180*/  BRA.U UP0, `(.L_x_38) ;  /* 0xfffffffd00487547 */ /* 0x008fea000b83ffff */
.L_x_32:
[C---:B------:R-:W-:Y:S01]  /*2190*/  LEA R3, R11.reuse, UR6, 0x3 ;  /* 0x000000060b037c11 */ /* 0x040fe2000f8e18ff */
[----:B------:R-:W-:Y:S01]  /*21a0*/  NOP ;  /* 0x0000000000007918 */ /* 0x000fe20000000000 */
[----:B-1----:R-:W-:Y:S02]  /*21b0*/  SHF.L.U32 R0, R10, 0x1f, RZ ;  /* 0x0000001f0a007819 */ /* 0x002fe400000006ff */
[----:B------:R-:W-:Y:S02]  /*21c0*/  LEA R5, R11, UR6, 0x4 ;  /* 0x000000060b057c11 */ /* 0x000fe4000f8e20ff */
[----:B--2-4-:R-:W1:Y:S02]  /*21d0*/  SYNCS.PHASECHK.TRANS64.TRYWAIT P0, [R3+URZ+0xc0], R0 ;  /* 0x0000c000030075a7 */ /* 0x014e6400080011ff */
[----:B-1----:R-:W-:Y:S05]  /*21e0*/  @!P0 BRA `(.L_x_39) ;  /* 0x00000098004c8947 */ /* 0x002fea0003800000 */
.L_x_136:
[----:B------:R-:W2:Y:S01]  /*21f0*/  LDS.128 R4, [R5+0x130] ;  /* 0x0001300005047984 */ /* 0x000ea20000000c00 */
[----:B------:R-:W-:Y:S01]  /*2200*/  UISETP.GE.AND UP0, UPT, UR42, 0x1, UPT ;  /* 0x000000012a00788c */ /* 0x000fe2000bf06270 */
[----:B------:R-:W-:Y:S01]  /*2210*/  @!PT LDS RZ, [RZ] ;  /* 0x00000000fffff984 */ /* 0x000fe20000000800 */
[----:B------:R-:W-:Y:S01]  /*2220*/  @!PT LDS RZ, [RZ] ;  /* 0x00000000fffff984 */ /* 0x000fe20000000800 */
[----:B------:R-:W-:Y:S01]  /*2230*/  @!PT LDS RZ, [RZ] ;  /* 0x00000000fffff984 */ /* 0x000fe20000000800 */
[----:B------:R-:W-:Y:S01]  /*2240*/  @!PT LDS RZ, [RZ] ;  /* 0x00000000fffff984 */ /* 0x000fe20000000800 */
[----:B------:R3:W-:Y:S06]  /*2250*/  MEMBAR.ALL.CTA ;  /* 0x0000000000007992 */ /* 0x0007ec0000008000 */
[----:B---3--:R-:W3:Y:S01]  /*2260*/  FENCE.VIEW.ASYNC.S ;  /* 0x00000000000073c6 */ /* 0x008ee20000000000 */
[----:B--2---:R-:W-:-:S13]  /*2270*/  LOP3.LUT P0, RZ, R6, 0x1, RZ, 0xc0, !PT ;  /* 0x0000000106ff7812 */ /* 0x004fda000780c0ff */
[----:B---3--:R-:W-:Y:S01]  /*2280*/  VOTEU.ANY UP1, P0 ;  /* 0x0000000000ff7886 */ /* 0x008fe20000020100 */
[----:B------:R-:W-:-:S13]  /*2290*/  PLOP3.LUT P0, PT, PT, PT, UP1, 0x80, 0x8 ;  /* 0x000000000008781c */ /* 0x000fda0003f0f018 */
[----:B-1----:R-:W-:Y:S02]  /*22a0*/  @P0 LOP3.LUT R0, R5, 0xffff, RZ, 0xc0, !PT ;  /* 0x0000ffff05000812 */ /* 0x002fe400078ec0ff */
[----:B------:R-:W-:Y:S02]  /*22b0*/  @P0 MOV R2, R4 ;  /* 0x0000000400020202 */ /* 0x000fe40000000f00 */
[----:B------:R-:W-:Y:S01]  /*22c0*/  @P0 R2UR UR7, R0 ;  /* 0x00000000000702ca */ /* 0x000fe200000e0000 */
[----:B------:R-:W-:Y:S01]  /*22d0*/  VIADD R0, R3, 0xd0 ;  /* 0x000000d003007836 */ /* 0x000fe20000000000 */
[----:B------:R-:W-:Y:S02]  /*22e0*/  @P0 SHF.R.U32.HI R4, RZ, 0x10, R5 ;  /* 0x00000010ff040819 */ /* 0x000fe40000011605 */
[----:B------:R-:W-:Y:S02]  /*22f0*/  @P0 R2UR UR8, R2 ;  /* 0x00000000020802ca */ /* 0x000fe400000e0000 */
[----:B------:R-:W-:-:S02]  /*2300*/  PRMT R0, RZ, 0x654, R0 ;  /* 0x00000654ff007816 */ /* 0x000fc40000000000 */
[----:B------:R-:W-:Y:S02]  /*2310*/  @P0 R2UR UR4, R4 ;  /* 0x00000000040402ca */ /* 0x000fe400000e0000 */
[----:B------:R1:W-:Y:S03]  /*2320*/  SYNCS.ARRIVE.TRANS64.RED.A1T0 RZ, [R0+URZ], RZ ;  /* 0x000000ff00ff79a7 */ /* 0x0003e600081004ff */
[----:B------:R-:W-:-:S04]  /*2330*/  @UP1 UMOV UR27, UR7 ;  /* 0x00000007001b1c82 */ /* 0x000fc80008000000 */
[----:B------:R-:W-:-:S04]  /*2340*/  @UP1 UMOV UR37, UR8 ;  /* 0x0000000800251c82 */ /* 0x000fc80008000000 */
[----:B------:R-:W-:Y:S01]  /*2350*/  @UP1 UMOV UR36, UR4 ;  /* 0x0000000400241c82 */ /* 0x000fe20008000000 */
[----:B------:R-:W-:Y:S05]  /*2360*/  BRA.U !UP0, `(.L_x_40) ;  /* 0x0000000108d47547 */ /* 0x000fea000b800000 */
[----:B------:R-:W2:Y:S01]  /*2370*/  LDCU.128 UR12, c[0x0][0xb10] ;  /* 0x00016200ff0c77ac */ /* 0x000ea20008000c00 */
[----:B------:R-:W3:Y:S01]  /*2380*/  LDCU UR26, c[0x0][0xb20] ;  /* 0x00016400ff1a77ac */ /* 0x000ee20008000800 */
[----:B------:R-:W4:Y:S01]  /*2390*/  LDCU UR20, c[0x0][0xb0c] ;  /* 0x00016180ff1477ac */ /* 0x000f220008000800 */
[----:B------:R-:W1:Y:S01]  /*23a0*/  LDCU.64 UR10, c[0x0][0xb28] ;  /* 0x00016500ff0a77ac */ /* 0x000e620008000a00 */
[----:B------:R-:W-:Y:S02]  /*23b0*/  UISETP.NE.AND UP3, UPT, UR42, 0x1, UPT ;  /* 0x000000012a00788c */ /* 0x000fe4000bf65270 */
[----:B--2---:R-:W-:Y:S02]  /*23c0*/  UIMAD.WIDE.U32 UR16, UR38, UR15, URZ ;  /* 0x0000000f261072a5 */ /* 0x004fe4000f8e00ff */
[----:B------:R-:W-:Y:S02]  /*23d0*/  UIMAD.WIDE.U32 UR8, UR39, UR12, URZ ;  /* 0x0000000c270872a5 */ /* 0x000fe4000f8e00ff */
[----:B------:R-:W-:-:S02]  /*23e0*/  UISETP.NE.AND UP0, UPT, UR14, 0x1, UPT ;  /* 0x000000010e00788c */ /* 0x000fc4000bf05270 */
[----:B------:R-:W-:Y:S01]  /*23f0*/  UIMAD.WIDE.U32 UR22, UR27, UR15, URZ ;  /* 0x0000000f1b1672a5 */ /* 0x000fe2000f8e00ff */
[----:B------:R-:W-:Y:S02]  /*2400*/  UMOV UR16, UR17 ;  /* 0x0000001100107c82 */ /* 0x000fe40008000000 */
[----:B------:R-:W-:Y:S01]  /*2410*/  UMOV UR8, UR9 ;  /* 0x0000000900087c82 */ /* 0x000fe20008000000 */
[----:B---3--:R-:W-:Y:S02]  /*2420*/  USHF.R.U32.HI UR16, URZ, UR26, UR16 ;  /* 0x0000001aff107299 */ /* 0x008fe40008011610 */
[----:B----4-:R-:W-:Y:S02]  /*2430*/  UISETP.NE.AND UP2, UPT, UR20, 0x1, UPT ;  /* 0x000000011400788c */ /* 0x010fe4000bf45270 */
[----:B------:R-:W-:Y:S02]  /*2440*/  USHF.R.U32.HI UR8, URZ, UR13, UR8 ;  /* 0x0000000dff087299 */ /* 0x000fe40008011608 */
[----:B------:R-:W-:-:S02]  /*2450*/  USEL UR7, UR38, UR16, !UP0 ;  /* 0x0000001026077287 */ /* 0x000fc4000c000000 */
[----:B------:R-:W-:Y:S02]  /*2460*/  USEL UR8, UR39, UR8, !UP2 ;  /* 0x0000000827087287 */ /* 0x000fe4000d000000 */
[----:B-1----:R-:W-:Y:S01]  /*2470*/  UIMAD.WIDE.U32 UR16, UR7, UR10, URZ ;  /* 0x0000000a071072a5 */ /* 0x002fe2000f8e00ff */
[----:B------:R-:W-:Y:S01]  /*2480*/  UMOV UR4, UR23 ;  /* 0x0000001700047c82 */ /* 0x000fe20008000000 */
[----:B------:R-:W-:Y:S02]  /*2490*/  UIMAD.WIDE.U32 UR18, UR37, UR12, URZ ;  /* 0x0000000c251272a5 */ /* 0x000fe4000f8e00ff */
[----:B------:R-:W-:-:S03]  /*24a0*/  UIMAD.WIDE.U32 UR22, UR8, UR10, URZ ;  /* 0x0000000a081672a5 */ /* 0x000fc6000f8e00ff */
[----:B------:R-:W-:Y:S01]  /*24b0*/  UMOV UR16, UR17 ;  /* 0x0000001100107c82 */ /* 0x000fe20008000000 */
[----:B------:R-:W-:Y:S02]  /*24c0*/  USHF.R.U32.HI UR4, URZ, UR26, UR4 ;  /* 0x0000001aff047299 */ /* 0x000fe40008011604 */
[----:B------:R-:W-:Y:S01]  /*24d0*/  @UP3 USHF.R.U32.HI UR7, URZ, UR11, UR16 ;  /* 0x0000000bff073299 */ /* 0x000fe20008011610 */
[----:B------:R-:W-:Y:S01]  /*24e0*/  UMOV UR18, UR19 ;  /* 0x0000001300127c82 */ /* 0x000fe20008000000 */
[----:B------:R-:W-:Y:S01]  /*24f0*/  UMOV UR22, UR23 ;  /* 0x0000001700167c82 */ /* 0x000fe20008000000 */
[----:B------:R-:W-:Y:S02]  /*2500*/  USHF.R.U32.HI UR13, URZ, UR13, UR18 ;  /* 0x0000000dff0d7299 */ /* 0x000fe40008011612 */
[----:B------:R-:W-:Y:S02]  /*2510*/  USEL UR4, UR27, UR4, !UP0 ;  /* 0x000000041b047287 */ /* 0x000fe4000c000000 */
[----:B------:R-:W-:-:S02]  /*2520*/  @UP3 USHF.R.U32.HI UR8, URZ, UR11, UR22 ;  /* 0x0000000bff083299 */ /* 0x000fc40008011616 */
[----:B------:R-:W-:Y:S02]  /*2530*/  UIMAD UR9, UR42, UR7, URZ ;  /* 0x000000072a0972a4 */ /* 0x000fe4000f8e02ff */
[----:B------:R-:W-:Y:S02]  /*2540*/  USEL UR7, UR37, UR13, !UP2 ;  /* 0x0000000d25077287 */ /* 0x000fe4000d000000 */
[----:B------:R-:W-:Y:S02]  /*2550*/  UIMAD UR12, UR42, UR8, URZ ;  /* 0x000000082a0c72a4 */ /* 0x000fe4000f8e02ff */
[----:B------:R-:W-:Y:S02]  /*2560*/  UISETP.GE.AND UP0, UPT, UR4, UR9, UPT ;  /* 0x000000090400728c */ /* 0x000fe4000bf06270 */
[----:B------:R-:W-:Y:S02]  /*2570*/  UIMAD.WIDE.U32 UR16, UR4, UR10, URZ ;  /* 0x0000000a041072a5 */ /* 0x000fe4000f8e00ff */
[----:B------:R-:W-:-:S02]  /*2580*/  UISETP.GE.OR UP0, UPT, UR7, UR12, UP0 ;  /* 0x0000000c0700728c */ /* 0x000fc40008706670 */
        /* <DEDUP_REMOVED lines=19> */
.L_x_40:
[----:B------:R-:W2:Y:S02]  /*26c0*/  LDCU UR4, c[0x0][0xb30] ;  /* 0x00016600ff0477ac */ /* 0x000ea40008000800 */
[----:B--2---:R-:W-:-:S09]  /*26d0*/  UISETP.NE.AND UP0, UPT, UR4, 0x1, UPT ;  /* 0x000000010400788c */ /* 0x004fd2000bf05270 */
[----:B------:R-:W-:Y:S05]  /*26e0*/  BRA.U UP0, `(.L_x_41) ;  /* 0x0000000100447547 */ /* 0x000fea000b800000 */
[----:B------:R-:W2:Y:S01]  /*26f0*/  LDCU.128 UR12, c[0x0][0xb10] ;  /* 0x00016200ff0c77ac */ /* 0x000ea20008000c00 */
[----:B------:R-:W3:Y:S01]  /*2700*/  LDCU UR16, c[0x0][0xb0c] ;  /* 0x00016180ff1077ac */ /* 0x000ee20008000800 */
[----:B------:R-:W4:Y:S01]  /*2710*/  LDCU UR17, c[0x0][0xb20] ;  /* 0x00016400ff1177ac */ /* 0x000f220008000800 */
[----:B--2---:R-:W-:Y:S02]  /*2720*/  UIMAD.WIDE.U32 UR10, UR37, UR12, URZ ;  /* 0x0000000c250a72a5 */ /* 0x004fe4000f8e00ff */
[----:B------:R-:W-:Y:S02]  /*2730*/  UIMAD.WIDE.U32 UR8, UR27, UR15, URZ ;  /* 0x0000000f1b0872a5 */ /* 0x000fe4000f8e00ff */
[----:B---3--:R-:W-:Y:S02]  /*2740*/  UISETP.NE.AND UP2, UPT, UR16, 0x1, UPT ;  /* 0x000000011000788c */ /* 0x008fe4000bf45270 */
[----:B------:R-:W-:Y:S01]  /*2750*/  UISETP.NE.AND UP0, UPT, UR14, 0x1, UPT ;  /* 0x000000010e00788c */ /* 0x000fe2000bf05270 */
[----:B------:R-:W-:-:S02]  /*2760*/  UMOV UR7, UR11 ;  /* 0x0000000b00077c82 */ /* 0x000fc40008000000 */
[----:B------:R-:W-:Y:S01]  /*2770*/  UMOV UR4, UR9 ;  /* 0x0000000900047c82 */ /* 0x000fe20008000000 */
[----:B------:R-:W-:Y:S02]  /*2780*/  USHF.R.U32.HI UR7, URZ, UR13, UR7 ;  /* 0x0000000dff077299 */ /* 0x000fe40008011607 */
[----:B----4-:R-:W-:Y:S02]  /*2790*/  USHF.R.U32.HI UR4, URZ, UR17, UR4 ;  /* 0x00000011ff047299 */ /* 0x010fe40008011604 */
[----:B------:R-:W-:Y:S02]  /*27a0*/  USEL UR7, UR37, UR7, !UP2 ;  /* 0x0000000725077287 */ /* 0x000fe4000d000000 */
[----:B------:R-:W-:-:S04]  /*27b0*/  USEL UR4, UR27, UR4, !UP0 ;  /* 0x000000041b047287 */ /* 0x000fc8000c000000 */
[----:B------:R-:W-:Y:S02]  /*27c0*/  UIADD3 UR8, UPT, UPT, UR7, -UR4, URZ ;  /* 0x8000000407087290 */ /* 0x000fe4000fffe0ff */
[----:B------:R-:W-:Y:S02]  /*27d0*/  UIADD3 UR4, UPT, UPT, -UR7, UR4, URZ ;  /* 0x0000000407047290 */ /* 0x000fe4000fffe1ff */
[----:B------:R-:W-:Y:S02]  /*27e0*/  UIMAD UR27, UR8, UR14, UR27 ;  /* 0x0000000e081b72a4 */ /* 0x000fe4000f8e021b */
[----:B------:R-:W-:-:S12]  /*27f0*/  UIMAD UR37, UR4, UR16, UR37 ;  /* 0x00000010042572a4 */ /* 0x000fd8000f8e0225 */
.L_x_41:
[----:B------:R-:W-:Y:S01]  /*2800*/  VIADD R11, R11, 0x1 ;  /* 0x000000010b0b7836 */ /* 0x000fe20000000000 */
[----:B------:R-:W-:Y:S02]  /*2810*/  R2UR UR7, R143 ;  /* 0x000000008f0772ca */ /* 0x000fe400000e0000 */
[----:B------:R-:W-:Y:S02]  /*2820*/  R2UR UR4, R142 ;  /* 0x000000008e0472ca */ /* 0x000fe400000e0000 */
[C---:B------:R-:W-:Y:S02]  /*2830*/  ISETP.NE.AND P0, PT, R11.reuse, 0x2, PT ;  /* 0x000000020b00780c */ /* 0x040fe40003f05270 */
[----:B------:R-:W-:Y:S02]  /*2840*/  PLOP3.LUT P1, PT, PT, PT, PT, 0x80, 0x8 ;  /* 0x000000000008781c */ /* 0x000fe40003f2f070 */
[----:B------:R-:W-:Y:S02]  /*2850*/  SEL R3, RZ, 0x1, P0 ;  /* 0x00000001ff037807 */ /* 0x000fe40000000000 */
[----:B------:R-:W-:-:S02]  /*2860*/  SEL R11, R11, RZ, P0 ;  /* 0x000000ff0b0b7207 */ /* 0x000fc40000000000 */
[----:B------:R-:W-:Y:S01]  /*2870*/  LOP3.LUT R10, R10, R3, RZ, 0x3c, !PT ;  /* 0x000000030a0a7212 */ /* 0x000fe200078e3cff */
[----:B------:R-:W-:Y:S02]  /*2880*/  UIADD3 UR16, UPT, UPT, UR37, UR7, URZ ;  /* 0x0000000725107290 */ /* 0x000fe4000fffe0ff */
[----:B------:R-:W-:Y:S01]  /*2890*/  UIADD3 UR20, UPT, UPT, UR27, UR4, URZ ;  /* 0x000000041b147290 */ /* 0x000fe2000fffe0ff */
[----:B------:R-:W-:Y:S11]  /*28a0*/  BRA.U UP1, `(.L_x_42) ;  /* 0xfffffff1013c7547 */ /* 0x000ff6000b83ffff */
[----:B------:R-:W-:Y:S01]  /*28b0*/  UIADD3 UR7, UPT, UPT, UR6, 0x38, URZ ;  /* 0x0000003806077890 */ /* 0x000fe2000fffe0ff */
[----:B------:R-:W-:-:S03]  /*28c0*/  SHF.L.U32 R3, R12, 0x1f, RZ ;  /* 0x0000001f0c037819 */ /* 0x000fc600000006ff */
[----:B------:R-:W-:-:S09]  /*28d0*/  ULEA UR4, UR5, UR7, 0x3 ;  /* 0x0000000705047291 */ /* 0x000fd2000f8e18ff */
[----:B------:R-:W2:Y:S02]  /*28e0*/  SYNCS.PHASECHK.TRANS64.TRYWAIT P0, [UR4], R3 ;  /* 0x00000003ff0075a7 */ /* 0x000ea40008001104 */
[----:B--2---:R-:W-:Y:S05]  /*28f0*/  @!P0 BRA `(.L_x_43) ;  /* 0x00000090009c8947 */ /* 0x004fea0003800000 */
.L_x_138:
[----:B------:R-:W-:-:S04]  /*2900*/  UIADD3 UR4, UPT, UPT, UR5, 0x1, URZ ;  /* 0x0000000105047890 */ /* 0x000fc8000fffe0ff */
[----:B------:R-:W-:-:S04]  /*2910*/  UISETP.NE.AND UP0, UPT, UR4, 0x7, UPT ;  /* 0x000000070400788c */ /* 0x000fc8000bf05270 */
[----:B------:R-:W-:Y:S02]  /*2920*/  USEL UR6, URZ, 0x1, UP0 ;  /* 0x00000001ff067887 */ /* 0x000fe40008000000 */
[----:B------:R-:W-:-:S04]  /*2930*/  USEL UR4, UR4, URZ, UP0 ;  /* 0x000000ff04047287 */ /* 0x000fc80008000000 */
[----:B------:R-:W-:Y:S01]  /*2940*/  ULEA UR5, UR4, UR7, 0x3 ;  /* 0x0000000704057291 */ /* 0x000fe2000f8e18ff */
[----:B------:R-:W-:-:S04]  /*2950*/  LOP3.LUT R2, R12, UR6, RZ, 0x3c, !PT ;  /* 0x000000060c027c12 */ /* 0x000fc8000f8e3cff */
[----:B-1----:R-:W-:-:S04]  /*2960*/  SHF.L.U32 R3, R2, 0x1f, RZ ;  /* 0x0000001f02037819 */ /* 0x002fc800000006ff */
[----:B------:R-:W1:Y:S02]  /*2970*/  SYNCS.PHASECHK.TRANS64.TRYWAIT P0, [UR5], R3 ;  /* 0x00000003ff0075a7 */ /* 0x000e640008001105 */
[----:B-1----:R-:W-:Y:S05]  /*2980*/  @!P0 BRA `(.L_x_44) ;  /* 0x0000009000908947 */ /* 0x002fea0003800000 */
.L_x_140:
        /* <DEDUP_REMOVED lines=9> */
.L_x_142:
        /* <DEDUP_REMOVED lines=9> */
.L_x_144:
        /* <DEDUP_REMOVED lines=9> */
.L_x_146:
        /* <DEDUP_REMOVED lines=9> */
.L_x_148:
[----:B------:R-:W-:-:S04]  /*2bd0*/  UIADD3 UR4, UPT, UPT, UR4, 0x1, URZ ;  /* 0x0000000104047890 */ /* 0x000fc8000fffe0ff */
[----:B------:R-:W-:-:S04]  /*2be0*/  UISETP.NE.AND UP0, UPT, UR4, 0x7, UPT ;  /* 0x000000070400788c */ /* 0x000fc8000bf05270 */
[----:B------:R-:W-:Y:S02]  /*2bf0*/  USEL UR5, URZ, 0x1, UP0 ;  /* 0x00000001ff057887 */ /* 0x000fe40008000000 */
[----:B------:R-:W-:-:S04]  /*2c00*/  USEL UR4, UR4, URZ, UP0 ;  /* 0x000000ff04047287 */ /* 0x000fc80008000000 */
[----:B------:R-:W-:Y:S01]  /*2c10*/  ULEA UR4, UR4, UR7, 0x3 ;  /* 0x0000000704047291 */ /* 0x000fe2000f8e18ff */
[----:B-1----:R-:W-:-:S04]  /*2c20*/  LOP3.LUT R3, R2, UR5, RZ, 0x3c, !PT ;  /* 0x0000000502037c12 */ /* 0x002fc8000f8e3cff */
[----:B------:R-:W-:Y:S01]  /*2c30*/  SHF.L.U32 R3, R3, 0x1f, RZ ;  /* 0x0000001f03037819 */ /* 0x000fe200000006ff */
[----:B------:R-:W-:-:S07]  /*2c40*/  IMAD.U32 R0, RZ, RZ, UR4 ;  /* 0x00000004ff007e24 */ /* 0x000fce000f8e00ff */
.L_x_49:
[----:B-1----:R1:W2:Y:S02]  /*2c50*/  SYNCS.PHASECHK.TRANS64.TRYWAIT P0, [R0+URZ], R3 ;  /* 0x00000003000075a7 */ /* 0x0022a400080011ff */
[----:B--2---:R-:W-:Y:S05]  /*2c60*/  @!P0 NANOSLEEP.SYNCS 0x989680 ;  /* 0x009896800000895d */ /* 0x004fea0003900000 */
[----:B------:R-:W2:Y:S02]  /*2c70*/  @!P0 SYNCS.PHASECHK.TRANS64 P0, [R0+URZ], R3 ;  /* 0x00000003000085a7 */ /* 0x000ea400080010ff */
[----:B--2---:R-:W-:Y:S05]  /*2c80*/  @P0 EXIT ;  /* 0x000000000000094d */ /* 0x004fea0003800000 */
[----:B------:R-:W-:Y:S05]  /*2c90*/  BRA `(.L_x_49) ;  /* 0xfffffffc00ec7947 */ /* 0x000fea000383ffff */
.L_x_22:
[----:B------:R-:W-:-:S04]  /*2ca0*/  UISETP.NE.AND UP0, UPT, UR45, URZ, UPT ;  /* 0x000000ff2d00728c */ /* 0x000fc8000bf05270 */
[----:B------:R-:W-:-:S09]  /*2cb0*/  UISETP.NE.OR UP0, UPT, UR17, 0x1, UP0 ;  /* 0x000000011100788c */ /* 0x000fd20008705670 */
[----:B------:R-:W-:Y:S05]  /*2cc0*/  BRA.U UP0, `(.L_x_50) ;  /* 0x0000000500487547 */ /* 0x000fea000b800000 */
[----:B------:R-:W-:Y:S01]  /*2cd0*/  ISETP.GE.U32.AND P2, PT, R0, 0x8, PT ;  /* 0x000000080000780c */ /* 0x000fe20003f46070 */
[----:B------:R-:W-:Y:S01]  /*2ce0*/  IMAD.MOV.U32 R12, RZ, RZ, 0x1 ;  /* 0x00000001ff0c7424 */ /* 0x000fe200078e00ff */
[----:B------:R-:W-:Y:S02]  /*2cf0*/  CS2R R10, SRZ ;  /* 0x00000000000a7805 */ /* 0x000fe4000001ff00 */
[----:B------:R-:W-:Y:S01]  /*2d00*/  CS2R R8, SRZ ;  /* 0x0000000000087805 */ /* 0x000fe2000001ff00 */
[----:B------:R-:W-:Y:S01]  /*2d10*/  UMOV UR6, 0x400 ;  /* 0x0000040000067882 */ /* 0x000fe20000000000 */
[----:B------:R-:W-:Y:S01]  /*2d20*/  UMOV UR5, URZ ;  /* 0x000000ff00057c82 */ /* 0x000fe20008000000 */
[----:B------:R-:W-:-:S12]  /*2d30*/  ULEA UR6, UR45, UR6, 0x18 ;  /* 0x000000062d067291 */ /* 0x000fd8000f8ec0ff */
.L_x_54:
[----:B------:R-:W-:Y:S02]  /*2d40*/  LEA R2, R8, UR6, 0x3 ;  /* 0x0000000608027c11 */ /* 0x000fe4000f8e18ff */
[----:B------:R-:W-:-:S03]  /*2d50*/  SHF.L.U32 R5, R9, 0x1f, RZ ;  /* 0x0000001f09057819 */ /* 0x000fc600000006ff */
[----:B------:R-:W-:Y:S01]  /*2d60*/  VIADD R4, R2, 0x110 ;  /* 0x0000011002047836 */ /* 0x000fe20000000000 */
[----:B------:R-:W1:Y:S02]  /*2d70*/  SYNCS.PHASECHK.TRANS64.TRYWAIT P0, [R2+URZ+0x100], R5 ;  /* 0x00010005020075a7 */ /* 0x000e6400080011ff */
[----:B-1----:R-:W-:Y:S05]  /*2d80*/  @!P0 BRA `(.L_x_51) ;  /* 0x0000009000088947 */ /* 0x002fea0003800000 */
.L_x_149:
[----:B------:R-:W-:Y:S01]  /*2d90*/  ULEA UR4, UR5, UR6, 0x3 ;  /* 0x0000000605047291 */ /* 0x000fe2000f8e18ff */
[----:B------:R-:W-:Y:S02]  /*2da0*/  PRMT R4, RZ, 0x654, R4 ;  /* 0x00000654ff047816 */ /* 0x000fe40000000004 */
[----:B-1----:R-:W-:Y:S01]  /*2db0*/  SHF.L.U32 R5, R12, 0x1f, RZ ;  /* 0x0000001f0c057819 */ /* 0x002fe200000006ff */
[----:B------:R-:W-:Y:S01]  /*2dc0*/  UIADD3 UR7, UPT, UPT, UR4, 0xc0, URZ ;  /* 0x000000c004077890 */ /* 0x000fe2000fffe0ff */
[----:B------:R1:W-:Y:S05]  /*2dd0*/  SYNCS.ARRIVE.TRANS64.RED.A1T0 RZ, [R4+URZ], RZ ;  /* 0x000000ff04ff79a7 */ /* 0x0003ea00081004ff */
[----:B------:R-:W-:Y:S01]  /*2de0*/  IMAD.U32 R7, RZ, RZ, UR7 ;  /* 0x00000007ff077e24 */ /* 0x000fe2000f8e00ff */
[----:B------:R-:W2:Y:S04]  /*2df0*/  SYNCS.PHASECHK.TRANS64.TRYWAIT P0, [UR4+0xd0], R5 ;  /* 0x0000d005ff0075a7 */ /* 0x000ea80008001104 */
[----:B------:R-:W-:Y:S01]  /*2e00*/  PRMT R6, R0, 0x654, R7 ;  /* 0x0000065400067816 */ /* 0x000fe20000000007 */
[----:B-1----:R-:W-:Y:S01]  /*2e10*/  @!P2 IMAD.MOV.U32 R4, RZ, RZ, 0x10 ;  /* 0x00000010ff04a424 */ /* 0x002fe200078e00ff */
[----:B--2---:R-:W-:Y:S06]  /*2e20*/  @!P0 BRA `(.L_x_52) ;  /* 0x0000008c00f48947 */ /* 0x004fec0003800000 */
.L_x_151:
[----:B------:R-:W-:Y:S01]  /*2e30*/  ULEA UR8, UR5, UR6, 0x4 ;  /* 0x0000000605087291 */ /* 0x000fe2000f8e20ff */
[----:B------:R-:W-:Y:S01]  /*2e40*/  SEL R3, R6, R3, !P2 ;  /* 0x0000000306037207 */ /* 0x000fe20005000000 */
[----:B------:R-:W-:Y:S01]  /*2e50*/  UIADD3 UR9, UPT, UPT, UR4, 0xc0, URZ ;  /* 0x000000c004097890 */ /* 0x000fe2000fffe0ff */
[----:B-1----:R-:W-:Y:S01]  /*2e60*/  LEA R2, R11, UR6, 0x3 ;  /* 0x000000060b027c11 */ /* 0x002fe2000f8e18ff */
[----:B------:R-:W-:Y:S01]  /*2e70*/  UIADD3 UR8, UPT, UPT, UR8, 0x130, URZ ;  /* 0x0000013008087890 */ /* 0x000fe2000fffe0ff */
[----:B------:R-:W-:Y:S01]  /*2e80*/  SHF.L.U32 R5, R10, 0x1f, RZ ;  /* 0x0000001f0a057819 */ /* 0x000fe200000006ff */
[----:B------:R1:W-:Y:S01]  /*2e90*/  @!P2 SYNCS.ARRIVE.TRANS64.RED RZ, [R3+URZ], R4 ;  /* 0x0000000403ffa9a7 */ /* 0x0003e200080004ff */
[----:B------:R-:W-:Y:S01]  /*2ea0*/  UIADD3 UR4, UPT, UPT, UR5, 0x1, URZ ;  /* 0x0000000105047890 */ /* 0x000fe2000fffe0ff */
[----:B------:R-:W-:-:S03]  /*2eb0*/  VIADD R8, R8, 0x1 ;  /* 0x0000000108087836 */ /* 0x000fc60000000000 */
[----:B------:R-:W-:Y:S02]  /*2ec0*/  UISETP.NE.AND UP0, UPT, UR4, 0x2, UPT ;  /* 0x000000020400788c */ /* 0x000fe4000bf05270 */
[----:B------:R-:W-:Y:S06]  /*2ed0*/  UGETNEXTWORKID.BROADCAST [UR8], [UR9] ;  /* 0x00000000080073ca */ /* 0x000fec0008000100 */
[----:B------:R-:W-:Y:S01]  /*2ee0*/  USEL UR7, URZ, 0x1, UP0 ;  /* 0x00000001ff077887 */ /* 0x000fe20008000000 */
[----:B------:R-:W-:Y:S01]  /*2ef0*/  ISETP.NE.AND P0, PT, R8, 0x2, PT ;  /* 0x000000020800780c */ /* 0x000fe20003f05270 */
[----:B------:R-:W-:Y:S01]  /*2f00*/  USEL UR5, UR4, URZ, UP0 ;  /* 0x000000ff04057287 */ /* 0x000fe20008000000 */
[----:B------:R-:W2:Y:S03]  /*2f10*/  SYNCS.PHASECHK.TRANS64.TRYWAIT P1, [R2+URZ+0xc0], R5 ;  /* 0x0000c005020075a7 */ /* 0x000ea600080211ff */
[----:B------:R-:W-:Y:S01]  /*2f20*/  LOP3.LUT R12, R12, UR7, RZ, 0x3c, !PT ;  /* 0x000000070c0c7c12 */ /* 0x000fe2000f8e3cff */
[----:B-12---:R-:W-:Y:S07]  /*2f30*/  @!P1 BRA `(.L_x_53) ;  /* 0x0000008c00c89947 */ /* 0x006fee0003800000 */
.L_x_152:
[C---:B------:R-:W-:Y:S01]  /*2f40*/  LEA R4, R11.reuse, UR6, 0x4 ;  /* 0x000000060b047c11 */ /* 0x040fe2000f8e20ff */
[----:B-1----:R-:W-:Y:S01]  /*2f50*/  VIADD R2, R2, 0xd0 ;  /* 0x000000d002027836 */ /* 0x002fe20000000000 */
[----:B------:R-:W-:Y:S01]  /*2f60*/  SEL R8, R8, RZ, P0 ;  /* 0x000000ff08087207 */ /* 0x000fe20000000000 */
[----:B------:R-:W-:-:S03]  /*2f70*/  VIADD R11, R11, 0x1 ;  /* 0x000000010b0b7836 */ /* 0x000fc60000000000 */
[----:B------:R-:W1:Y:S01]  /*2f80*/  LDS.128 R4, [R4+0x130] ;  /* 0x0001300004047984 */ /* 0x000e620000000c00 */
[----:B------:R-:W-:Y:S02]  /*2f90*/  PRMT R2, RZ, 0x654, R2 ;  /* 0x00000654ff027816 */ /* 0x000fe40000000002 */
[C---:B------:R-:W-:Y:S01]  /*2fa0*/  ISETP.NE.AND P1, PT, R11.reuse, 0x2, PT ;  /* 0x000000020b00780c */ /* 0x040fe20003f25270 */
[----:B------:R-:W-:Y:S01]  /*2fb0*/  @!PT LDS RZ, [RZ] ;  /* 0x00000000fffff984 */ /* 0x000fe20000000800 */
[----:B------:R-:W-:Y:S01]  /*2fc0*/  @!PT LDS RZ, [RZ] ;  /* 0x00000000fffff984 */ /* 0x000fe20000000800 */
[----:B------:R-:W-:Y:S01]  /*2fd0*/  @!PT LDS RZ, [RZ] ;  /* 0x00000000fffff984 */ /* 0x000fe20000000800 */
[----:B------:R-:W-:Y:S01]  /*2fe0*/  @!PT LDS RZ, [RZ] ;  /* 0x00000000fffff984 */ /* 0x000fe20000000800 */
[----:B------:R2:W-:Y:S06]  /*2ff0*/  MEMBAR.ALL.CTA ;  /* 0x0000000000007992 */ /* 0x0005ec0000008000 */
[----:B--2---:R-:W2:Y:S01]  /*3000*/  FENCE.VIEW.ASYNC.S ;  /* 0x00000000000073c6 */ /* 0x004ea20000000000 */
[----:B------:R-:W-:Y:S01]  /*3010*/  SEL R11, R11, RZ, P1 ;  /* 0x000000ff0b0b7207 */ /* 0x000fe20000800000 */
[----:B--2---:R2:W-:Y:S01]  /*3020*/  SYNCS.ARRIVE.TRANS64.RED.A1T0 RZ, [R2+URZ], RZ ;  /* 0x000000ff02ff79a7 */ /* 0x0045e200081004ff */
[----:B-1----:R-:W-:-:S02]  /*3030*/  LOP3.LUT P3, RZ, R6, 0x1, RZ, 0xc0, !PT ;  /* 0x0000000106ff7812 */ /* 0x002fc4000786c0ff */
[----:B------:R-:W-:-:S04]  /*3040*/  SEL R5, RZ, 0x1, P1 ;  /* 0x00000001ff057807 */ /* 0x000fc80000800000 */
[----:B------:R-:W-:Y:S02]  /*3050*/  LOP3.LUT R10, R10, R5, RZ, 0x3c, !PT ;  /* 0x000000050a0a7212 */ /* 0x000fe400078e3cff */
[----:B--2---:R-:W-:-:S04]  /*3060*/  SEL R2, RZ, 0x1, P0 ;  /* 0x00000001ff027807 */ /* 0x004fc80000000000 */
[----:B------:R-:W-:Y:S01]  /*3070*/  LOP3.LUT R9, R9, R2, RZ, 0x3c, !PT ;  /* 0x0000000209097212 */ /* 0x000fe200078e3cff */
[----:B------:R-:W-:Y:S06]  /*3080*/  @P3 BRA `(.L_x_54) ;  /* 0xfffffffc002c3947 */ /* 0x000fec000383ffff */
[----:B------:R-:W-:Y:S01]  /*3090*/  ULEA UR4, UR5, UR6, 0x3 ;  /* 0x0000000605047291 */ /* 0x000fe2000f8e18ff */
[----:B------:R-:W-:-:S08]  /*30a0*/  SHF.L.U32 R3, R12, 0x1f, RZ ;  /* 0x0000001f0c037819 */ /* 0x000fd000000006ff */
[----:B------:R-:W1:Y:S02]  /*30b0*/  SYNCS.PHASECHK.TRANS64 P0, [UR4+0xd0], R3 ;  /* 0x0000d003ff0075a7 */ /* 0x000e640008001004 */
[----:B-1----:R-:W-:Y:S05]  /*30c0*/  @P0 BRA `(.L_x_55) ;  /* 0x0000000000080947 */ /* 0x002fea0003800000 */
[----:B------:R-:W1:Y:S02]  /*30d0*/  SYNCS.PHASECHK.TRANS64.TRYWAIT P0, [UR4+0xd0], R3 ;  /* 0x0000d003ff0075a7 */ /* 0x000e640008001104 */
[----:B-1----:R-:W-:Y:S05]  /*30e0*/  @!P0 BRA `(.L_x_56) ;  /* 0x0000008c00708947 */ /* 0x002fea0003800000 */
.L_x_55:
[----:B------:R-:W-:-:S04]  /*30f0*/  UIADD3 UR7, UPT, UPT, UR5, 0x1, URZ ;  /* 0x0000000105077890 */ /* 0x000fc8000fffe0ff */
[----:B------:R-:W-:-:S04]  /*3100*/  UISETP.NE.AND UP0, UPT, UR7, 0x2, UPT ;  /* 0x000000020700788c */ /* 0x000fc8000bf05270 */
[----:B------:R-:W-:Y:S02]  /*3110*/  USEL UR8, URZ, 0x1, UP0 ;  /* 0x00000001ff087887 */ /* 0x000fe40008000000 */
[----:B------:R-:W-:-:S04]  /*3120*/  USEL UR7, UR7, URZ, UP0 ;  /* 0x000000ff07077287 */ /* 0x000fc80008000000 */
[----:B------:R-:W-:Y:S01]  /*3130*/  ULEA UR7, UR7, UR6, 0x3 ;  /* 0x0000000607077291 */ /* 0x000fe2000f8e18ff */
[----:B-1----:R-:W-:-:S04]  /*3140*/  LOP3.LUT R3, R12, UR8, RZ, 0x3c, !PT ;  /* 0x000000080c037c12 */ /* 0x002fc8000f8e3cff */
[----:B------:R-:W-:-:S04]  /*3150*/  SHF.L.U32 R0, R3, 0x1f, RZ ;  /* 0x0000001f03007819 */ /* 0x000fc800000006ff */
[----:B------:R-:W1:Y:S02]  /*3160*/  SYNCS.PHASECHK.TRANS64 P0, [UR7+0xd0], R0 ;  /* 0x0000d000ff0075a7 */ /* 0x000e640008001007 */
[----:B-1----:R-:W-:Y:S05]  /*3170*/  @P0 EXIT ;  /* 0x000000000000094d */ /* 0x002fea0003800000 */
[----:B------:R-:W-:Y:S02]  /*3180*/  SHF.L.U32 R3, R3, 0x1f, RZ ;  /* 0x0000001f03037819 */ /* 0x000fe400000006ff */
[----:B------:R-:W-:-:S07]  /*3190*/  MOV R0, UR7 ;  /* 0x0000000700007c02 */ /* 0x000fce0008000f00 */
.L_x_57:
[----:B-1----:R1:W2:Y:S02]  /*31a0*/  SYNCS.PHASECHK.TRANS64.TRYWAIT P0, [R0+URZ+0xd0], R3 ;  /* 0x0000d003000075a7 */ /* 0x0022a400080011ff */
[----:B--2---:R-:W-:Y:S05]  /*31b0*/  @!P0 NANOSLEEP.SYNCS 0x989680 ;  /* 0x009896800000895d */ /* 0x004fea0003900000 */
[----:B------:R-:W2:Y:S02]  /*31c0*/  @!P0 SYNCS.PHASECHK.TRANS64 P0, [R0+URZ+0xd0], R3 ;  /* 0x0000d003000085a7 */ /* 0x000ea400080010ff */
[----:B--2---:R-:W-:Y:S05]  /*31d0*/  @P0 EXIT ;  /* 0x000000000000094d */ /* 0x004fea0003800000 */
[----:B------:R-:W-:Y:S05]  /*31e0*/  BRA `(.L_x_57) ;  /* 0xfffffffc00ec7947 */ /* 0x000fea000383ffff */
.L_x_50:
[----:B------:R-:W-:Y:S05]  /*31f0*/  BRA.U UP4, `(.L_x_58) ;  /* 0x0000000d043c7547 */ /* 0x000fea000b800000 */
[----:B------:R-:W-:Y:S01]  /*3200*/  UMOV UR4, 0x40 ;  /* 0x0000004000047882 */ /* 0x000fe20000000000 */
[----:B------:R-:W-:Y:S01]  /*3210*/  NOP ;  /* 0x0000000000007918 */ /* 0x000fe20000000000 */
[----:B------:R-:W-:Y:S01]  /*3220*/  ULEA UR5, UR45, UR4, 0x18 ;  /* 0x000000042d057291 */ /* 0x000fe2000f8ec0ff */
[----:B------:R-:W-:Y:S02]  /*3230*/  UMOV UR6, 0x400 ;  /* 0x0000040000067882 */ /* 0x000fe40000000000 */
[----:B------:R-:W-:-:S06]  /*3240*/  ULEA UR6, UR45, UR6, 0x18 ;  /* 0x000000062d067291 */ /* 0x000fcc000f8ec0ff */
[----:B------:R-:W1:Y:S02]  /*3250*/  LDS.U8 R0, [UR5+0x1c] ;  /* 0x00001c05ff007984 */ /* 0x000e640008000000 */
[----:B-1----:R-:W-:-:S13]  /*3260*/  ISETP.NE.AND P0, PT, R0, RZ, PT ;  /* 0x000000ff0000720c */ /* 0x002fda0003f05270 */
[----:B------:R-:W-:Y:S05]  /*3270*/  @P0 BRA `(.L_x_59) ;  /* 0x0000000000580947 */ /* 0x000fea0003800000 */
[----:B------:R-:W-:-:S13]  /*3280*/  ELECT P0, URZ, PT ;  /* 0x0000000000ff782f */ /* 0x000fda0003800000 */
[----:B------:R-:W-:Y:S05]  /*3290*/  @!P0 BRA `(.L_x_60) ;  /* 0x0000000000608947 */ /* 0x000fea0003800000 */
[----:B------:R-:W-:Y:S01]  /*32a0*/  UMOV UR4, 0x10 ;  /* 0x0000001000047882 */ /* 0x000fe20000000000 */
[----:B------:R-:W-:Y:S01]  /*32b0*/  HFMA2 R0, -RZ, RZ, 0, 5.9604644775390625e-08 ;  /* 0x00000001ff007431 */ /* 0x000fe200000001ff */
[----:B------:R-:W-:-:S03]  /*32c0*/  MOV R3, 0xffff ;  /* 0x0000ffff00037802 */ /* 0x000fc60000000f00 */
[----:B------:R-:W-:Y:S04]  /*32d0*/  DEPBAR.LE SB1, 0x36 ;  /* 0x00009d800000791a */ /* 0x000fe80000000000 */
[----:B------:R-:W1:Y:S02]  /*32e0*/  UTCATOMSWS.FIND_AND_SET.ALIGN UP0, UR4, UR4 ;  /* 0x00000004000475e3 */ /* 0x000e640008000800 */
[----:B-1----:R-:W-:Y:S01]  /*32f0*/  MOV R4, UR4 ;  /* 0x0000000400047c02 */ /* 0x002fe20008000f00 */
[----:B------:R-:W-:Y:S06]  /*3300*/  BRA.U UP0, `(.L_x_61) ;  /* 0x0000000100187547 */ /* 0x000fec000b800000 */
.L_x_62:
[----:B------:R-:W-:Y:S05]  /*3310*/  NANOSLEEP 0x64 ;  /* 0x000000640000795d */ /* 0x000fea0003800000 */
[----:B------:R-:W-:-:S05]  /*3320*/  UMOV UR4, 0x10 ;  /* 0x0000001000047882 */ /* 0x000fca0000000000 */
[----:B------:R-:W-:Y:S04]  /*3330*/  DEPBAR.LE SB1, 0x36 ;  /* 0x00009d800000791a */ /* 0x000fe80000000000 */
[----:B------:R-:W1:Y:S02]  /*3340*/  UTCATOMSWS.FIND_AND_SET.ALIGN UP0, UR4, UR4 ;  /* 0x00000004000475e3 */ /* 0x000e640008000800 */
[----:B-1----:R-:W-:Y:S01]  /*3350*/  MOV R4, UR4 ;  /* 0x0000000400047c02 */ /* 0x002fe20008000f00 */
[----:B------:R-:W-:Y:S05]  /*3360*/  BRA.U !UP0, `(.L_x_62) ;  /* 0xfffffffd08e87547 */ /* 0x000fea000b83ffff */
.L_x_61:
[-C--:B------:R-:W-:Y:S02]  /*3370*/  SHF.L.U32 R3, R3, R4.reuse, RZ ;  /* 0x0000000403037219 */ /* 0x080fe400000006ff */
[----:B------:R-:W-:Y:S01]  /*3380*/  SHF.L.U32 R0, R0, R4, RZ ;  /* 0x0000000400007219 */ /* 0x000fe200000006ff */
[----:B------:R-:W-:Y:S02]  /*3390*/  IMAD.SHL.U32 R4, R4, 0x20, RZ ;  /* 0x0000002004047824 */ /* 0x000fe400078e00ff */
[----:B------:R1:W-:Y:S04]  /*33a0*/  ATOMS.OR RZ, [UR5+0x14], R3 ;  /* 0x00001403ffff798c */ /* 0x0003e8000b000005 */
[----:B------:R1:W-:Y:S04]  /*33b0*/  ATOMS.OR RZ, [UR5+0x18], R0 ;  /* 0x00001800ffff798c */ /* 0x0003e8000b000005 */
[----:B------:R1:W-:Y:S01]  /*33c0*/  STS [UR6+0x150], R4 ;  /* 0x00015004ff007988 */ /* 0x0003e20008000806 */
[----:B------:R-:W-:Y:S05]  /*33d0*/  BRA `(.L_x_60) ;  /* 0x0000000000107947 */ /* 0x000fea0003800000 */
.L_x_59:
[----:B------:R-:W-:Y:S02]  /*33e0*/  MOV R0, 0xffffffff ;  /* 0xffffffff00007802 */ /* 0x000fe40000000f00 */
[----:B------:R-:W-:-:S03]  /*33f0*/  MOV R4, 0x3420 ;  /* 0x0000342000047802 */ /* 0x000fc60000000f00 */
[----:B------:R1:W-:Y:S04]  /*3400*/  STS [UR6+0x150], R0 ;  /* 0x00015000ff007988 */ /* 0x0003e80008000806 */
[----:B-1---5:R-:W-:Y:S05]  /*3410*/  CALL.REL.NOINC `($__internal_1_$__cuda_sm10x_tcgen05_guardrail_trap_phase_invalid_during_alloc) ;  /* 0x0000009000887944 */ /* 0x022fea0003c00000 */
.L_x_60:
[----:B------:R-:W-:Y:S05]  /*3420*/  WARPSYNC.ALL ;  /* 0x0000000000007948 */ /* 0x000fea0003800000 */
[----:B------:R-:W2:Y:S01]  /*3430*/  S2UR UR4, SR_CgaCtaId ;  /* 0x00000000000479c3 */ /* 0x000ea20000008800 */
[----:B------:R-:W-:Y:S01]  /*3440*/  UMOV UR17, 0x400 ;  /* 0x0000040000117882 */ /* 0x000fe20000000000 */
[----:B------:R-:W-:-:S06]  /*3450*/  NOP ;  /* 0x0000000000007918 */ /* 0x000fcc0000000000 */
[----:B------:R-:W-:Y:S06]  /*3460*/  BAR.ARV 0x6, 0xa0 ;  /* 0x0182800000007b1d */ /* 0x000fec0000002000 */
[----:B------:R-:W3:Y:S01]  /*3470*/  LDCU UR5, c[0x0][0x38c] ;  /* 0x00007180ff0577ac */ /* 0x000ee20008000800 */
[----:B------:R-:W-:Y:S01]  /*3480*/  LOP3.LUT R2, R2, 0xffff, RZ, 0xc0, !PT ;  /* 0x0000ffff02027812 */ /* 0x000fe200078ec0ff */
[----:B------:R-:W-:Y:S01]  /*3490*/  IMAD.MOV.U32 R11, RZ, RZ, 0x1 ;  /* 0x00000001ff0b7424 */ /* 0x000fe200078e00ff */
[----:B------:R-:W-:Y:S01]  /*34a0*/  CS2R R8, SRZ ;  /* 0x0000000000087805 */ /* 0x000fe2000001ff00 */
[----:B------:R-:W4:Y:S01]  /*34b0*/  LDCU UR8, c[0x0][0x38c] ;  /* 0x00007180ff0877ac */ /* 0x000f220008000800 */
[----:B------:R-:W-:Y:S01]  /*34c0*/  R2UR UR19, R2 ;  /* 0x00000000021372ca */ /* 0x000fe200000e0000 */
[----:B------:R-:W-:Y:S01]  /*34d0*/  IMAD.MOV.U32 R10, RZ, RZ, RZ ;  /* 0x000000ffff0a7224 */ /* 0x000fe200078e00ff */
[----:B------:R-:W-:Y:S01]  /*34e0*/  UMOV UR23, URZ ;  /* 0x000000ff00177c82 */ /* 0x000fe20008000000 */
[----:B------:R-:W-:Y:S01]  /*34f0*/  UMOV UR14, URZ ;  /* 0x000000ff000e7c82 */ /* 0x000fe20008000000 */
[----:B--2---:R-:W-:Y:S01]  /*3500*/  ULEA UR17, UR4, UR17, 0x18 ;  /* 0x0000001104117291 */ /* 0x004fe2000f8ec0ff */
[----:B------:R-:W-:Y:S01]  /*3510*/  UMOV UR26, 0x0 ;  /* 0x00000000001a7882 */ /* 0x000fe20000000000 */
[----:B------:R-:W-:-:S02]  /*3520*/  UMOV UR27, 0x84004a0 ;  /* 0x084004a0001b7882 */ /* 0x000fc40000000000 */
[----:B------:R-:W-:Y:S02]  /*3530*/  UIADD3 UR6, UPT, UPT, UR17, 0xc400, URZ ;  /* 0x0000c40011067890 */ /* 0x000fe4000fffe0ff */
[----:B------:R-:W-:Y:S02]  /*3540*/  UIADD3 UR7, UPT, UPT, UR17, 0x1a400, URZ ;  /* 0x0001a40011077890 */ /* 0x000fe4000fffe0ff */
[----:B---3--:R-:W-:Y:S01]  /*3550*/  UIADD3 UR5, UPT, UPT, UR5, 0x3f, URZ ;  /* 0x0000003f05057890 */ /* 0x008fe2000fffe0ff */
[----:B-1----:R-:W1:Y:S01]  /*3560*/  LDS R0, [UR17+0x150] ;  /* 0x00015011ff007984 */ /* 0x002e620008000800 */
[----:B------:R-:W-:Y:S02]  /*3570*/  USHF.R.U32.HI UR6, URZ, 0x4, UR6 ;  /* 0x00000004ff067899 */ /* 0x000fe40008011606 */
[----:B------:R-:W-:Y:S02]  /*3580*/  USHF.R.S32.HI UR4, URZ, 0x1f, UR5 ;  /* 0x0000001fff047899 */ /* 0x000fe40008011405 */
[----:B------:R-:W-:-:S02]  /*3590*/  ULOP3.LUT UR6, UR6, 0x3fff, URZ, 0xc0, !UPT ;  /* 0x00003fff06067892 */ /* 0x000fc4000f8ec0ff */
[----:B------:R-:W-:Y:S02]  /*35a0*/  ULEA.HI UR4, UR4, UR5, URZ, 0x6 ;  /* 0x0000000504047291 */ /* 0x000fe4000f8f30ff */
[----:B------:R-:W-:Y:S02]  /*35b0*/  USHF.R.U32.HI UR5, URZ, 0x4, UR7 ;  /* 0x00000004ff057899 */ /* 0x000fe40008011607 */
[----:B------:R-:W-:Y:S02]  /*35c0*/  USHF.R.S32.HI UR28, URZ, 0x6, UR4 ;  /* 0x00000006ff1c7899 */ /* 0x000fe40008011404 */
[----:B------:R-:W-:Y:S02]  /*35d0*/  ULOP3.LUT UR5, UR5, 0x3fff, URZ, 0xc0, !UPT ;  /* 0x00003fff05057892 */ /* 0x000fe4000f8ec0ff */
[----:B------:R-:W-:Y:S02]  /*35e0*/  UISETP.LT.AND UP0, UPT, UR28, 0x1, UPT ;  /* 0x000000011c00788c */ /* 0x000fe4000bf01270 */
[----:B------:R-:W-:-:S02]  /*35f0*/  ULOP3.LUT UR20, UR6, 0x10000, URZ, 0xfc, !UPT ;  /* 0x0001000006147892 */ /* 0x000fc4000f8efcff */
[----:B------:R-:W-:Y:S02]  /*3600*/  USEL UR29, UR28, 0x1, !UP0 ;  /* 0x000000011c1d7887 */ /* 0x000fe4000c000000 */
[----:B------:R-:W-:Y:S02]  /*3610*/  ULOP3.LUT UR21, UR5, 0x10000, URZ, 0xfc, !UPT ;  /* 0x0001000005157892 */ /* 0x000fe4000f8efcff */
[----:B------:R-:W-:Y:S02]  /*3620*/  UIADD3 UR29, UPT, UPT, -UR29, URZ, URZ ;  /* 0x000000ff1d1d7290 */ /* 0x000fe4000fffe1ff */
[----:B----4-:R-:W-:Y:S01]  /*3630*/  UISETP.GE.AND UP4, UPT, UR8, 0x1, UPT ;  /* 0x000000010800788c */ /* 0x010fe2000bf86270 */
[----:B------:R-:W-:Y:S01]  /*3640*/  UMOV UR24, 0x0 ;  /* 0x0000000000187882 */ /* 0x000fe20000000000 */
[----:B------:R-:W-:Y:S01]  /*3650*/  UMOV UR25, 0x84004a0 ;  /* 0x084004a000197882 */ /* 0x000fe20000000000 */
[----:B-1----:R-:W-:-:S15]  /*3660*/  R2UR UR30, R0 ;  /* 0x00000000001e72ca */ /* 0x002fde00000e0000 */
.L_x_69:
[----:B------:R-:W-:Y:S02]  /*3670*/  LEA R0, R10, UR17, 0x3 ;  /* 0x000000110a007c11 */ /* 0x000fe4000f8e18ff */
[----:B------:R-:W-:Y:S02]  /*3680*/  SHF.L.U32 R5, R9, 0x1f, RZ ;  /* 0x0000001f09057819 */ /* 0x000fe400000006ff */
[----:B------:R-:W-:Y:S01]  /*3690*/  PLOP3.LUT P0, PT, PT, PT, UP4, 0x80, 0x8 ;  /* 0x000000000008781c */ /* 0x000fe20003f0f048 */
[----:B------:R-:W-:Y:S01]  /*36a0*/  VIADD R3, R0, 0xd0 ;  /* 0x000000d000037836 */ /* 0x000fe20000000000 */
[----:B-1----:R-:W1:Y:S02]  /*36b0*/  SYNCS.PHASECHK.TRANS64.TRYWAIT P1, [R0+URZ+0xc0], R5 ;  /* 0x0000c005000075a7 */ /* 0x002e6400080211ff */
[----:B-1-3--:R-:W-:Y:S09]  /*36c0*/  @!P1 BRA `(.L_x_63) ;  /* 0x0000008800109947 */ /* 0x00aff20003800000 */
.L_x_154:
[----:B------:R-:W-:Y:S01]  /*36d0*/  LEA R4, R10, UR17, 0x4 ;  /* 0x000000110a047c11 */ /* 0x000fe2000f8e20ff */
[----:B------:R-:W-:Y:S01]  /*36e0*/  @UP4 ULEA UR4, UR14, UR17, 0x3 ;  /* 0x000000110e044291 */ /* 0x000fe2000f8e18ff */
[----:B------:R-:W-:Y:S01]  /*36f0*/  PLOP3.LUT P2, PT, PT, PT, PT, 0x80, 0x8 ;  /* 0x000000000008781c */ /* 0x000fe20003f4f070 */
[----:B------:R-:W-:Y:S01]  /*3700*/  ULEA UR22, UR23, UR17, 0x3 ;  /* 0x0000001117167291 */ /* 0x000fe2000f8e18ff */
[----:B------:R-:W-:Y:S01]  /*3710*/  PRMT R3, RZ, 0x654, R3 ;  /* 0x00000654ff037816 */ /* 0x000fe20000000003 */
[----:B------:R-:W-:Y:S01]  /*3720*/  ULEA UR18, UR23, UR30, 0x8 ;  /* 0x0000001e17127291 */ /* 0x000fe2000f8e40ff */
[----:B-1----:R-:W1:Y:S01]  /*3730*/  LDS.128 R4, [R4+0x130] ;  /* 0x0001300004047984 */ /* 0x002e620000000c00 */
[----:B------:R-:W-:Y:S02]  /*3740*/  @P0 SHF.L.U32 R2, R8, 0x1f, RZ ;  /* 0x0000001f08020819 */ /* 0x000fe400000006ff */
[----:B------:R-:W-:Y:S01]  /*3750*/  SHF.L.U32 R0, R11, 0x1f, RZ ;  /* 0x0000001f0b007819 */ /* 0x000fe200000006ff */
[----:B------:R-:W-:Y:S01]  /*3760*/  @!PT LDS RZ, [RZ] ;  /* 0x00000000fffff984 */ /* 0x000fe20000000800 */
[----:B------:R-:W-:Y:S01]  /*3770*/  @!PT LDS RZ, [RZ] ;  /* 0x00000000fffff984 */ /* 0x000fe20000000800 */
[----:B------:R-:W-:Y:S01]  /*3780*/  @!PT LDS RZ, [RZ] ;  /* 0x00000000fffff984 */ /* 0x000fe20000000800 */
[----:B------:R-:W-:Y:S01]  /*3790*/  @!PT LDS RZ, [RZ] ;  /* 0x00000000fffff984 */ /* 0x000fe20000000800 */
[----:B------:R2:W-:Y:S06]  /*37a0*/  MEMBAR.ALL.CTA ;  /* 0x0000000000007992 */ /* 0x0005ec0000008000 */
[----:B--2---:R-:W2:Y:S02]  /*37b0*/  FENCE.VIEW.ASYNC.S ;  /* 0x00000000000073c6 */ /* 0x004ea40000000000 */
[----:B--2---:R2:W-:Y:S01]  /*37c0*/  SYNCS.ARRIVE.TRANS64.RED.A1T0 RZ, [R3+URZ], RZ ;  /* 0x000000ff03ff79a7 */ /* 0x0045e200081004ff */
[----:B------:R2:W3:Y:S01]  /*37d0*/  @P0 SYNCS.PHASECHK.TRANS64.TRYWAIT P2, [UR4], R2 ;  /* 0x00000002ff0005a7 */ /* 0x0004e20008041104 */
[----:B-1----:R-:W-:Y:S01]  /*37e0*/  LOP3.LUT P1, RZ, R6, 0x1, RZ, 0xc0, !PT ;  /* 0x0000000106ff7812 */ /* 0x002fe2000782c0ff */
[----:B------:R-:W1:Y:S02]  /*37f0*/  SYNCS.PHASECHK.TRANS64.TRYWAIT P0, [UR22+0xf0], R0 ;  /* 0x0000f000ff0075a7 */ /* 0x000e640008001116 */
[----:B-123--:R-:W-:Y:S10]  /*3800*/  @!P0 BRA `(.L_x_64) ;  /* 0x0000008400d48947 */ /* 0x00eff40003800000 */
.L_x_156:
[----:B------:R-:W-:Y:S01]  /*3810*/  IADD3 R10, PT, PT, R10, 0x1, RZ ;  /* 0x000000010a0a7810 */ /* 0x000fe20007ffe0ff */
[----:B------:R-:W-:Y:S06]  /*3820*/  BRA.U !UP4, `(.L_x_65) ;  /* 0x000000010c987547 */ /* 0x000fec000b800000 */
[----:B------:R-:W-:Y:S01]  /*3830*/  UPLOP3.LUT UP2, UPT, UPT, UPT, UPT, 0x40, 0x4 ;  /* 0x000000000004789c */ /* 0x000fe20003f4e870 */
[----:B------:R-:W-:Y:S01]  /*3840*/  UMOV UR16, UR29 ;  /* 0x0000001d00107c82 */ /* 0x000fe20008000000 */
[----:B------:R-:W-:Y:S01]  /*3850*/  UMOV UR15, UR28 ;  /* 0x0000001c000f7c82 */ /* 0x000fe20008000000 */
[----:B------:R-:W-:-:S08]  /*3860*/  UMOV UR6, UR14 ;  /* 0x0000000e00067c82 */ /* 0x000fd00008000000 */
.L_x_68:
[----:B------:R-:W-:Y:S02]  /*3870*/  UIADD3 UR16, UPT, UPT, UR16, 0x1, URZ ;  /* 0x0000000110107890 */ /* 0x000fe4000fffe0ff */
[----:B--2---:R-:W-:Y:S02]  /*3880*/  ULEA UR5, UR6, UR17, 0x3 ;  /* 0x0000001106057291 */ /* 0x004fe4000f8e18ff */
[----:B------:R-:W-:Y:S01]  /*3890*/  UISETP.NE.AND UP3, UPT, UR16, URZ, UPT ;  /* 0x000000ff1000728c */ /* 0x000fe2000bf65270 */
[----:B---3--:R-:W-:Y:S10]  /*38a0*/  @P2 BRA `(.L_x_66) ;  /* 0x00000000000c2947 */ /* 0x008ff40003800000 */
[----:B-1----:R-:W-:Y:S04]  /*38b0*/  SHF.L.U32 R3, R8, 0x1f, RZ ;  /* 0x0000001f08037819 */ /* 0x002fe800000006ff */
[----:B------:R-:W1:Y:S02]  /*38c0*/  SYNCS.PHASECHK.TRANS64.TRYWAIT P0, [UR5], R3 ;  /* 0x00000003ff0075a7 */ /* 0x000e640008001105 */
[----:B-1----:R-:W-:Y:S05]  /*38d0*/  @!P0 BRA `(.L_x_67) ;  /* 0x0000008400b88947 */ /* 0x002fea0003800000 */
.L_x_66:
[----:B------:R-:W-:Y:S01]  /*38e0*/  UISETP.NE.AND UP0, UPT, UR15, 0x1, UPT ;  /* 0x000000010f00788c */ /* 0x000fe2000bf05270 */
[----:B------:R-:W-:Y:S01]  /*38f0*/  PLOP3.LUT P2, PT, PT, PT, PT, 0x80, 0x8 ;  /* 0x000000000008781c */ /* 0x000fe20003f4f070 */
[----:B------:R-:W-:Y:S02]  /*3900*/  UIADD3 UR4, UPT, UPT, UR6, 0x1, URZ ;  /* 0x0000000106047890 */ /* 0x000fe4000fffe0ff */
[----:B------:R-:W-:Y:S02]  /*3910*/  ULEA UR12, UR6, UR21, 0xa ;  /* 0x00000015060c7291 */ /* 0x000fe4000f8e50ff */
[----:B------:R-:W-:Y:S01]  /*3920*/  UISETP.NE.AND UP1, UPT, UR4, 0x7, UPT ;  /* 0x000000070400788c */ /* 0x000fe2000bf25270 */
[----:B------:R-:W-:Y:S01]  /*3930*/  PLOP3.LUT P0, PT, PT, PT, UP0, 0x80, 0x8 ;  /* 0x000000000008781c */ /* 0x000fe20003f0f008 */
[----:B------:R-:W-:Y:S02]  /*3940*/  UIADD3 UR10, UPT, UPT, UR12, 0x2, URZ ;  /* 0x000000020c0a7890 */ /* 0x000fe4000fffe0ff */
[----:B------:R-:W-:Y:S02]  /*3950*/  USEL UR7, URZ, 0x1, UP1 ;  /* 0x00000001ff077887 */ /* 0x000fe40008800000 */
[----:B------:R-:W-:Y:S02]  /*3960*/  USEL UR14, UR4, URZ, UP1 ;  /* 0x000000ff040e7287 */ /* 0x000fe40008800000 */
[----:B------:R-:W-:Y:S02]  /*3970*/  UIADD3 UR15, UPT, UPT, UR15, -0x1, URZ ;  /* 0xffffffff0f0f7890 */ /* 0x000fe4000fffe0ff */
[----:B------:R-:W-:Y:S01]  /*3980*/  @UP0 ULEA UR4, UR14, UR17, 0x3 ;  /* 0x000000110e040291 */ /* 0x000fe2000f8e18ff */
[----:B------:R-:W-:Y:S01]  /*3990*/  LOP3.LUT R8, R8, UR7, RZ, 0x3c, !PT ;  /* 0x0000000708087c12 */ /* 0x000fe2000f8e3cff */
[----:B------:R-:W-:Y:S01]  /*39a0*/  UIADD3 UR7, UPT, UPT, UR5, 0x38, URZ ;  /* 0x0000003805077890 */ /* 0x000fe2000fffe0ff */
[----:B------:R-:W-:Y:S02]  /*39b0*/  UMOV UR13, 0x80004020 ;  /* 0x80004020000d7882 */ /* 0x000fe40000000000 */
[----:B-1----:R-:W-:Y:S01]  /*39c0*/  @P0 SHF.L.U32 R0, R8, 0x1f, RZ ;  /* 0x0000001f08000819 */ /* 0x002fe200000006ff */
[----:B------:R-:W-:Y:S01]  /*39d0*/  UMOV UR5, 0x80004020 ;  /* 0x8000402000057882 */ /* 0x000fe20000000000 */
[----:B------:R-:W-:Y:S01]  /*39e0*/  UMOV UR11, 0x80004020 ;  /* 0x80004020000b7882 */ /* 0x000fe20000000000 */
[----:B------:R-:W-:Y:S01]  /*39f0*/  UMOV UR9, 0x80004020 ;  /* 0x8000402000097882 */ /* 0x000fe20000000000 */
[----:B------:R2:W3:Y:S01]  /*3a00*/  @P0 SYNCS.PHASECHK.TRANS64.TRYWAIT P2, [UR4], R0 ;  /* 0x00000000ff0005a7 */ /* 0x0004e20008041104 */
[----:B------:R-:W-:Y:S03]  /*3a10*/  ULEA UR4, UR6, UR20, 0x9 ;  /* 0x0000001406047291 */ /* 0x000fe6000f8e48ff */
[----:B------:R-:W-:Y:S01]  /*3a20*/  UMOV UR6, UR14 ;  /* 0x0000000e00067c82 */ /* 0x000fe20008000000 */
[----:B------:R-:W-:Y:S05]  /*3a30*/  UIADD3 UR8, UPT, UPT, UR4, 0x2, URZ ;  /* 0x0000000204087890 */ /* 0x000fea000fffe0ff */
[----:B------:R2:W-:Y:S01]  /*3a40*/  UTCIMMA gdesc[UR4], gdesc[UR12], tmem[UR18], tmem[UR26], idesc[UR27], UP2 ;  /* 0x00ff1a0c040075ea */ /* 0x0005e20009000112 */
[----:B------:R-:W-:Y:S03]  /*3a50*/  UPLOP3.LUT UP2, UPT, UPT, UPT, UPT, 0x80, 0x8 ;  /* 0x000000000008789c */ /* 0x000fe60003f4f070 */
[----:B------:R2:W-:Y:S01]  /*3a60*/  UTCIMMA gdesc[UR8], gdesc[UR10], tmem[UR18], tmem[UR24], idesc[UR25], UPT ;  /* 0x00ff180a080075ea */ /* 0x0005e2000b800112 */
[----:B------:R2:W-:Y:S01]  /*3a70*/  UTCBAR.MULTICAST [UR7], URZ, UR19 ;  /* 0x000000ff070073e9 */ /* 0x0005e20008000813 */
[----:B------:R-:W-:Y:S06]  /*3a80*/  BRA.U UP3, `(.L_x_68) ;  /* 0xfffffffd03787547 */ /* 0x000fec000b83ffff */
.L_x_65:
[----:B--2---:R-:W-:Y:S01]  /*3a90*/  UIADD3 UR4, UPT, UPT, UR23, 0x1, URZ ;  /* 0x0000000117047890 */ /* 0x004fe2000fffe0ff */
[C---:B------:R-:W-:Y:S01]  /*3aa0*/  ISETP.NE.AND P0, PT, R10.reuse, 0x2, PT ;  /* 0x000000020a00780c */ /* 0x040fe20003f05270 */
[----:B------:R-:W-:Y:S02]  /*3ab0*/  UIADD3 UR5, UPT, UPT, UR22, 0xe0, URZ ;  /* 0x000000e016057890 */ /* 0x000fe4000fffe0ff */
[----:B------:R-:W-:Y:S01]  /*3ac0*/  UISETP.NE.AND UP0, UPT, UR4, 0x2, UPT ;  /* 0x000000020400788c */ /* 0x000fe2000bf05270 */
[----:B-1----:R-:W-:Y:S02]  /*3ad0*/  SEL R0, RZ, 0x1, P0 ;  /* 0x00000001ff007807 */ /* 0x002fe40000000000 */
[----:B------:R-:W-:Y:S01]  /*3ae0*/  SEL R10, R10, RZ, P0 ;  /* 0x000000ff0a0a7207 */ /* 0x000fe20000000000 */
[----:B------:R-:W-:Y:S01]  /*3af0*/  USEL UR6, URZ, 0x1, UP0 ;  /* 0x00000001ff067887 */ /* 0x000fe20008000000 */
[----:B------:R-:W-:Y:S01]  /*3b00*/  LOP3.LUT R9, R9, R0, RZ, 0x3c, !PT ;  /* 0x0000000009097212 */ /* 0x000fe200078e3cff */
[----:B------:R-:W-:Y:S01]  /*3b10*/  USEL UR23, UR4, URZ, UP0 ;  /* 0x000000ff04177287 */ /* 0x000fe20008000000 */
[----:B------:R1:W-:Y:S03]  /*3b20*/  UTCBAR [UR5], URZ ;  /* 0x000000ff050073e9 */ /* 0x0003e600080000ff */
[----:B------:R-:W-:Y:S01]  /*3b30*/  LOP3.LUT R11, R11, UR6, RZ, 0x3c, !PT ;  /* 0x000000060b0b7c12 */ /* 0x000fe2000f8e3cff */
[----:B------:R-:W-:Y:S07]  /*3b40*/  @P1 BRA `(.L_x_69) ;  /* 0xfffffff800c81947 */ /* 0x000fee000383ffff */
[----:B------:R-:W2:Y:S01]  /*3b50*/  S2UR UR7, SR_CgaCtaId ;  /* 0x00000000000779c3 */ /* 0x000ea20000008800 */
[----:B------:R-:W-:Y:S01]  /*3b60*/  ELECT P0, URZ, PT ;  /* 0x0000000000ff782f */ /* 0x000fe20003800000 */
[----:B------:R-:W-:Y:S01]  /*3b70*/  IMAD.MOV.U32 R0, RZ, RZ, 0x1 ;  /* 0x00000001ff007424 */ /* 0x000fe200078e00ff */
[----:B------:R-:W-:Y:S01]  /*3b80*/  UIADD3 UR17, UPT, UPT, UR17, 0xf0, URZ ;  /* 0x000000f011117890 */ /* 0x000fe2000fffe0ff */
[----:B------:R-:W-:Y:S01]  /*3b90*/  SHF.L.U32 R3, R11, 0x1f, RZ ;  /* 0x0000001f0b037819 */ /* 0x000fe200000006ff */
[----:B------:R-:W-:-:S03]  /*3ba0*/  UMOV UR4, 0x40 ;  /* 0x0000004000047882 */ /* 0x000fc60000000000 */
[----:B------:R-:W-:Y:S01]  /*3bb0*/  UVIRTCOUNT.DEALLOC.SMPOOL 0x80 ;  /* 0x000000800000784c */ /* 0x000fe20000000000 */
[----:B--2---:R-:W-:Y:S02]  /*3bc0*/  ULEA UR7, UR7, UR4, 0x18 ;  /* 0x0000000407077291 */ /* 0x004fe4000f8ec0ff */
[----:B------:R-:W-:-:S07]  /*3bd0*/  ULEA UR4, UR23, UR17, 0x3 ;  /* 0x0000001117047291 */ /* 0x000fce000f8e18ff */
[----:B------:R2:W-:Y:S02]  /*3be0*/  @P0 STS.U8 [UR7+0x1c], R0 ;  /* 0x00001c00ff000988 */ /* 0x0005e40008000007 */
[----:B------:R-:W4:Y:S02]  /*3bf0*/  SYNCS.PHASECHK.TRANS64.TRYWAIT P0, [UR4], R3 ;  /* 0x00000003ff0075a7 */ /* 0x000f240008001104 */
[----:B--2-4-:R-:W-:Y:S05]  /*3c00*/  @!P0 BRA `(.L_x_70) ;  /* 0x0000008400048947 */ /* 0x014fea0003800000 */
.L_x_159:
[----:B------:R-:W-:-:S04]  /*3c10*/  UIADD3 UR4, UPT, UPT, UR23, 0x1, URZ ;  /* 0x0000000117047890 */ /* 0x000fc8000fffe0ff */
[----:B------:R-:W-:-:S04]  /*3c20*/  UISETP.NE.AND UP0, UPT, UR4, 0x2, UPT ;  /* 0x000000020400788c */ /* 0x000fc8000bf05270 */
[----:B-1----:R-:W-:Y:S02]  /*3c30*/  USEL UR5, URZ, 0x1, UP0 ;  /* 0x00000001ff057887 */ /* 0x002fe40008000000 */
[----:B------:R-:W-:-:S04]  /*3c40*/  USEL UR4, UR4, URZ, UP0 ;  /* 0x000000ff04047287 */ /* 0x000fc80008000000 */
[----:B------:R-:W-:Y:S01]  /*3c50*/  ULEA UR4, UR4, UR17, 0x3 ;  /* 0x0000001104047291 */ /* 0x000fe2000f8e18ff */
[----:B--2---:R-:W-:-:S04]  /*3c60*/  LOP3.LUT R3, R11, UR5, RZ, 0x3c, !PT ;  /* 0x000000050b037c12 */ /* 0x004fc8000f8e3cff */
[----:B------:R-:W-:-:S04]  /*3c70*/  SHF.L.U32 R3, R3, 0x1f, RZ ;  /* 0x0000001f03037819 */ /* 0x000fc800000006ff */
[----:B------:R-:W1:Y:S02]  /*3c80*/  SYNCS.PHASECHK.TRANS64.TRYWAIT P0, [UR4], R3 ;  /* 0x00000003ff0075a7 */ /* 0x000e640008001104 */
[----:B-1----:R-:W-:Y:S05]  /*3c90*/  @!P0 BRA `(.L_x_71) ;  /* 0x0000008000f88947 */ /* 0x002fea0003800000 */
.L_x_161:
[----:B------:R-:W-:Y:S01]  /*3ca0*/  NOP ;  /* 0x0000000000007918 */ /* 0x000fe20000000000 */
[----:B-1----:R-:W1:Y:S01]  /*3cb0*/  LDS R0, [UR7+0x14] ;  /* 0x00001407ff007984 */ /* 0x002e620008000800 */
[----:B------:R-:W-:Y:S01]  /*3cc0*/  ULOP3.LUT UR4, UR30, 0xffff, URZ, 0xc0, !UPT ;  /* 0x0000ffff1e047892 */ /* 0x000fe2000f8ec0ff */
[----:B------:R-:W-:Y:S01]  /*3cd0*/  UMOV UR5, 0xffff ;  /* 0x0000ffff00057882 */ /* 0x000fe20000000000 */
[----:B------:R-:W-:Y:S02]  /*3ce0*/  UMOV UR6, 0x1 ;  /* 0x0000000100067882 */ /* 0x000fe40000000000 */
[----:B------:R-:W-:-:S04]  /*3cf0*/  USHF.R.U32.HI UR4, URZ, 0x5, UR4 ;  /* 0x00000005ff047899 */ /* 0x000fc80008011604 */
[----:B------:R-:W-:Y:S02]  /*3d00*/  USHF.L.U32 UR5, UR5, UR4, URZ ;  /* 0x0000000405057299 */ /* 0x000fe400080006ff */
[----:B------:R-:W-:-:S04]  /*3d10*/  USHF.L.U32 UR4, UR6, UR4, URZ ;  /* 0x0000000406047299 */ /* 0x000fc800080006ff */
[----:B-1----:R-:W-:-:S04]  /*3d20*/  LOP3.LUT R0, R0, UR5, RZ, 0xc0, !PT ;  /* 0x0000000500007c12 */ /* 0x002fc8000f8ec0ff */
[----:B------:R-:W-:-:S13]  /*3d30*/  ISETP.NE.AND P0, PT, R0, UR5, PT ;  /* 0x0000000500007c0c */ /* 0x000fda000bf05270 */
[----:B------:R-:W-:Y:S05]  /*3d40*/  @P0 BRA `(.L_x_72) ;  /* 0x0000000000580947 */ /* 0x000fea0003800000 */
[----:B------:R-:W1:Y:S02]  /*3d50*/  LDS R0, [UR7+0x18] ;  /* 0x00001807ff007984 */ /* 0x000e640008000800 */
[----:B-1----:R-:W-:-:S04]  /*3d60*/  LOP3.LUT R0, R0, UR4, RZ, 0xc0, !PT ;  /* 0x0000000400007c12 */ /* 0x002fc8000f8ec0ff */
[----:B------:R-:W-:-:S13]  /*3d70*/  ISETP.NE.AND P0, PT, R0, UR4, PT ;  /* 0x0000000400007c0c */ /* 0x000fda000bf05270 */
[----:B------:R-:W-:Y:S05]  /*3d80*/  @P0 BRA `(.L_x_73) ;  /* 0x00000000003c0947 */ /* 0x000fea0003800000 */
[----:B------:R-:W1:Y:S01]  /*3d90*/  S2R R2, SR_LANEID ;  /* 0x0000000000027919 */ /* 0x000e620000000000 */
[----:B------:R-:W-:Y:S01]  /*3da0*/  ULOP3.LUT UR5, URZ, UR5, URZ, 0x33, !UPT ;  /* 0x00000005ff057292 */ /* 0x000fe2000f8e33ff */
[----:B------:R-:W-:Y:S01]  /*3db0*/  LOP3.LUT R4, RZ, UR4, RZ, 0x33, !PT ;  /* 0x00000004ff047c12 */ /* 0x000fe2000f8e33ff */
[----:B------:R-:W-:Y:S02]  /*3dc0*/  VOTEU.ANY UR4, UPT, PT ;  /* 0x0000000000047886 */ /* 0x000fe400038e0100 */
[----:B------:R-:W-:Y:S01]  /*3dd0*/  UFLO.U32 UR4, UR4 ;  /* 0x00000004000472bd */ /* 0x000fe200080e0000 */
[----:B------:R-:W2:Y:S01]  /*3de0*/  REDUX UR6, R4 ;  /* 0x00000000040673c4 */ /* 0x000ea20000000000 */
[----:B------:R-:W-:-:S06]  /*3df0*/  IMAD.U32 R0, RZ, RZ, UR5 ;  /* 0x00000005ff007e24 */ /* 0x000fcc000f8e00ff */
[----:B------:R4:W-:Y:S01]  /*3e00*/  UTCATOMSWS.AND URZ, UR5 ;  /* 0x0000000500ff79e3 */ /* 0x0009e20008000000 */
[----:B------:R-:W3:Y:S01]  /*3e10*/  REDUX UR8, R0 ;  /* 0x00000000000873c4 */ /* 0x000ee20000000000 */
[----:B-1----:R-:W-:Y:S01]  /*3e20*/  ISETP.EQ.U32.AND P0, PT, R2, UR4, PT ;  /* 0x0000000402007c0c */ /* 0x002fe2000bf02070 */
[----:B--2---:R-:W-:Y:S01]  /*3e30*/  IMAD.U32 R2, RZ, RZ, UR6 ;  /* 0x00000006ff027e24 */ /* 0x004fe2000f8e00ff */
[----:B---3--:R-:W-:-:S11]  /*3e40*/  MOV R3, UR8 ;  /* 0x0000000800037c02 */ /* 0x008fd60008000f00 */
[----:B------:R4:W-:Y:S04]  /*3e50*/  @P0 ATOMS.AND RZ, [UR7+0x14], R3 ;  /* 0x00001403ffff098c */ /* 0x0009e8000a800007 */
[----:B------:R4:W-:Y:S01]  /*3e60*/  @P0 ATOMS.AND RZ, [UR7+0x18], R2 ;  /* 0x00001802ffff098c */ /* 0x0009e2000a800007 */
[----:B------:R-:W-:Y:S05]  /*3e70*/  BRA `(.L_x_74) ;  /* 0x0000000000147947 */ /* 0x000fea0003800000 */
.L_x_73:
[----:B------:R-:W-:Y:S02]  /*3e80*/  MOV R2, 0x3ea0 ;  /* 0x00003ea000027802 */ /* 0x000fe40000000f00 */
[----:B---3-5:R-:W-:Y:S05]  /*3e90*/  CALL.REL.NOINC `($__internal_0_$__cuda_sm10x_tcgen05_guardrail_trap_col_being_dealloced_not_returned_by_alloc) ;  /* 0x0000008400dc7944 */ /* 0x028fea0003c00000 */
[----:B------:R-:W-:Y:S05]  /*3ea0*/  BRA `(.L_x_74) ;  /* 0x0000000000087947 */ /* 0x000fea0003800000 */
.L_x_72:
[----:B------:R-:W-:Y:S02]  /*3eb0*/  MOV R2, 0x3ed0 ;  /* 0x00003ed000027802 */ /* 0x000fe40000000f00 */
[----:B---3-5:R-:W-:Y:S05]  /*3ec0*/  CALL.REL.NOINC `($__internal_2_$__cuda_sm10x_tcgen05_guardrail_trap_unallocated_columns_being_dealloced) ;  /* 0x0000008400e87944 */ /* 0x028fea0003c00000 */
.L_x_74:
[----:B------:R-:W-:Y:S01]  /*3ed0*/  NOP ;  /* 0x0000000000007918 */ /* 0x000fe20000000000 */
[----:B----4-:R-:W-:Y:S05]  /*3ee0*/  EXIT ;  /* 0x000000000000794d */ /* 0x010fea0003800000 */
.L_x_58:
[----:B------:R-:W-:-:S09]  /*3ef0*/  UISETP.NE.OR UP0, UPT, UR17, 0x3, !UP3 ;  /* 0x000000031100788c */ /* 0x000fd2000df05670 */
[----:B------:R-:W-:Y:S05]  /*3f00*/  BRA.U UP0, `(.L_x_75) ;  /* 0x0000001100587547 */ /* 0x000fea000b800000 */
[----:B------:R-:W1:Y:S01]  /*3f10*/  LDCU UR31, c[0x0][0x370] ;  /* 0x00006e00ff1f77ac */ /* 0x000e620008000800 */
[----:B------:R-:W2:Y:S01]  /*3f20*/  LDC.64 R16, c[0x0][0x348] ;  /* 0x0000d200ff107b82 */ /* 0x000ea20000000a00 */
[----:B------:R-:W-:Y:S02]  /*3f30*/  HFMA2 R13, -RZ, RZ, 0, 0 ;  /* 0x00000000ff0d7431 */ /* 0x000fe400000001ff */
[----:B------:R-:W-:Y:S01]  /*3f40*/  IMAD.MOV.U32 R15, RZ, RZ, 0x1 ;  /* 0x00000001ff0f7424 */ /* 0x000fe200078e00ff */
[----:B------:R-:W1:Y:S01]  /*3f50*/  LDCU.128 UR48, c[0x0][0xb10] ;  /* 0x00016200ff3077ac */ /* 0x000e620008000c00 */
[----:B------:R-:W-:Y:S01]  /*3f60*/  IMAD.MOV.U32 R14, RZ, RZ, RZ ;  /* 0x000000ffff0e7224 */ /* 0x000fe200078e00ff */
[----:B------:R-:W-:Y:S01]  /*3f70*/  MOV R7, 0x2000 ;  /* 0x0000200000077802 */ /* 0x000fe20000000f00 */
[----:B------:R-:W3:Y:S01]  /*3f80*/  LDCU UR30, c[0x0][0x374] ;  /* 0x00006e80ff1e77ac */ /* 0x000ee20008000800 */
[----:B------:R-:W4:Y:S01]  /*3f90*/  LDC.64 R2, c[0x0][0x888] ;  /* 0x00022200ff027b82 */ /* 0x000f220000000a00 */
[----:B------:R-:W3:Y:S01]  /*3fa0*/  LDCU UR15, c[0x0][0xb0c] ;  /* 0x00016180ff0f77ac */ /* 0x000ee20008000800 */
[----:B------:R-:W2:Y:S06]  /*3fb0*/  LDCU UR40, c[0x0][0xb20] ;  /* 0x00016400ff2877ac */ /* 0x000eac0008000800 */
[----:B------:R-:W4:Y:S01]  /*3fc0*/  LDC.64 R4, c[0x0][0x890] ;  /* 0x00022400ff047b82 */ /* 0x000f220000000a00 */
[----:B------:R-:W2:Y:S01]  /*3fd0*/  LDCU UR4, c[0x0][0xb30] ;  /* 0x00016600ff0477ac */ /* 0x000ea20008000800 */
[----:B------:R-:W-:Y:S01]  /*3fe0*/  UMOV UR21, 0x400 ;  /* 0x0000040000157882 */ /* 0x000fe20000000000 */
[----:B-1----:R-:W-:-:S02]  /*3ff0*/  UIMAD.WIDE.U32 UR6, UR31, UR48, URZ ;  /* 0x000000301f0672a5 */ /* 0x002fc4000f8e00ff */
[----:B---3--:R-:W-:Y:S02]  /*4000*/  UIMAD.WIDE.U32 UR8, UR30, UR51, URZ ;  /* 0x000000331e0872a5 */ /* 0x008fe4000f8e00ff */
[----:B------:R-:W-:Y:S02]  /*4010*/  ULEA UR21, UR45, UR21, 0x18 ;  /* 0x000000152d157291 */ /* 0x000fe4000f8ec0ff */
[----:B------:R-:W-:Y:S02]  /*4020*/  UPLOP3.LUT UP3, UPT, UPT, UPT, UPT, 0x40, 0x4 ;  /* 0x000000000004789c */ /* 0x000fe40003f6e870 */
[----:B------:R-:W-:Y:S01]  /*4030*/  UIADD3 UR37, UPT, UPT, UR21, 0x88, URZ ;  /* 0x0000008815257890 */ /* 0x000fe2000fffe0ff */
[----:B------:R-:W-:Y:S01]  /*4040*/  UMOV UR6, UR7 ;  /* 0x0000000700067c82 */ /* 0x000fe20008000000 */
[----:B------:R-:W-:Y:S01]  /*4050*/  UMOV UR38, UR9 ;  /* 0x0000000900267c82 */ /* 0x000fe20008000000 */
[----:B------:R-:W-:Y:S02]  /*4060*/  UISETP.GE.AND UP0, UPT, UR42, 0x1, UPT ;  /* 0x000000012a00788c */ /* 0x000fe4000bf06270 */
[----:B------:R-:W-:Y:S01]  /*4070*/  UISETP.NE.AND UP4, UPT, UR42, 0x1, UPT ;  /* 0x000000012a00788c */ /* 0x000fe2000bf85270 */
[----:B------:R-:W1:Y:S01]  /*4080*/  LDCU.64 UR22, c[0x0][0xb28] ;  /* 0x00016500ff1677ac */ /* 0x000e620008000a00 */
[----:B------:R-:W-:-:S02]  /*4090*/  UISETP.NE.AND UP6, UPT, UR15, 0x1, UPT ;  /* 0x000000010f00788c */ /* 0x000fc4000bfc5270 */
[----:B------:R-:W-:Y:S02]  /*40a0*/  UISETP.NE.AND UP5, UPT, UR50, 0x1, UPT ;  /* 0x000000013200788c */ /* 0x000fe4000bfa5270 */
[----:B------:R-:W-:Y:S02]  /*40b0*/  UIADD3 UR33, UPT, UPT, UR21, 0x70, URZ ;  /* 0x0000007015217890 */ /* 0x000fe4000fffe0ff */
[----:B------:R-:W-:Y:S02]  /*40c0*/  UIADD3 UR25, UPT, UPT, UR21, 0x78, URZ ;  /* 0x0000007815197890 */ /* 0x000fe4000fffe0ff */
[----:B------:R-:W-:Y:S02]  /*40d0*/  UIADD3 UR17, UPT, UPT, UR21, 0x80, URZ ;  /* 0x0000008015117890 */ /* 0x000fe4000fffe0ff */
[----:B------:R-:W-:Y:S02]  /*40e0*/  UPRMT UR37, UR45, 0x654, UR37 ;  /* 0x000006542d257896 */ /* 0x000fe40008000025 */
[----:B------:R-:W-:-:S02]  /*40f0*/  USHF.R.U32.HI UR39, URZ, UR49, UR6 ;  /* 0x00000031ff277299 */ /* 0x000fc40008011606 */
[----:B--2---:R-:W-:Y:S02]  /*4100*/  USHF.R.U32.HI UR38, URZ, UR40, UR38 ;  /* 0x00000028ff267299 */ /* 0x004fe40008011626 */
[----:B------:R-:W-:-:S11]  /*4110*/  UISETP.NE.AND UP2, UPT, UR4, 0x1, UPT ;  /* 0x000000010400788c */ /* 0x000fd6000bf45270 */
.L_x_86:
[C---:B------:R-:W-:Y:S02]  /*4120*/  LEA R12, R14.reuse, UR21, 0x3 ;  /* 0x000000150e0c7c11 */ /* 0x040fe4000f8e18ff */
[----:B------:R-:W-:Y:S02]  /*4130*/  SHF.L.U32 R9, R13, 0x1f, RZ ;  /* 0x0000001f0d097819 */ /* 0x000fe400000006ff */
[----:B------:R-:W-:Y:S02]  /*4140*/  LEA R10, R14, UR21, 0x4 ;  /* 0x000000150e0a7c11 */ /* 0x000fe4000f8e20ff */
[----:B--2---:R-:W2:Y:S02]  /*4150*/  SYNCS.PHASECHK.TRANS64.TRYWAIT P0, [R12+URZ+0xc0], R9 ;  /* 0x0000c0090c0075a7 */ /* 0x004ea400080011ff */
[----:B--2---:R-:W-:Y:S05]  /*4160*/  @!P0 BRA `(.L_x_76) ;  /* 0x0000007c00dc8947 */ /* 0x004fea0003800000 */
.L_x_162:
[----:B--2---:R-:W2:Y:S01]  /*4170*/  LDS.128 R8, [R10+0x130] ;  /* 0x000130000a087984 */ /* 0x004ea20000000c00 */
[----:B------:R-:W-:Y:S01]  /*4180*/  UISETP.GE.AND UP0, UPT, UR42, 0x1, UPT ;  /* 0x000000012a00788c */ /* 0x000fe2000bf06270 */
[----:B------:R-:W-:Y:S01]  /*4190*/  @!PT LDS RZ, [RZ] ;  /* 0x00000000fffff984 */ /* 0x000fe20000000800 */
[----:B------:R-:W-:Y:S01]  /*41a0*/  @!PT LDS RZ, [RZ] ;  /* 0x00000000fffff984 */ /* 0x000fe20000000800 */
[----:B------:R-:W-:Y:S01]  /*41b0*/  @!PT LDS RZ, [RZ] ;  /* 0x00000000fffff984 */ /* 0x000fe20000000800 */
[----:B------:R-:W-:Y:S01]  /*41c0*/  @!PT LDS RZ, [RZ] ;  /* 0x00000000fffff984 */ /* 0x000fe20000000800 */
[----:B------:R3:W-:Y:S06]  /*41d0*/  MEMBAR.ALL.CTA ;  /* 0x0000000000007992 */ /* 0x0007ec0000008000 */
[----:B---3--:R-:W3:Y:S01]  /*41e0*/  FENCE.VIEW.ASYNC.S ;  /* 0x00000000000073c6 */ /* 0x008ee20000000000 */
[----:B--2---:R-:W-:Y:S11]  /*41f0*/  LOP3.LUT P0, RZ, R10, 0x1, RZ, 0xc0, !PT ;  /* 0x000000010aff7812 */ /* 0x004ff6000780c0ff */
[----:B------:R-:W-:Y:S02]  /*4200*/  @!UPT UIADD3 URZ, UPT, UPT, URZ, URZ, URZ ;  /* 0x000000fffffff290 */ /* 0x000fe4000fffe0ff */
[----:B---3--:R-:W-:Y:S01]  /*4210*/  VOTEU.ANY UP1, P0 ;  /* 0x0000000000ff7886 */ /* 0x008fe20000020100 */
[----:B------:R-:W-:Y:S11]  /*4220*/  PLOP3.LUT P0, PT, PT, PT, UP1, 0x80, 0x8 ;  /* 0x000000000008781c */ /* 0x000ff60003f0f018 */
[----:B------:R-:W-:Y:S02]  /*4230*/  @!UPT UIADD3 URZ, UPT, UPT, URZ, URZ, URZ ;  /* 0x000000fffffff290 */ /* 0x000fe4000fffe0ff */
[----:B------:R-:W-:Y:S02]  /*4240*/  @P0 SHF.R.U32.HI R0, RZ, 0x10, R9 ;  /* 0x00000010ff000819 */ /* 0x000fe40000011609 */
[----:B------:R-:W-:Y:S02]  /*4250*/  @P0 MOV R6, R8 ;  /* 0x0000000800060202 */ /* 0x000fe40000000f00 */
[----:B------:R-:W-:Y:S01]  /*4260*/  @P0 R2UR UR4, R0 ;  /* 0x00000000000402ca */ /* 0x000fe200000e0000 */
[----:B------:R-:W-:Y:S01]  /*4270*/  VIADD R0, R12, 0xd0 ;  /* 0x000000d00c007836 */ /* 0x000fe20000000000 */
[----:B------:R-:W-:Y:S02]  /*4280*/  @P0 LOP3.LUT R8, R9, 0xffff, RZ, 0xc0, !PT ;  /* 0x0000ffff09080812 */ /* 0x000fe400078ec0ff */
[----:B------:R-:W-:Y:S02]  /*4290*/  @P0 R2UR UR6, R6 ;  /* 0x00000000060602ca */ /* 0x000fe400000e0000 */
[----:B------:R-:W-:Y:S02]  /*42a0*/  PRMT R0, RZ, 0x654, R0 ;  /* 0x00000654ff007816 */ /* 0x000fe40000000000 */
[----:B------:R-:W-:Y:S02]  /*42b0*/  @P0 R2UR UR5, R8 ;  /* 0x00000000080502ca */ /* 0x000fe400000e0000 */
[----:B------:R2:W-:Y:S03]  /*42c0*/  SYNCS.ARRIVE.TRANS64.RED.A1T0 RZ, [R0+URZ], RZ ;  /* 0x000000ff00ff79a7 */ /* 0x0005e600081004ff */
[----:B------:R-:W-:Y:S04]  /*42d0*/  @UP1 UMOV UR29, UR4 ;  /* 0x00000004001d1c82 */ /* 0x000fe80008000000 */
[----:B------:R-:W-:Y:S04]  /*42e0*/  @UP1 UMOV UR14, UR6 ;  /* 0x00000006000e1c82 */ /* 0x000fe80008000000 */
[----:B------:R-:W-:Y:S01]  /*42f0*/  @UP1 UMOV UR13, UR5 ;  /* 0x00000005000d1c82 */ /* 0x000fe20008000000 */
[----:B------:R-:W-:Y:S05]  /*4300*/  BRA.U !UP0, `(.L_x_77) ;  /* 0x0000000108a47547 */ /* 0x000fea000b800000 */
[----:B------:R-:W-:Y:S02]  /*4310*/  UIMAD.WIDE.U32 UR18, UR13, UR51, URZ ;  /* 0x000000330d1272a5 */ /* 0x000fe4000f8e00ff */
[----:B------:R-:W-:Y:S02]  /*4320*/  UIMAD.WIDE.U32 UR26, UR14, UR48, URZ ;  /* 0x000000300e1a72a5 */ /* 0x000fe4000f8e00ff */
[----:B------:R-:W-:Y:S02]  /*4330*/  USEL UR4, UR30, UR38, !UP5 ;  /* 0x000000261e047287 */ /* 0x000fe4000e800000 */
[----:B------:R-:W-:Y:S02]  /*4340*/  USEL UR7, UR31, UR39, !UP6 ;  /* 0x000000271f077287 */ /* 0x000fe4000f000000 */
[----:B-1----:R-:W-:Y:S02]  /*4350*/  UIMAD.WIDE.U32 UR8, UR4, UR22, URZ ;  /* 0x00000016040872a5 */ /* 0x002fe4000f8e00ff */
[----:B------:R-:W-:Y:S01]  /*4360*/  UIMAD.WIDE.U32 UR10, UR7, UR22, URZ ;  /* 0x00000016070a72a5 */ /* 0x000fe2000f8e00ff */
[----:B------:R-:W-:Y:S02]  /*4370*/  UMOV UR5, UR19 ;  /* 0x0000001300057c82 */ /* 0x000fe40008000000 */
[----:B------:R-:W-:Y:S03]  /*4380*/  USHF.R.U32.HI UR6, URZ, UR40, UR5 ;  /* 0x00000028ff067299 */ /* 0x000fe60008011605 */
[----:B------:R-:W-:Y:S01]  /*4390*/  UMOV UR5, UR27 ;  /* 0x0000001b00057c82 */ /* 0x000fe20008000000 */
[----:B------:R-:W-:Y:S02]  /*43a0*/  USEL UR6, UR13, UR6, !UP5 ;  /* 0x000000060d067287 */ /* 0x000fe4000e800000 */
[----:B------:R-:W-:Y:S03]  /*43b0*/  USHF.R.U32.HI UR12, URZ, UR49, UR5 ;  /* 0x00000031ff0c7299 */ /* 0x000fe60008011605 */
[----:B------:R-:W-:Y:S02]  /*43c0*/  UMOV UR5, UR9 ;  /* 0x0000000900057c82 */ /* 0x000fe40008000000 */
[----:B------:R-:W-:Y:S03]  /*43d0*/  @UP4 USHF.R.U32.HI UR4, URZ, UR23, UR5 ;  /* 0x00000017ff044299 */ /* 0x000fe60008011605 */
[----:B------:R-:W-:Y:S01]  /*43e0*/  UMOV UR5, UR11 ;  /* 0x0000000b00057c82 */ /* 0x000fe20008000000 */
[----:B------:R-:W-:Y:S02]  /*43f0*/  UIMAD UR4, UR42, UR4, URZ ;  /* 0x000000042a0472a4 */ /* 0x000fe4000f8e02ff */
[----:B------:R-:W-:Y:S02]  /*4400*/  @UP4 USHF.R.U32.HI UR7, URZ, UR23, UR5 ;  /* 0x00000017ff074299 */ /* 0x000fe40008011605 */
[----:B------:R-:W-:Y:S02]  /*4410*/  UIMAD.WIDE.U32 UR10, UR6, UR22, URZ ;  /* 0x00000016060a72a5 */ /* 0x000fe4000f8e00ff */
[----:B------:R-:W-:Y:S02]  /*4420*/  USEL UR5, UR14, UR12, !UP6 ;  /* 0x0000000c0e057287 */ /* 0x000fe4000f000000 */
[----:B------:R-:W-:Y:S02]  /*4430*/  UIMAD UR8, UR42, UR7, URZ ;  /* 0x000000072a0872a4 */ /* 0x000fe4000f8e02ff */
[----:B------:R-:W-:Y:S03]  /*4440*/  UISETP.GE.AND UP0, UPT, UR6, UR4, UPT ;  /* 0x000000040600728c */ /* 0x000fe6000bf06270 */
[----:B------:R-:W-:Y:S01]  /*4450*/  UMOV UR4, UR11 ;  /* 0x0000000b00047c82 */ /* 0x000fe20008000000 */
[----:B------:R-:W-:Y:S02]  /*4460*/  UISETP.GE.OR UP0, UPT, UR5, UR8, UP0 ;  /* 0x000000080500728c */ /* 0x000fe40008706670 */
[----:B------:R-:W-:Y:S02]  /*4470*/  USHF.R.U32.HI UR4, URZ, UR23, UR4 ;  /* 0x00000017ff047299 */ /* 0x000fe40008011604 */
[----:B------:R-:W-:Y:S02]  /*4480*/  UIMAD.WIDE.U32 UR8, UR5, UR22, URZ ;  /* 0x00000016050872a5 */ /* 0x000fe4000f8e00ff */
[----:B------:R-:W-:Y:S04]  /*4490*/  USEL UR10, UR6, UR4, !UP4 ;  /* 0x00000004060a7287 */ /* 0x000fe8000e000000 */
[----:B------:R-:W-:Y:S01]  /*44a0*/  UIADD3 UR11, UPT, UPT, -UR10, URZ, URZ ;  /* 0x000000ff0a0b7290 */ /* 0x000fe2000fffe1ff */
[----:B------:R-:W-:Y:S02]  /*44b0*/  @!UP0 UMOV UR4, UR9 ;  /* 0x0000000900048c82 */ /* 0x000fe40008000000 */
[----:B------:R-:W-:Y:S02]  /*44c0*/  @!UP0 USHF.R.U32.HI UR4, URZ, UR23, UR4 ;  /* 0x00000017ff048299 */ /* 0x000fe40008011604 */
[----:B------:R-:W-:Y:S02]  /*44d0*/  UIMAD UR8, UR42, UR11, UR6 ;  /* 0x0000000b2a0872a4 */ /* 0x000fe4000f8e0206 */
[----:B------:R-:W-:Y:S04]  /*44e0*/  @!UP0 USEL UR4, UR5, UR4, !UP4 ;  /* 0x0000000405048287 */ /* 0x000fe8000e000000 */
[----:B------:R-:W-:Y:S02]  /*44f0*/  @!UP0 UIMAD UR8, UR7, UR8, UR4 ;  /* 0x00000008070882a4 */ /* 0x000fe4000f8e0204 */
[----:B------:R-:W-:Y:S02]  /*4500*/  @!UP0 UIADD3 UR9, UPT, UPT, UR10, -UR4, URZ ;  /* 0x800000040a098290 */ /* 0x000fe4000fffe0ff */
[----:B------:R-:W-:Y:S02]  /*4510*/  UIADD3 UR4, UPT, UPT, -UR5, URZ, URZ ;  /* 0x000000ff05047290 */ /* 0x000fe4000fffe1ff */
[----:B------:R-:W-:Y:S02]  /*4520*/  UIADD3 UR7, UPT, UPT, -UR6, URZ, URZ ;  /* 0x000000ff06077290 */ /* 0x000fe4000fffe1ff */
[----:B------:R-:W-:Y:S02]  /*4530*/  @!UP0 UIMAD UR6, UR9, UR42, UR5 ;  /* 0x0000002a090682a4 */ /* 0x000fe4000f8e0205 */
[----:B------:R-:W-:Y:S02]  /*4540*/  UIMAD UR14, UR15, UR4, UR14 ;  /* 0x000000040f0e72a4 */ /* 0x000fe4000f8e020e */
[----:B------:R-:W-:Y:S01]  /*4550*/  UIMAD UR13, UR50, UR7, UR13 ;  /* 0x00000007320d72a4 */ /* 0x000fe2000f8e020d */
[----:B------:R-:W-:Y:S02]  /*4560*/  @!UP0 UMOV UR5, UR8 ;  /* 0x0000000800058c82 */ /* 0x000fe40008000000 */
[----:B------:R-:W-:Y:S02]  /*4570*/  UIMAD UR14, UR5, UR15, UR14 ;  /* 0x0000000f050e72a4 */ /* 0x000fe4000f8e020e */
[----:B------:R-:W-:Y:S11]  /*4580*/  UIMAD UR13, UR6, UR50, UR13 ;  /* 0x00000032060d72a4 */ /* 0x000ff6000f8e020d */
[----:B------:R-:W-:Y:S01]  /*4590*/  @!UPT UIADD3 URZ, UPT, UPT, URZ, URZ, URZ ;  /* 0x000000fffffff290 */ /* 0x000fe2000fffe0ff */
.L_x_77:
[----:B------:R-:W3:Y:S01]  /*45a0*/  @!UP2 LDCU.128 UR8, c[0x0][0xb10] ;  /* 0x00016200ff08a7ac */ /* 0x000ee20008000c00 */
[C---:B----4-:R-:W-:Y:S02]  /*45b0*/  ISETP.NE.U32.AND P1, PT, R4.reuse, RZ, PT ;  /* 0x000000ff0400720c */ /* 0x050fe40003f25070 */
[----:B------:R-:W-:Y:S02]  /*45c0*/  ISETP.NE.U32.AND P0, PT, R4, RZ, PT ;  /* 0x000000ff0400720c */ /* 0x000fe40003f05070 */
[C---:B------:R-:W-:Y:S02]  /*45d0*/  ISETP.NE.AND.EX P1, PT, R5.reuse, RZ, PT, P1 ;  /* 0x000000ff0500720c */ /* 0x040fe40003f25310 */
[----:B------:R-:W-:Y:S01]  /*45e0*/  ISETP.NE.AND.EX P0, PT, R5, RZ, PT, P0 ;  /* 0x000000ff0500720c */ /* 0x000fe20003f05300 */
[----:B------:R-:W4:Y:S01]  /*45f0*/  @!UP2 LDCU UR5, c[0x0][0xb0c] ;  /* 0x00016180ff05a7ac */ /* 0x000f220008000800 */
[----:B------:R-:W-:Y:S01]  /*4600*/  SHF.L.U32 R9, R15, 0x1f, RZ ;  /* 0x0000001f0f097819 */ /* 0x000fe200000006ff */
[----:B------:R-:W-:Y:S02]  /*4610*/  USHF.L.U32 UR35, UR16, 0x7, URZ ;  /* 0x0000000710237899 */ /* 0x000fe400080006ff */
[----:B------:R-:W-:Y:S02]  /*4620*/  USHF.L.U32 UR34, UR20, 0x8, URZ ;  /* 0x0000000814227899 */ /* 0x000fe400080006ff */
[----:B---3--:R-:W-:Y:S07]  /*4630*/  UIMAD.WIDE.U32 UR6, UR14, UR8, URZ ;  /* 0x000000080e0672a5 */ /* 0x008fee000f8e00ff */
[----:B------:R-:W-:Y:S01]  /*4640*/  @!UP2 UMOV UR4, UR7 ;  /* 0x000000070004ac82 */ /* 0x000fe20008000000 */
[----:B----4-:R-:W-:Y:S02]  /*4650*/  @!UP2 UISETP.NE.AND UP0, UPT, UR5, 0x1, UPT ;  /* 0x000000010500a88c */ /* 0x010fe4000bf05270 */
[----:B------:R-:W-:Y:S02]  /*4660*/  @!UP2 USHF.R.U32.HI UR4, URZ, UR9, UR4 ;  /* 0x00000009ff04a299 */ /* 0x000fe40008011604 */
[----:B------:R-:W-:Y:S02]  /*4670*/  UIMAD.WIDE.U32 UR6, UR13, UR11, URZ ;  /* 0x0000000b0d0672a5 */ /* 0x000fe4000f8e00ff */
[----:B------:R-:W-:Y:S02]  /*4680*/  @!UP2 USEL UR8, UR14, UR4, !UP0 ;  /* 0x000000040e08a287 */ /* 0x000fe4000c000000 */
[----:B------:R-:W-:Y:S03]  /*4690*/  @!UP2 UISETP.NE.AND UP0, UPT, UR10, 0x1, UPT ;  /* 0x000000010a00a88c */ /* 0x000fe6000bf05270 */
[----:B------:R-:W-:Y:S02]  /*46a0*/  @!UP2 UMOV UR6, UR7 ;  /* 0x000000070006ac82 */ /* 0x000fe40008000000 */
[----:B------:R-:W3:Y:S02]  /*46b0*/  @!UP2 LDCU UR4, c[0x0][0xb20] ;  /* 0x00016400ff04a7ac */ /* 0x000ee40008000800 */
[----:B---3--:R-:W-:Y:S04]  /*46c0*/  @!UP2 USHF.R.U32.HI UR6, URZ, UR4, UR6 ;  /* 0x00000004ff06a299 */ /* 0x008fe80008011606 */
[----:B------:R-:W-:Y:S04]  /*46d0*/  @!UP2 USEL UR6, UR13, UR6, !UP0 ;  /* 0x000000060d06a287 */ /* 0x000fe8000c000000 */
[----:B------:R-:W-:Y:S02]  /*46e0*/  @!UP2 UIADD3 UR4, UPT, UPT, -UR8, UR6, URZ ;  /* 0x000000060804a290 */ /* 0x000fe4000fffe1ff */
[----:B------:R-:W-:Y:S02]  /*46f0*/  @!UP2 UIADD3 UR6, UPT, UPT, UR8, -UR6, URZ ;  /* 0x800000060806a290 */ /* 0x000fe4000fffe0ff */
[----:B------:R-:W-:Y:S02]  /*4700*/  @!UP2 UIMAD UR14, UR4, UR5, UR14 ;  /* 0x00000005040ea2a4 */ /* 0x000fe4000f8e020e */
[----:B------:R-:W-:Y:S01]  /*4710*/  @!UP2 UIMAD UR13, UR6, UR10, UR13 ;  /* 0x0000000a060da2a4 */ /* 0x000fe2000f8e020d */
[----:B------:R-:W-:Y:S11]  /*4720*/  BRA.U UP3, `(.L_x_78) ;  /* 0x0000000103107547 */ /* 0x000ff6000b800000 */
[----:B--2---:R-:W-:Y:S04]  /*4730*/  MOV R0, UR43 ;  /* 0x0000002b00007c02 */ /* 0x004fe80008000f00 */
[----:B------:R-:W-:Y:S04]  /*4740*/  SHF.L.U32 R11, R0, 0x1f, RZ ;  /* 0x0000001f000b7819 */ /* 0x000fe800000006ff */
[----:B------:R-:W2:Y:S02]  /*4750*/  SYNCS.PHASECHK.TRANS64.TRYWAIT P2, [UR21+0xb8], R11 ;  /* 0x0000b80bff0075a7 */ /* 0x000ea40008041115 */
[----:B--2---:R-:W-:Y:S05]  /*4760*/  @!P2 BRA `(.L_x_79) ;  /* 0x000000780070a947 */ /* 0x004fea0003800000 */
.L_x_78:
[----:B------:R-:W-:Y:S05]  /*4770*/  @!P1 BRA `(.L_x_80) ;  /* 0x0000000000309947 */ /* 0x000fea0003800000 */
[----:B------:R-:W-:Y:S01]  /*4780*/  ISETP.NE.U32.AND P1, PT, R2, RZ, PT ;  /* 0x000000ff0200720c */ /* 0x000fe20003f25070 */
[----:B------:R-:W3:Y:S01]  /*4790*/  LDCU.64 UR4, c[0x0][0x358] ;  /* 0x00006b00ff0477ac */ /* 0x000ee20008000a00 */
[----:B------:R-:W-:Y:S02]  /*47a0*/  IMAD.MOV.U32 R140, RZ, RZ, 0x1 ;  /* 0x00000001ff8c7424 */ /* 0x000fe400078e00ff */
[----:B------:R-:W-:Y:S11]  /*47b0*/  ISETP.NE.AND.EX P1, PT, R3, RZ, PT, P1 ;  /* 0x000000ff0300720c */ /* 0x000ff60003f25310 */
[----:B------:R-:W-:Y:S02]  /*47c0*/  @!UPT UIADD3 URZ, UPT, UPT, URZ, URZ, URZ ;  /* 0x000000fffffff290 */ /* 0x000fe4000fffe0ff */
[----:B--2---:R-:W2:Y:S01]  /*47d0*/  @P1 LDC.64 R10, c[0x0][0x888] ;  /* 0x00022200ff0a1b82 */ /* 0x004ea20000000a00 */
[----:B------:R-:W-:Y:S04]  /*47e0*/  @P1 IMAD R0, R4, UR36, RZ ;  /* 0x0000002404001c24 */ /* 0x000fe8000f8e02ff */
[----:B--2---:R-:W-:Y:S04]  /*47f0*/  @P1 IMAD.WIDE R10, R0, 0x4, R10 ;  /* 0x00000004000a1825 */ /* 0x004fe800078e020a */
[----:B------:R-:W-:Y:S01]  /*4800*/  HFMA2 R0, -RZ, RZ, 0, 5.9604644775390625e-08 ;  /* 0x00000001ff007431 */ /* 0x000fe200000001ff */
[----:B---3-5:R3:W5:Y:S04]  /*4810*/  @P1 LDG.E R72, desc[UR4][R10.64] ;  /* 0x000000040a481981 */ /* 0x028768000c1e1900 */
[----:B------:R-:W-:Y:S01]  /*4820*/  @!P1 PRMT R140, R0, 0x7610, R140 ;  /* 0x00007610008c9816 */ /* 0x000fe2000000008c */
[----:B---3--:R-:W4:Y:S06]  /*4830*/  @!P1 LDC R72, c[0x0][0x880] ;  /* 0x00022000ff489b82 */ /* 0x008f2c0000000800 */
.L_x_80:
[----:B----45:R-:W-:Y:S01]  /*4840*/  @!P0 ISETP.EQ.AND P1, PT, R72, RZ, PT ;  /* 0x000000ff4800820c */ /* 0x030fe20003f22270 */
[----:B------:R-:W-:Y:S01]  /*4850*/  @!UPT UIADD3 URZ, UPT, UPT, URZ, URZ, URZ ;  /* 0x000000fffffff290 */ /* 0x000fe2000fffe0ff */
[----:B------:R-:W-:Y:S11]  /*4860*/  @!P0 BRA `(.L_x_81) ;  /* 0x0000000000188947 */ /* 0x000ff60003800000 */
[----:B------:R-:W-:Y:S02]  /*4870*/  LOP3.LUT P0, RZ, R140, 0xff, RZ, 0xc0, !PT ;  /* 0x000000ff8cff7812 */ /* 0x000fe4000780c0ff */
[----:B------:R-:W-:Y:S04]  /*4880*/  ISETP.NE.U32.AND P1, PT, R2, RZ, PT ;  /* 0x000000ff0200720c */ /* 0x000fe80003f25070 */
[----:B------:R-:W-:Y:S04]  /*4890*/  ISETP.NE.AND.EX P1, PT, R3, RZ, PT, P1 ;  /* 0x000000ff0300720c */ /* 0x000fe80003f25310 */
[----:B------:R-:W-:Y:S03]  /*48a0*/  PLOP3.LUT P1, PT, P1, PT, PT, 0x8, 0x80 ;  /* 0x000000000080781c */ /* 0x000fe60000f2e170 */
[----:B------:R-:W-:Y:S11]  /*48b0*/  @P0 ISETP.EQ.AND P1, PT, R72, RZ, PT ;  /* 0x000000ff4800020c */ /* 0x000ff60003f22270 */
[----:B------:R-:W-:Y:S02]  /*48c0*/  @!UPT UIADD3 URZ, UPT, UPT, URZ, URZ, URZ ;  /* 0x000000fffffff290 */ /* 0x000fe4000fffe0ff */
.L_x_81:
[----:B------:R-:W3:Y:S01]  /*48d0*/  SYNCS.PHASECHK.TRANS64.TRYWAIT P2, [UR21+0x90], R9 ;  /* 0x00009009ff0075a7 */ /* 0x000ee20008041115 */
[----:B------:R-:W-:Y:S04]  /*48e0*/  ELECT P0, URZ, PT ;  /* 0x0000000000ff782f */ /* 0x000fe80003800000 */
[----:B------:R-:W-:Y:S11]  /*48f0*/  PLOP3.LUT P1, PT, P1, P0, PT, 0xf2, 0x2f ;  /* 0x00000000002f781c */ /* 0x000ff60000f21e72 */
[----:B------:R-:W-:Y:S02]  /*4900*/  @!UPT UIADD3 URZ, UPT, UPT, URZ, URZ, URZ ;  /* 0x000000fffffff290 */ /* 0x000fe4000fffe0ff */
[----:B------:R-:W-:Y:S05]  /*4910*/  @!P1 IADD3 R8, P0, PT, R16, 0x580, RZ ;  /* 0x0000058010089810 */ /* 0x000fea0007f1e0ff */
[----:B------:R-:W-:Y:S01]  /*4920*/  @!P1 IMAD.X R6, RZ, RZ, R17, P0 ;  /* 0x000000ffff069224 */ /* 0x000fe200000e0611 */
[----:B---3--:R-:W-:Y:S07]  /*4930*/  @!P2 BRA `(.L_x_82) ;  /* 0x000000780014a947 */ /* 0x008fee0003800000 */
.L_x_165:
[----:B------:R-:W-:Y:S01]  /*4940*/  @!P1 R2UR UR5, R8 ;  /* 0x00000000080592ca */ /* 0x000fe200000e0000 */
[----:B------:R-:W-:Y:S01]  /*4950*/  VOTEU.ALL UP0, P1 ;  /* 0x0000000000ff7886 */ /* 0x000fe20000800000 */
[----:B------:R-:W-:Y:S01]  /*4960*/  @!P1 R2UR UR4, R6 ;  /* 0x00000000060492ca */ /* 0x000fe200000e0000 */
[----:B--2---:R-:W-:Y:S01]  /*4970*/  @!P1 IMAD.MOV.U32 R0, RZ, RZ, 0x2000 ;  /* 0x00002000ff009424 */ /* 0x004fe200078e00ff */
[----:B------:R-:W-:Y:S01]  /*4980*/  UMOV UR8, 0x0 ;  /* 0x0000000000087882 */ /* 0x000fe20000000000 */
[----:B------:R-:W-:Y:S01]  /*4990*/  UMOV UR9, 0x10000000 ;  /* 0x1000000000097882 */ /* 0x000fe20000000000 */
[----:B------:R-:W-:Y:S01]  /*49a0*/  @!UP0 UIADD3 UR32, UPT, UPT, UR21, 0x200, URZ ;  /* 0x0000020015208890 */ /* 0x000fe2000fffe0ff */
[----:B------:R-:W-:Y:S01]  /*49b0*/  @!P1 IADD3 R8, P0, PT, R16, 0x580, RZ ;  /* 0x0000058010089810 */ /* 0x000fe20007f1e0ff */
[----:B------:R-:W-:Y:S01]  /*49c0*/  VOTEU.ALL UP0, P1 ;  /* 0x0000000000ff7886 */ /* 0x000fe20000800000 */
[----:B------:R-:W-:Y:S03]  /*49d0*/  UPRMT UR6, UR45, 0x654, UR33 ;  /* 0x000006542d067896 */ /* 0x000fe60008000021 */
[----:B------:R-:W-:Y:S02]  /*49e0*/  @!P1 IMAD.X R6, RZ, RZ, R17, P0 ;  /* 0x000000ffff069224 */ /* 0x000fe400000e0611 */
[----:B------:R-:W-:Y:S02]  /*49f0*/  IMAD.U32 R10, RZ, RZ, UR5 ;  /* 0x00000005ff0a7e24 */ /* 0x000fe4000f8e00ff */
[----:B------:R-:W-:Y:S03]  /*4a00*/  IMAD.U32 R11, RZ, RZ, UR4 ;  /* 0x00000004ff0b7e24 */ /* 0x000fe6000f8e00ff */
[----:B------:R-:W-:Y:S02]  /*4a10*/  @!P1 R2UR UR4, R10 ;  /* 0x000000000a0492ca */ /* 0x000fe400000e0000 */
[----:B------:R-:W-:Y:S11]  /*4a20*/  @!P1 R2UR UR5, R11 ;  /* 0x000000000b0592ca */ /* 0x000ff600000e0000 */
[----:B------:R-:W-:Y:S02]  /*4a30*/  @!UPT UIADD3 URZ, UPT, UPT, URZ, URZ, URZ ;  /* 0x000000fffffff290 */ /* 0x000fe4000fffe0ff */
[----:B------:R2:W-:Y:S01]  /*4a40*/  @!UP0 UTMALDG.3D [UR32], [UR4], desc[UR8] ;  /* 0x00000820040085b4 */ /* 0x0005e20008011000 */
[----:B------:R2:W-:Y:S01]  /*4a50*/  @!P1 SYNCS.ARRIVE.TRANS64.RED.A0TR RZ, [UR21+0x70], R0 ;  /* 0x00007000ffff99a7 */ /* 0x0005e20008300415 */
[----:B------:R-:W-:Y:S01]  /*4a60*/  SYNCS.ARRIVE.TRANS64.RED.A1T0 RZ, [UR6], RZ ;  /* 0x000000ffffff79a7 */ /* 0x000fe20008100406 */
[----:B------:R-:W3:Y:S02]  /*4a70*/  SYNCS.PHASECHK.TRANS64.TRYWAIT P2, [UR21+0x98], R9 ;  /* 0x00009809ff0075a7 */ /* 0x000ee40008041115 */
[----:B--23--:R-:W-:Y:S05]  /*4a80*/  @!P2 BRA `(.L_x_83) ;  /* 0x0000007400d8a947 */ /* 0x00cfea0003800000 */
.L_x_167:
        /* <DEDUP_REMOVED lines=8> */
[----:B------:R-:W-:Y:S01]  /*4b10*/  @!UP0 UIADD3 UR24, UPT, UPT, UR21, 0x2200, URZ ;  /* 0x0000220015188890 */ /* 0x000fe2000fffe0ff */
[----:B------:R-:W-:Y:S01]  /*4b20*/  VOTEU.ALL UP0, P1 ;  /* 0x0000000000ff7886 */ /* 0x000fe20000800000 */
[----:B------:R-:W-:Y:S01]  /*4b30*/  UMOV UR27, UR35 ;  /* 0x00000023001b7c82 */ /* 0x000fe20008000000 */
[----:B------:R-:W-:Y:S02]  /*4b40*/  UMOV UR28, UR36 ;  /* 0x00000024001c7c82 */ /* 0x000fe40008000000 */
[----:B------:R-:W-:Y:S01]  /*4b50*/  IMAD.U32 R10, RZ, RZ, UR5 ;  /* 0x00000005ff0a7e24 */ /* 0x000fe2000f8e00ff */
[----:B------:R-:W-:Y:S01]  /*4b60*/  UPRMT UR6, UR45, 0x654, UR25 ;  /* 0x000006542d067896 */ /* 0x000fe20008000019 */
[----:B------:R-:W-:Y:S02]  /*4b70*/  IMAD.U32 R11, RZ, RZ, UR4 ;  /* 0x00000004ff0b7e24 */ /* 0x000fe4000f8e00ff */
[----:B------:R-:W-:Y:S01]  /*4b80*/  @!P1 IMAD.X R6, RZ, RZ, R17, P0 ;  /* 0x000000ffff069224 */ /* 0x000fe200000e0611 */
        /* <DEDUP_REMOVED lines=8> */
.L_x_169:
[----:B------:R-:W-:Y:S01]  /*4c10*/  @!P1 R2UR UR5, R8 ;  /* 0x00000000080592ca */ /* 0x000fe200000e0000 */
[----:B------:R-:W-:Y:S01]  /*4c20*/  VOTEU.ALL UP0, P1 ;  /* 0x0000000000ff7886 */ /* 0x000fe20000800000 */
[----:B------:R-:W-:Y:S01]  /*4c30*/  @!P1 R2UR UR4, R6 ;  /* 0x00000000060492ca */ /* 0x000fe200000e0000 */
[----:B--2---:R-:W-:Y:S01]  /*4c40*/  @!P1 IMAD.MOV.U32 R0, RZ, RZ, 0x2000 ;  /* 0x00002000ff009424 */ /* 0x004fe200078e00ff */
[----:B------:R-:W-:Y:S01]  /*4c50*/  UMOV UR8, 0x0 ;  /* 0x0000000000087882 */ /* 0x000fe20000000000 */
[----:B------:R-:W-:Y:S01]  /*4c60*/  UMOV UR9, 0x10000000 ;  /* 0x1000000000097882 */ /* 0x000fe20000000000 */
[----:B------:R-:W-:Y:S01]  /*4c70*/  @!UP0 UIADD3 UR18, UPT, UPT, UR34, 0x80, URZ ;  /* 0x0000008022128890 */ /* 0x000fe2000fffe0ff */
[----:B------:R-:W-:Y:S01]  /*4c80*/  VIADD R14, R14, 0x1 ;  /* 0x000000010e0e7836 */ /* 0x000fe20000000000 */
[----:B------:R-:W-:Y:S01]  /*4c90*/  @!UP0 UIADD3 UR16, UPT, UPT, UR21, 0x4200, URZ ;  /* 0x0000420015108890 */ /* 0x000fe2000fffe0ff */
[----:B------:R-:W-:Y:S01]  /*4ca0*/  VOTEU.ALL UP0, P1 ;  /* 0x0000000000ff7886 */ /* 0x000fe20000800000 */
[----:B------:R-:W-:Y:S01]  /*4cb0*/  UMOV UR19, UR35 ;  /* 0x0000002300137c82 */ /* 0x000fe20008000000 */
[----:B------:R-:W-:Y:S02]  /*4cc0*/  UMOV UR20, UR36 ;  /* 0x0000002400147c82 */ /* 0x000fe40008000000 */
[----:B------:R-:W-:Y:S01]  /*4cd0*/  IMAD.U32 R10, RZ, RZ, UR5 ;  /* 0x00000005ff0a7e24 */ /* 0x000fe2000f8e00ff */
[----:B------:R-:W-:Y:S01]  /*4ce0*/  UPRMT UR6, UR45, 0x654, UR17 ;  /* 0x000006542d067896 */ /* 0x000fe20008000011 */
        /* <DEDUP_REMOVED lines=9> */
.L_x_171:
[----:B------:R-:W-:Y:S01]  /*4d80*/  @!P1 IADD3 R6, P0, PT, R16, 0x580, RZ ;  /* 0x0000058010069810 */ /* 0x000fe20007f1e0ff */
[----:B------:R-:W-:Y:S01]  /*4d90*/  VOTEU.ALL UP0, P1 ;  /* 0x0000000000ff7886 */ /* 0x000fe20000800000 */
[----:B------:R-:W-:Y:S01]  /*4da0*/  UMOV UR6, 0x0 ;  /* 0x0000000000067882 */ /* 0x000fe20000000000 */
[----:B------:R-:W-:Y:S01]  /*4db0*/  UMOV UR7, 0x10000000 ;  /* 0x1000000000077882 */ /* 0x000fe20000000000 */
[----:B------:R-:W-:Y:S01]  /*4dc0*/  @!P1 R2UR UR5, R6 ;  /* 0x00000000060592ca */ /* 0x000fe200000e0000 */
[----:B--2---:R-:W-:Y:S01]  /*4dd0*/  @!P1 IMAD.X R0, RZ, RZ, R17, P0 ;  /* 0x000000ffff009224 */ /* 0x004fe200000e0611 */
[----:B------:R-:W-:Y:S01]  /*4de0*/  @!UP0 UIADD3 UR10, UPT, UPT, UR34, 0xc0, URZ ;  /* 0x000000c0220a8890 */ /* 0x000fe2000fffe0ff */
[----:B------:R-:W-:Y:S01]  /*4df0*/  R2UR UR18, R142 ;  /* 0x000000008e1272ca */ /* 0x000fe200000e0000 */
[----:B------:R-:W-:Y:S01]  /*4e00*/  @!UP0 UIADD3 UR8, UPT, UPT, UR21, 0x6200, URZ ;  /* 0x0000620015088890 */ /* 0x000fe2000fffe0ff */
[----:B------:R-:W-:Y:S01]  /*4e10*/  R2UR UR16, R143 ;  /* 0x000000008f1072ca */ /* 0x000fe200000e0000 */
[----:B------:R-:W-:Y:S01]  /*4e20*/  @!UP0 UIADD3 UR9, UPT, UPT, UR21, 0x88, URZ ;  /* 0x0000008815098890 */ /* 0x000fe2000fffe0ff */
[----:B------:R-:W-:Y:S01]  /*4e30*/  @!P1 R2UR UR4, R0 ;  /* 0x00000000000492ca */ /* 0x000fe200000e0000 */
[----:B------:R-:W-:Y:S01]  /*4e40*/  VOTEU.ALL UP0, P1 ;  /* 0x0000000000ff7886 */ /* 0x000fe20000800000 */
[----:B------:R-:W-:Y:S01]  /*4e50*/  UMOV UR11, UR35 ;  /* 0x00000023000b7c82 */ /* 0x000fe20008000000 */
[----:B------:R-:W-:Y:S01]  /*4e60*/  UMOV UR12, UR36 ;  /* 0x00000024000c7c82 */ /* 0x000fe20008000000 */
[C---:B------:R-:W-:Y:S01]  /*4e70*/  ISETP.NE.AND P0, PT, R14.reuse, 0x2, PT ;  /* 0x000000020e00780c */ /* 0x040fe20003f05270 */
[----:B------:R-:W-:Y:S01]  /*4e80*/  UPLOP3.LUT UP3, UPT, UPT, UPT, UPT, 0x80, 0x8 ;  /* 0x000000000008789c */ /* 0x000fe20003f6f070 */
[----:B------:R-:W-:Y:S01]  /*4e90*/  IMAD.U32 R8, RZ, RZ, UR5 ;  /* 0x00000005ff087e24 */ /* 0x000fe2000f8e00ff */
[----:B------:R-:W-:Y:S01]  /*4ea0*/  LOP3.LUT R15, R15, 0x1, RZ, 0x3c, !PT ;  /* 0x000000010f0f7812 */ /* 0x000fe200078e3cff */
[----:B------:R-:W-:Y:S01]  /*4eb0*/  UMOV UR36, UR29 ;  /* 0x0000001d00247c82 */ /* 0x000fe20008000000 */
[----:B------:R-:W-:Y:S01]  /*4ec0*/  SEL R0, RZ, 0x1, P0 ;  /* 0x00000001ff007807 */ /* 0x000fe20000000000 */
[----:B------:R-:W-:Y:S01]  /*4ed0*/  UIADD3 UR20, UPT, UPT, UR13, UR18, URZ ;  /* 0x000000120d147290 */ /* 0x000fe2000fffe0ff */
[----:B------:R-:W-:Y:S01]  /*4ee0*/  SEL R14, R14, RZ, P0 ;  /* 0x000000ff0e0e7207 */ /* 0x000fe20000000000 */
[----:B------:R-:W-:Y:S01]  /*4ef0*/  UIADD3 UR16, UPT, UPT, UR14, UR16, URZ ;  /* 0x000000100e107290 */ /* 0x000fe2000fffe0ff */
[----:B------:R-:W-:Y:S01]  /*4f00*/  IMAD.U32 R9, RZ, RZ, UR4 ;  /* 0x00000004ff097e24 */ /* 0x000fe2000f8e00ff */
[----:B------:R-:W-:Y:S02]  /*4f10*/  @!P1 R2UR UR4, R8 ;  /* 0x00000000080492ca */ /* 0x000fe400000e0000 */
[----:B------:R-:W-:Y:S02]  /*4f20*/  LOP3.LUT R13, R13, R0, RZ, 0x3c, !PT ;  /* 0x000000000d0d7212 */ /* 0x000fe400078e3cff */
[----:B------:R-:W-:Y:S11]  /*4f30*/  @!P1 R2UR UR5, R9 ;  /* 0x00000000090592ca */ /* 0x000ff600000e0000 */
[----:B------:R-:W-:Y:S02]  /*4f40*/  @!UPT UIADD3 URZ, UPT, UPT, URZ, URZ, URZ ;  /* 0x000000fffffff290 */ /* 0x000fe4000fffe0ff */
[----:B------:R2:W-:Y:S01]  /*4f50*/  @!UP0 UTMALDG.3D [UR8], [UR4], desc[UR6] ;  /* 0x00000608040085b4 */ /* 0x0005e20008011000 */
[----:B------:R2:W-:Y:S01]  /*4f60*/  @!P1 SYNCS.ARRIVE.TRANS64.RED.A0TR RZ, [UR21+0x88], R7 ;  /* 0x00008807ffff99a7 */ /* 0x0005e20008300415 */
[----:B------:R-:W-:Y:S01]  /*4f70*/  SYNCS.ARRIVE.TRANS64.RED.A1T0 RZ, [UR37], RZ ;  /* 0x000000ffffff79a7 */ /* 0x000fe20008100425 */
[----:B------:R-:W-:Y:S05]  /*4f80*/  BRA.U UP1, `(.L_x_86) ;  /* 0xfffffff101647547 */ /* 0x000fea000b83ffff */
[----:B------:R-:W-:-:S04]  /*4f90*/  SHF.L.U32 R3, R15, 0x1f, RZ ;  /* 0x0000001f0f037819 */ /* 0x000fc800000006ff */
[----:B------:R-:W3:Y:S02]  /*4fa0*/  SYNCS.PHASECHK.TRANS64.TRYWAIT P0, [UR21+0x90], R3 ;  /* 0x00009003ff0075a7 */ /* 0x000ee40008001115 */
[----:B---3--:R-:W-:Y:S05]  /*4fb0*/  @!P0 BRA `(.L_x_87) ;  /* 0x0000007000d48947 */ /* 0x008fea0003800000 */
.L_x_173:
[----:B------:R-:W4:Y:S02]  /*4fc0*/  SYNCS.PHASECHK.TRANS64.TRYWAIT P0, [UR21+0x98], R3 ;  /* 0x00009803ff0075a7 */ /* 0x000f240008001115 */
[----:B----4-:R-:W-:Y:S05]  /*4fd0*/  @!P0 BRA `(.L_x_88) ;  /* 0x0000007000e48947 */ /* 0x010fea0003800000 */
.L_x_175:
[----:B------:R-:W4:Y:S02]  /*4fe0*/  SYNCS.PHASECHK.TRANS64.TRYWAIT P0, [UR21+0xa0], R3 ;  /* 0x0000a003ff0075a7 */ /* 0x000f240008001115 */
[----:B----4-:R-:W-:Y:S05]  /*4ff0*/  @!P0 BRA `(.L_x_89) ;  /* 0x0000007000f48947 */ /* 0x010fea0003800000 */
.L_x_177:
[----:B---3--:R-:W-:-:S07]  /*5000*/  MOV R0, UR21 ;  /* 0x0000001500007c02 */ /* 0x008fce0008000f00 */
.L_x_90:
[----:B---3--:R-:W-:-:S04]  /*5010*/  SHF.L.U32 R3, R15, 0x1f, RZ ;  /* 0x0000001f0f037819 */ /* 0x008fc800000006ff */
[----:B------:R3:W4:Y:S03]  /*5020*/  SYNCS.PHASECHK.TRANS64.TRYWAIT P0, [R0+URZ+0xa8], R3 ;  /* 0x0000a803000075a7 */ /* 0x00072600080011ff */
[----:B----4-:R-:W-:Y:S05]  /*5030*/  @!P0 NANOSLEEP.SYNCS 0x989680 ;  /* 0x009896800000895d */ /* 0x010fea0003900000 */
[----:B------:R-:W4:Y:S02]  /*5040*/  @!P0 SYNCS.PHASECHK.TRANS64 P0, [R0+URZ+0xa8], R3 ;  /* 0x0000a803000085a7 */ /* 0x000f2400080010ff */
[----:B-12-4-:R-:W-:Y:S05]  /*5050*/  @P0 EXIT ;  /* 0x000000000000094d */ /* 0x016fea0003800000 */
[----:B------:R-:W-:Y:S05]  /*5060*/  BRA `(.L_x_90) ;  /* 0xfffffffc00e87947 */ /* 0x000fea000383ffff */
.L_x_75:
[----:B------:R-:W-:-:S06]  /*5070*/  UISETP.GE.AND UP0, UPT, UR17, 0x4, UPT ;  /* 0x000000041100788c */ /* 0x000fcc000bf06270 */
[----:B------:R-:W-:-:S13]  /*5080*/  PLOP3.LUT P0, PT, PT, PT, UP0, 0x80, 0x8 ;  /* 0x000000000008781c */ /* 0x000fda0003f0f008 */
[----:B------:R-:W-:Y:S05]  /*5090*/  @!P0 EXIT ;  /* 0x000000000000894d */ /* 0x000fea0003800000 */
[----:B------:R-:W-:Y:S01]  /*50a0*/  BAR.SYNC.DEFER_BLOCKING 0x6, 0xa0 ;  /* 0x0182800000007b1d */ /* 0x000fe20000010000 */
[C---:B------:R-:W-:Y:S01]  /*50b0*/  IMAD.SHL.U32 R2, R154.reuse, 0x40, RZ ;  /* 0x000000409a027824 */ /* 0x040fe200078e00ff */
[C---:B------:R-:W-:Y:S01]  /*50c0*/  R2P PR, R154.reuse, 0x6 ;  /* 0x000000069a007804 */ /* 0x040fe20000000000 */
[----:B------:R-:W-:Y:S01]  /*50d0*/  IMAD.MOV.U32 R151, RZ, RZ, 0x20 ;  /* 0x00000020ff977424 */ /* 0x000fe200078e00ff */
[----:B------:R-:W-:Y:S01]  /*50e0*/  CS2R R148, SRZ ;  /* 0x0000000000947805 */ /* 0x000fe2000001ff00 */
[C---:B------:R-:W-:Y:S01]  /*50f0*/  IMAD.U32 R69, R154.reuse, 0x10000, RZ ;  /* 0x000100009a457824 */ /* 0x040fe200078e00ff */
[----:B------:R-:W-:Y:S02]  /*5100*/  UMOV UR44, 0x400 ;  /* 0x00000400002c7882 */ /* 0x000fe40000000000 */
[----:B------:R-:W1:Y:S01]  /*5110*/  LDC.64 R138, c[0x0][0x8b0] ;  /* 0x00022c00ff8a7b82 */ /* 0x000e620000000a00 */
[----:B------:R-:W-:Y:S01]  /*5120*/  ULEA UR44, UR45, UR44, 0x18 ;  /* 0x0000002c2d2c7291 */ /* 0x000fe2000f8ec0ff */
[----:B------:R-:W-:Y:S01]  /*5130*/  IMAD.SHL.U32 R135, R154, 0x8, RZ ;  /* 0x000000089a877824 */ /* 0x000fe200078e00ff */
[----:B------:R-:W-:Y:S01]  /*5140*/  LOP3.LUT R6, R2, 0x180, RZ, 0xc0, !PT ;  /* 0x0000018002067812 */ /* 0x000fe200078ec0ff */
[----:B------:R-:W-:Y:S01]  /*5150*/  IMAD.MOV.U32 R152, RZ, RZ, 0x10 ;  /* 0x00000010ff987424 */ /* 0x000fe200078e00ff */
[----:B------:R-:W-:Y:S01]  /*5160*/  SEL R151, R151, 0xffffffe0, !P2 ;  /* 0xffffffe097977807 */ /* 0x000fe20005000000 */
[----:B------:R-:W-:Y:S01]  /*5170*/  UIADD3 UR5, UPT, UPT, UR44, 0x200, URZ ;  /* 0x000002002c057890 */ /* 0x000fe2000fffe0ff */
[----:B------:R-:W-:Y:S01]  /*5180*/  LOP3.LUT R69, R69, 0x600000, RZ, 0xc0, !PT ;  /* 0x0060000045457812 */ /* 0x000fe200078ec0ff */
[----:B------:R-:W2:Y:S01]  /*5190*/  LDC.64 R136, c[0x0][0x8a8] ;  /* 0x00022a00ff887b82 */ /* 0x000ea20000000a00 */
[----:B------:R-:W-:Y:S01]  /*51a0*/  UIADD3 UR4, UPT, UPT, UR44, 0x8200, URZ ;  /* 0x000082002c047890 */ /* 0x000fe2000fffe0ff */
[----:B------:R-:W-:Y:S01]  /*51b0*/  LOP3.LUT R135, R6, 0x30, R135, 0xf8, !PT ;  /* 0x0000003006877812 */ /* 0x000fe200078ef887 */
[----:B------:R-:W-:Y:S01]  /*51c0*/  IMAD.MOV.U32 R68, RZ, RZ, RZ ;  /* 0x000000ffff447224 */ /* 0x000fe200078e00ff */
[----:B------:R-:W-:Y:S01]  /*51d0*/  SEL R152, R152, 0xfffffff0, !P1 ;  /* 0xfffffff098987807 */ /* 0x000fe20004800000 */
[----:B------:R-:W-:Y:S01]  /*51e0*/  IMAD.MOV.U32 R145, RZ, RZ, RZ ;  /* 0x000000ffff917224 */ /* 0x000fe200078e00ff */
[----:B------:R-:W-:Y:S01]  /*51f0*/  SHF.R.S32.HI R3, RZ, 0x4, R151 ;  /* 0x00000004ff037819 */ /* 0x000fe20000011497 */
[----:B------:R-:W-:Y:S01]  /*5200*/  IMAD.U32 R155, RZ, RZ, UR5 ;  /* 0x00000005ff9b7e24 */ /* 0x000fe2000f8e00ff */
[----:B------:R-:W-:Y:S01]  /*5210*/  LOP3.LUT R135, R135, 0x1e40, R2, 0xf8, !PT ;  /* 0x00001e4087877812 */ /* 0x000fe200078ef802 */
[----:B------:R-:W3:Y:S01]  /*5220*/  LDS R0, [UR44+0x150] ;  /* 0x0001502cff007984 */ /* 0x000ee20008000800 */
[----:B------:R-:W-:-:S02]  /*5230*/  LOP3.LUT R154, R154, 0x60, RZ, 0xc0, !PT ;  /* 0x000000609a9a7812 */ /* 0x000fc400078ec0ff */
[----:B------:R-:W-:Y:S02]  /*5240*/  CS2R R146, SRZ ;  /* 0x0000000000927805 */ /* 0x000fe4000001ff00 */
[----:B------:R-:W-:Y:S01]  /*5250*/  LEA.HI.SX32 R150, R152, R3, 0x1c ;  /* 0x0000000398967211 */ /* 0x000fe200078fe2ff */
[----:B------:R-:W-:Y:S01]  /*5260*/  IMAD.U32 R153, RZ, RZ, UR4 ;  /* 0x00000004ff997e24 */ /* 0x000fe2000f8e00ff */
[----:B------:R-:W4:Y:S01]  /*5270*/  LDCU UR58, c[0x0][0x370] ;  /* 0x00006e00ff3a77ac */ /* 0x000f220008000800 */
[----:B------:R-:W1:Y:S01]  /*5280*/  LDCU.64 UR62, c[0x0][0x348] ;  /* 0x00006900ff3e77ac */ /* 0x000e620008000a00 */
[----:B------:R-:W1:Y:S01]  /*5290*/  LDCU UR43, c[0x0][0xb0c] ;  /* 0x00016180ff2b77ac */ /* 0x000e620008000800 */
[----:B------:R-:W1:Y:S01]  /*52a0*/  LDCU UR39, c[0x0][0xb30] ;  /* 0x00016600ff2777ac */ /* 0x000e620008000800 */
[----:B------:R-:W1:Y:S01]  /*52b0*/  LDCU.64 UR56, c[0x0][0x888] ;  /* 0x00011100ff3877ac */ /* 0x000e620008000a00 */
[----:B------:R-:W1:Y:S01]  /*52c0*/  LDCU.64 UR40, c[0x0][0xb28] ;  /* 0x00016500ff2877ac */ /* 0x000e620008000a00 */
[----:B------:R-:W1:Y:S01]  /*52d0*/  LDCU.64 UR60, c[0x0][0x890] ;  /* 0x00011200ff3c77ac */ /* 0x000e620008000a00 */
[----:B------:R-:W1:Y:S01]  /*52e0*/  LDCU.128 UR52, c[0x0][0xb10] ;  /* 0x00016200ff3477ac */ /* 0x000e620008000c00 */
[----:B------:R-:W1:Y:S02]  /*52f0*/  LDCU UR47, c[0x0][0x374] ;  /* 0x00006e80ff2f77ac */ /* 0x000e640008000800 */
[----:B-1234-:R-:W-:-:S07]  /*5300*/  IMAD.IADD R69, R0, 0x1, R69 ;  /* 0x0000000100457824 */ /* 0x01efce00078e0245 */
.L_x_132:
[----:B------:R-:W-:Y:S02]  /*5310*/  LEA R3, R145, UR44, 0x3 ;  /* 0x0000002c91037c11 */ /* 0x000fe4000f8e18ff */
[----:B------:R-:W-:Y:S02]  /*5320*/  SHF.L.U32 R0, R147, 0x1f, RZ ;  /* 0x0000001f93007819 */ /* 0x000fe400000006ff */
[----:B------:R-:W-:Y:S02]  /*5330*/  LEA R5, R145, UR44, 0x4 ;  /* 0x0000002c91057c11 */ /* 0x000fe4000f8e20ff */
[----:B-1----:R-:W1:Y:S02]  /*5340*/  SYNCS.PHASECHK.TRANS64.TRYWAIT P0, [R3+URZ+0xc0], R0 ;  /* 0x0000c000030075a7 */ /* 0x002e6400080011ff */
[----:B-1----:R-:W-:Y:S05]  /*5350*/  @!P0 BRA `(.L_x_91) ;  /* 0x0000007000348947 */ /* 0x002fea0003800000 */
.L_x_178:
        /* <DEDUP_REMOVED lines=11> */
[----:B------:R-:W-:Y:S01]  /*5410*/  PLOP3.LUT P0, PT, PT, PT, UP1, 0x80, 0x8 ;  /* 0x000000000008781c */ /* 0x000fe20003f0f018 */
[----:B------:R-:W-:Y:S11]  /*5420*/  UP2UR UR46, UPR, URZ, 0x2 ;  /* 0x00000002ff2e7883 */ /* 0x000ff60008000000 */
[----:B------:R-:W-:Y:S01]  /*5430*/  @!UPT UIADD3 URZ, UPT, UPT, URZ, URZ, URZ ;  /* 0x000000fffffff290 */ /* 0x000fe2000fffe0ff */
[----:B-1----:R-:W-:Y:S02]  /*5440*/  @P0 SHF.R.U32.HI R0, RZ, 0x10, R5 ;  /* 0x00000010ff000819 */ /* 0x002fe40000011605 */
        /* <DEDUP_REMOVED lines=12> */
[----:B------:R-:W2:Y:S01]  /*5510*/  LDCU UR12, c[0x0][0xb20] ;  /* 0x00016400ff0c77ac */ /* 0x000ea20008000800 */
[----:B------:R-:W-:Y:S02]  /*5520*/  UIMAD.WIDE.U32 UR4, UR47, UR55, URZ ;  /* 0x000000372f0472a5 */ /* 0x000fe4000f8e00ff */
[----:B------:R-:W-:Y:S02]  /*5530*/  UIMAD.WIDE.U32 UR6, UR58, UR52, URZ ;  /* 0x000000343a0672a5 */ /* 0x000fe4000f8e00ff */
[----:B------:R-:W-:Y:S02]  /*5540*/  UISETP.NE.AND UP0, UPT, UR54, 0x1, UPT ;  /* 0x000000013600788c */ /* 0x000fe4000bf05270 */
[----:B------:R-:W-:Y:S02]  /*5550*/  UIMAD.WIDE.U32 UR8, UR37, UR55, URZ ;  /* 0x00000037250872a5 */ /* 0x000fe4000f8e00ff */
[----:B------:R-:W-:Y:S02]  /*5560*/  UIMAD.WIDE.U32 UR10, UR38, UR52, URZ ;  /* 0x00000034260a72a5 */ /* 0x000fe4000f8e00ff */
[----:B------:R-:W-:Y:S02]  /*5570*/  UISETP.NE.AND UP1, UPT, UR43, 0x1, UPT ;  /* 0x000000012b00788c */ /* 0x000fe4000bf25270 */
[----:B------:R-:W-:Y:S01]  /*5580*/  UISETP.NE.AND UP2, UPT, UR42, 0x1, UPT ;  /* 0x000000012a00788c */ /* 0x000fe2000bf45270 */
[----:B------:R-:W-:Y:S02]  /*5590*/  UMOV UR4, UR5 ;  /* 0x0000000500047c82 */ /* 0x000fe40008000000 */
[----:B--2---:R-:W-:Y:S03]  /*55a0*/  USHF.R.U32.HI UR5, URZ, UR12, UR4 ;  /* 0x0000000cff057299 */ /* 0x004fe60008011604 */
[----:B------:R-:W-:Y:S02]  /*55b0*/  UMOV UR4, UR7 ;  /* 0x0000000700047c82 */ /* 0x000fe40008000000 */
[----:B------:R-:W-:Y:S02]  /*55c0*/  USHF.R.U32.HI UR7, URZ, UR53, UR4 ;  /* 0x00000035ff077299 */ /* 0x000fe40008011604 */
[----:B------:R-:W-:Y:S02]  /*55d0*/  USEL UR4, UR47, UR5, !UP0 ;  /* 0x000000052f047287 */ /* 0x000fe4000c000000 */
[----:B------:R-:W-:Y:S01]  /*55e0*/  USEL UR7, UR58, UR7, !UP1 ;  /* 0x000000073a077287 */ /* 0x000fe2000c800000 */
[----:B------:R-:W-:Y:S01]  /*55f0*/  UMOV UR5, UR9 ;  /* 0x0000000900057c82 */ /* 0x000fe20008000000 */
[----:B------:R-:W-:Y:S02]  /*5600*/  UIMAD.WIDE.U32 UR8, UR4, UR40, URZ ;  /* 0x00000028040872a5 */ /* 0x000fe4000f8e00ff */
[----:B------:R-:W-:Y:S03]  /*5610*/  USHF.R.U32.HI UR6, URZ, UR12, UR5 ;  /* 0x0000000cff067299 */ /* 0x000fe60008011605 */
[----:B------:R-:W-:Y:S01]  /*5620*/  UMOV UR5, UR11 ;  /* 0x0000000b00057c82 */ /* 0x000fe20008000000 */
[----:B------:R-:W-:Y:S02]  /*5630*/  UIMAD.WIDE.U32 UR10, UR7, UR40, URZ ;  /* 0x00000028070a72a5 */ /* 0x000fe4000f8e00ff */
[----:B------:R-:W-:Y:S02]  /*5640*/  USHF.R.U32.HI UR12, URZ, UR53, UR5 ;  /* 0x00000035ff0c7299 */ /* 0x000fe40008011605 */
[----:B------:R-:W-:Y:S01]  /*5650*/  USEL UR6, UR37, UR6, !UP0 ;  /* 0x0000000625067287 */ /* 0x000fe2000c000000 */
[----:B------:R-:W-:Y:S02]  /*5660*/  UMOV UR5, UR9 ;  /* 0x0000000900057c82 */ /* 0x000fe40008000000 */
[----:B------:R-:W-:Y:S01]  /*5670*/  UMOV UR10, UR11 ;  /* 0x0000000b000a7c82 */ /* 0x000fe20008000000 */
[----:B------:R-:W-:Y:S02]  /*5680*/  @UP2 USHF.R.U32.HI UR4, URZ, UR41, UR5 ;  /* 0x00000029ff042299 */ /* 0x000fe40008011605 */
[----:B------:R-:W-:Y:S02]  /*5690*/  @UP2 USHF.R.U32.HI UR7, URZ, UR41, UR10 ;  /* 0x00000029ff072299 */ /* 0x000fe4000801160a */
[----:B------:R-:W-:Y:S02]  /*56a0*/  UIMAD UR4, UR42, UR4, URZ ;  /* 0x000000042a0472a4 */ /* 0x000fe4000f8e02ff */
        /* <DEDUP_REMOVED lines=8> */
[----:B------:R-:W-:Y:S02]  /*5730*/  USEL UR11, UR6, UR4, !UP2 ;  /* 0x00000004060b7287 */ /* 0x000fe4000d000000 */
[----:B------:R-:W-:Y:S02]  /*5740*/  UIADD3 UR8, UPT, UPT, -UR5, URZ, URZ ;  /* 0x000000ff05087290 */ /* 0x000fe4000fffe1ff */
[----:B------:R-:W-:Y:S01]  /*5750*/  UIADD3 UR10, UPT, UPT, -UR11, URZ, URZ ;  /* 0x000000ff0b0a7290 */ /* 0x000fe2000fffe1ff */
[----:B------:R-:W-:Y:S01]  /*5760*/  @!UP0 UMOV UR4, UR9 ;  /* 0x0000000900048c82 */ /* 0x000fe20008000000 */
[----:B------:R-:W-:Y:S02]  /*5770*/  UIADD3 UR9, UPT, UPT, -UR6, URZ, URZ ;  /* 0x000000ff06097290 */ /* 0x000fe4000fffe1ff */
[----:B------:R-:W-:Y:S02]  /*5780*/  @!UP0 USHF.R.U32.HI UR4, URZ, UR41, UR4 ;  /* 0x00000029ff048299 */ /* 0x000fe40008011604 */
[----:B------:R-:W-:Y:S02]  /*5790*/  UIMAD UR10, UR42, UR10, UR6 ;  /* 0x0000000a2a0a72a4 */ /* 0x000fe4000f8e0206 */
[----:B------:R-:W-:Y:S04]  /*57a0*/  @!UP0 USEL UR4, UR5, UR4, !UP2 ;  /* 0x0000000405048287 */ /* 0x000fe8000d000000 */
[----:B------:R-:W-:Y:S02]  /*57b0*/  @!UP0 UIMAD UR10, UR7, UR10, UR4 ;  /* 0x0000000a070a82a4 */ /* 0x000fe4000f8e0204 */
[----:B------:R-:W-:Y:S02]  /*57c0*/  @!UP0 UIADD3 UR11, UPT, UPT, UR11, -UR4, URZ ;  /* 0x800000040b0b8290 */ /* 0x000fe4000fffe0ff */
[----:B------:R-:W-:Y:S02]  /*57d0*/  UIMAD UR7, UR43, UR8, UR38 ;  /* 0x000000082b0772a4 */ /* 0x000fe4000f8e0226 */
[----:B------:R-:W-:Y:S02]  /*57e0*/  @!UP0 UIMAD UR6, UR11, UR42, UR5 ;  /* 0x0000002a0b0682a4 */ /* 0x000fe4000f8e0205 */
[----:B------:R-:W-:Y:S01]  /*57f0*/  UIMAD UR4, UR54, UR9, UR37 ;  /* 0x00000009360472a4 */ /* 0x000fe2000f8e0225 */
[----:B------:R-:W-:Y:S02]  /*5800*/  @!UP0 UMOV UR5, UR10 ;  /* 0x0000000a00058c82 */ /* 0x000fe40008000000 */
[----:B------:R-:W-:Y:S02]  /*5810*/  UIMAD UR38, UR5, UR43, UR7 ;  /* 0x0000002b052672a4 */ /* 0x000fe4000f8e0207 */
[----:B------:R-:W-:Y:S11]  /*5820*/  UIMAD UR37, UR6, UR54, UR4 ;  /* 0x00000036062572a4 */ /* 0x000ff6000f8e0204 */
[----:B------:R-:W-:Y:S01]  /*5830*/  @!UPT UIADD3 URZ, UPT, UPT, URZ, URZ, URZ ;  /* 0x000000fffffff290 */ /* 0x000fe2000fffe0ff */
.L_x_92:
[----:B------:R-:W-:Y:S01]  /*5840*/  UISETP.NE.AND UP0, UPT, UR39, 0x1, UPT ;  /* 0x000000012700788c */ /* 0x000fe2000bf05270 */
[----:B------:R-:W-:Y:S01]  /*5850*/  R2UR UR11, R155 ;  /* 0x000000009b0b72ca */ /* 0x000fe200000e0000 */
[----:B------:R-:W-:Y:S01]  /*5860*/  USHF.L.U32 UR50, UR16, 0x7, URZ ;  /* 0x0000000710327899 */ /* 0x000fe200080006ff */
[----:B------:R-:W-:Y:S01]  /*5870*/  IADD3 R145, PT, PT, R145, 0x1, RZ ;  /* 0x0000000191917810 */ /* 0x000fe20007ffe0ff */
[----:B------:R-:W-:Y:S07]  /*5880*/  USHF.L.U32 UR49, UR20, 0x8, URZ ;  /* 0x0000000814317899 */ /* 0x000fee00080006ff */
[----:B------:R-:W2:Y:S01]  /*5890*/  @!UP0 LDCU.128 UR12, c[0x0][0xb10] ;  /* 0x00016200ff0c87ac */ /* 0x000ea20008000c00 */
[----:B------:R-:W3:Y:S01]  /*58a0*/  @!UP0 LDCU UR5, c[0x0][0xb0c] ;  /* 0x00016180ff0587ac */ /* 0x000ee20008000800 */
[----:B------:R-:W4:Y:S01]  /*58b0*/  @!UP0 LDCU UR10, c[0x0][0xb20] ;  /* 0x00016400ff0a87ac */ /* 0x000f220008000800 */
[----:B--2---:R-:W-:Y:S02]  /*58c0*/  UIMAD.WIDE.U32 UR8, UR38, UR12, URZ ;  /* 0x0000000c260872a5 */ /* 0x004fe4000f8e00ff */
[----:B------:R-:W-:Y:S02]  /*58d0*/  UIMAD.WIDE.U32 UR6, UR37, UR15, URZ ;  /* 0x0000000f250672a5 */ /* 0x000fe4000f8e00ff */
[----:B------:R-:W-:Y:S03]  /*58e0*/  @!UP0 UISETP.NE.AND UP1, UPT, UR14, 0x1, UPT ;  /* 0x000000010e00888c */ /* 0x000fe6000bf25270 */
[----:B------:R-:W-:Y:S01]  /*58f0*/  @!UP0 UMOV UR4, UR9 ;  /* 0x0000000900048c82 */ /* 0x000fe20008000000 */
[----:B---3--:R-:W-:Y:S02]  /*5900*/  @!UP0 UISETP.NE.AND UP2, UPT, UR5, 0x1, UPT ;  /* 0x000000010500888c */ /* 0x008fe4000bf45270 */
[----:B------:R-:W-:Y:S01]  /*5910*/  @!UP0 USHF.R.U32.HI UR4, URZ, UR13, UR4 ;  /* 0x0000000dff048299 */ /* 0x000fe20008011604 */
[----:B------:R-:W-:Y:S02]  /*5920*/  @!UP0 UMOV UR6, UR7 ;  /* 0x0000000700068c82 */ /* 0x000fe40008000000 */
[----:B----4-:R-:W-:Y:S02]  /*5930*/  @!UP0 USHF.R.U32.HI UR6, URZ, UR10, UR6 ;  /* 0x0000000aff068299 */ /* 0x010fe40008011606 */
[----:B------:R-:W-:Y:S02]  /*5940*/  @!UP0 USEL UR7, UR38, UR4, !UP2 ;  /* 0x0000000426078287 */ /* 0x000fe4000d000000 */
[----:B------:R-:W-:Y:S04]  /*5950*/  @!UP0 USEL UR6, UR37, UR6, !UP1 ;  /* 0x0000000625068287 */ /* 0x000fe8000c800000 */
[----:B------:R-:W-:Y:S02]  /*5960*/  @!UP0 UIADD3 UR4, UPT, UPT, -UR7, UR6, URZ ;  /* 0x0000000607048290 */ /* 0x000fe4000fffe1ff */
[----:B------:R-:W-:Y:S02]  /*5970*/  @!UP0 UIADD3 UR6, UPT, UPT, UR7, -UR6, URZ ;  /* 0x8000000607068290 */ /* 0x000fe4000fffe0ff */
[----:B------:R-:W-:Y:S02]  /*5980*/  @!UP0 UIMAD UR38, UR4, UR5, UR38 ;  /* 0x00000005042682a4 */ /* 0x000fe4000f8e0226 */
[----:B------:R-:W-:Y:S02]  /*5990*/  @!UP0 UIMAD UR37, UR6, UR14, UR37 ;  /* 0x0000000e062582a4 */ /* 0x000fe4000f8e0225 */
[----:B------:R-:W-:Y:S09]  /*59a0*/  ULOP3.LUT UP0, URZ, UR11, 0x1b0, URZ, 0xc0, !UPT ;  /* 0x000001b00bff7892 */ /* 0x000ff2000f80c0ff */
[----:B------:R-:W-:Y:S05]  /*59b0*/  BRA.U !UP0, `(.L_x_93) ;  /* 0x0000000108407547 */ /* 0x000fea000b800000 */
[----:B------:R-:W2:Y:S01]  /*59c0*/  LDCU.64 UR8, c[0x4][0x88] ;  /* 0x01001100ff0877ac */ /* 0x000ea20008000a00 */
[----:B------:R-:W-:Y:S01]  /*59d0*/  MOV R3, 0x0 ;  /* 0x0000000000037802 */ /* 0x000fe20000000f00 */
[----:B------:R-:W-:Y:S02]  /*59e0*/  HFMA2 R12, -RZ, RZ, 0, 5.9604644775390625e-08 ;  /* 0x00000001ff0c7431 */ /* 0x000fe400000001ff */
[----:B------:R-:W-:Y:S02]  /*59f0*/  IMAD.MOV.U32 R8, RZ, RZ, 0x70 ;  /* 0x00000070ff087424 */ /* 0x000fe400078e00ff */
[----:B------:R-:W-:Y:S01]  /*5a00*/  IMAD.MOV.U32 R13, RZ, RZ, RZ ;  /* 0x000000ffff0d7224 */ /* 0x000fe200078e00ff */
[----:B------:R-:W3:Y:S01]  /*5a10*/  LDCU.64 UR6, c[0x4][0x90] ;  /* 0x01001200ff0677ac */ /* 0x000ee20008000a00 */
[----:B------:R-:W4:Y:S01]  /*5a20*/  LDC.64 R2, c[0x4][R3] ;  /* 0x0100000003027b82 */ /* 0x000f220000000a00 */
[----:B------:R-:W1:Y:S01]  /*5a30*/  LDCU.64 UR4, c[0x4][0x8] ;  /* 0x01000100ff0477ac */ /* 0x000e620008000a00 */
[----:B--2---:R-:W-:Y:S01]  /*5a40*/  MOV R5, UR9 ;  /* 0x0000000900057c02 */ /* 0x004fe20008000f00 */
[----:B------:R-:W-:Y:S01]  /*5a50*/  IMAD.U32 R4, RZ, RZ, UR8 ;  /* 0x00000008ff047e24 */ /* 0x000fe2000f8e00ff */
[----:B---3--:R-:W-:Y:S01]  /*5a60*/  MOV R7, UR7 ;  /* 0x0000000700077c02 */ /* 0x008fe20008000f00 */
[----:B------:R-:W-:Y:S01]  /*5a70*/  IMAD.U32 R6, RZ, RZ, UR6 ;  /* 0x00000006ff067e24 */ /* 0x000fe2000f8e00ff */
[----:B-1----:R-:W-:Y:S01]  /*5a80*/  MOV R11, UR5 ;  /* 0x00000005000b7c02 */ /* 0x002fe20008000f00 */
[----:B------:R-:W-:Y:S02]  /*5a90*/  IMAD.U32 R10, RZ, RZ, UR4 ;  /* 0x00000004ff0a7e24 */ /* 0x000fe4000f8e00ff */
[----:B------:R-:W-:Y:S07]  /*5aa0*/  LEPC R20, `(.L_x_93) ;  /* 0x000000001014794e */ /* 0x000fee0000000000 */
[----:B----45:R-:W-:Y:S05]  /*5ab0*/  CALL.ABS.NOINC R2 ;  /* 0x0000000002007343 */ /* 0x030fea0003c00000 */
.L_x_93:
[----:B------:R-:W-:Y:S01]  /*5ac0*/  LOP3.LUT P0, RZ, R153, 0x1b0, RZ, 0xc0, !PT ;  /* 0x000001b099ff7812 */ /* 0x000fe2000780c0ff */
[----:B------:R-:W-:Y:S11]  /*5ad0*/  BSSY.RECONVERGENT B6, `(.L_x_94) ;  /* 0x0000013000067945 */ /* 0x000ff60003800200 */
[----:B------:R-:W-:Y:S01]  /*5ae0*/  @!UPT UIADD3 URZ, UPT, UPT, URZ, URZ, URZ ;  /* 0x000000fffffff290 */ /* 0x000fe2000fffe0ff */
[----:B------:R-:W-:Y:S05]  /*5af0*/  @!P0 BRA `(.L_x_95) ;  /* 0x0000000000408947 */ /* 0x000fea0003800000 */
        /* <DEDUP_REMOVED lines=16> */
.L_x_95:
[----:B------:R-:W-:Y:S05]  /*5c00*/  BSYNC.RECONVERGENT B6 ;  /* 0x0000000000067941 */ /* 0x000fea0003800200 */
.L_x_94:
[----:B------:R-:W-:Y:S01]  /*5c10*/  R2UR UR4, R144 ;  /* 0x00000000900472ca */ /* 0x000fe200000e0000 */
[----:B------:R-:W-:Y:S01]  /*5c20*/  UISETP.NE.U32.AND UP0, UPT, UR60, URZ, UPT ;  /* 0x000000ff3c00728c */ /* 0x000fe2000bf05070 */
[----:B------:R-:W-:Y:S02]  /*5c30*/  ISETP.NE.U32.AND P4, PT, R138, RZ, PT ;  /* 0x000000ff8a00720c */ /* 0x000fe40003f85070 */
[----:B------:R-:W-:Y:S01]  /*5c40*/  ISETP.NE.U32.AND P2, PT, RZ, UR56, PT ;  /* 0x00000038ff007c0c */ /* 0x000fe2000bf45070 */
[----:B------:R-:W-:Y:S01]  /*5c50*/  UISETP.NE.AND.EX UP1, UPT, UR61, URZ, UPT, UP0 ;  /* 0x000000ff3d00728c */ /* 0x000fe2000bf25300 */
[----:B------:R-:W-:Y:S01]  /*5c60*/  ISETP.NE.AND.EX P4, PT, R139, RZ, PT, P4 ;  /* 0x000000ff8b00720c */ /* 0x000fe20003f85340 */
[----:B------:R-:W-:Y:S01]  /*5c70*/  UPLOP3.LUT UP0, UPT, UPT, UPT, UPT, 0x40, 0x4 ;  /* 0x000000000004789c */ /* 0x000fe20003f0e870 */
[----:B------:R-:W-:Y:S05]  /*5c80*/  ISETP.NE.AND.EX P2, PT, RZ, UR57, PT, P2 ;  /* 0x00000039ff007c0c */ /* 0x000fea000bf45320 */
[----:B------:R-:W-:Y:S06]  /*5c90*/  UISETP.NE.AND UP2, UPT, UR4, URZ, UPT ;  /* 0x000000ff0400728c */ /* 0x000fec000bf45270 */
[----:B------:R-:W-:Y:S05]  /*5ca0*/  PLOP3.LUT P1, PT, PT, PT, UP2, 0x80, 0x8 ;  /* 0x000000000008781c */ /* 0x000fea0003f2f028 */
[----:B------:R-:W-:Y:S06]  /*5cb0*/  @UP2 UPLOP3.LUT UP0, UPT, UPT, UPT, UP1, 0x80, 0x8 ;  /* 0x000000000008289c */ /* 0x000fec0003f0f010 */
[----:B------:R-:W-:Y:S01]  /*5cc0*/  PLOP3.LUT P0, PT, PT, PT, UP0, 0x80, 0x8 ;  /* 0x000000000008781c */ /* 0x000fe20003f0f008 */
[----:B------:R-:W-:Y:S01]  /*5cd0*/  @!UPT UIADD3 URZ, UPT, UPT, URZ, URZ, URZ ;  /* 0x000000fffffff290 */ /* 0x000fe2000fffe0ff */
[----:B------:R-:W-:Y:S11]  /*5ce0*/  BRA.U !UP1, `(.L_x_96) ;  /* 0x00000001093c7547 */ /* 0x000ff6000b800000 */
[----:B------:R-:W-:Y:S01]  /*5cf0*/  UISETP.NE.U32.AND UP0, UPT, UR56, URZ, UPT ;  /* 0x000000ff3800728c */ /* 0x000fe2000bf05070 */
[----:B-1----:R-:W-:Y:S01]  /*5d00*/  HFMA2 R0, -RZ, RZ, 0, 5.9604644775390625e-08 ;  /* 0x00000001ff007431 */ /* 0x002fe200000001ff */
[----:B------:R-:W1:Y:S01]  /*5d10*/  LDCU.64 UR8, c[0x0][0x358] ;  /* 0x00006b00ff0877ac */ /* 0x000e620008000a00 */
[----:B------:R-:W-:Y:S01]  /*5d20*/  IMAD.MOV.U32 R140, RZ, RZ, 0x1 ;  /* 0x00000001ff8c7424 */ /* 0x000fe200078e00ff */
[----:B------:R-:W-:Y:S06]  /*5d30*/  UISETP.NE.AND.EX UP0, UPT, UR57, URZ, UPT, UP0 ;  /* 0x000000ff3900728c */ /* 0x000fec000bf05300 */
[----:B------:R-:W-:Y:S05]  /*5d40*/  PLOP3.LUT P3, PT, PT, PT, UP0, 0x80, 0x8 ;  /* 0x000000000008781c */ /* 0x000fea0003f6f008 */
[----:B------:R-:W2:Y:S01]  /*5d50*/  @UP0 LDCU.64 UR4, c[0x0][0x888] ;  /* 0x00011100ff0407ac */ /* 0x000ea20008000a00 */
[----:B------:R-:W-:Y:S07]  /*5d60*/  @UP0 UIMAD UR6, UR36, UR60, URZ ;  /* 0x0000003c240602a4 */ /* 0x000fee000f8e02ff */
[----:B------:R-:W-:Y:S01]  /*5d70*/  @!P3 PRMT R140, R0, 0x7610, R140 ;  /* 0x00007610008cb816 */ /* 0x000fe2000000008c */
[----:B--2---:R-:W-:Y:S06]  /*5d80*/  @UP0 UIMAD.WIDE UR4, UR6, 0x4, UR4 ;  /* 0x00000004060408a5 */ /* 0x004fec000f8e0204 */
[----:B------:R-:W-:Y:S01]  /*5d90*/  IMAD.U32 R2, RZ, RZ, UR4 ;  /* 0x00000004ff027e24 */ /* 0x000fe2000f8e00ff */
[----:B------:R-:W-:Y:S04]  /*5da0*/  MOV R3, UR5 ;  /* 0x0000000500037c02 */ /* 0x000fe80008000f00 */
[----:B------:R-:W2:Y:S01]  /*5db0*/  @!UP0 LDCU UR4, c[0x0][0x880] ;  /* 0x00011000ff0487ac */ /* 0x000ea20008000800 */
[----:B-1---5:R3:W5:Y:S02]  /*5dc0*/  @P3 LDG.E R72, desc[UR8][R2.64] ;  /* 0x0000000802483981 */ /* 0x022764000c1e1900 */
[----:B--23--:R-:W-:Y:S02]  /*5dd0*/  @!P3 IMAD.U32 R72, RZ, RZ, UR4 ;  /* 0x00000004ff48be24 */ /* 0x00cfe4000f8e00ff */
.L_x_96:
[----:B------:R-:W-:Y:S05]  /*5de0*/  @!P4 BRA `(.L_x_97) ;  /* 0x000000000024c947 */ /* 0x000fea0003800000 */
[----:B------:R-:W-:Y:S01]  /*5df0*/  ISETP.NE.U32.AND P3, PT, R136, RZ, PT ;  /* 0x000000ff8800720c */ /* 0x000fe20003f65070 */
[----:B------:R-:W2:Y:S03]  /*5e00*/  LDCU.64 UR4, c[0x0][0x358] ;  /* 0x00006b00ff0477ac */ /* 0x000ea60008000a00 */
[----:B------:R-:W-:Y:S11]  /*5e10*/  ISETP.NE.AND.EX P3, PT, R137, RZ, PT, P3 ;  /* 0x000000ff8900720c */ /* 0x000ff60003f65330 */
[----:B------:R-:W-:Y:S02]  /*5e20*/  @!UPT UIADD3 URZ, UPT, UPT, URZ, URZ, URZ ;  /* 0x000000fffffff290 */ /* 0x000fe4000fffe0ff */
[----:B------:R-:W3:Y:S01]  /*5e30*/  @P3 LDC.64 R2, c[0x0][0x8a8] ;  /* 0x00022a00ff023b82 */ /* 0x000ee20000000a00 */
[----:B-1----:R-:W-:Y:S04]  /*5e40*/  @P3 IMAD R0, R138, UR36, RZ ;  /* 0x000000248a003c24 */ /* 0x002fe8000f8e02ff */
[----:B---3--:R-:W-:Y:S05]  /*5e50*/  @P3 IMAD.WIDE R2, R0, 0x4, R2 ;  /* 0x0000000400023825 */ /* 0x008fea00078e0202 */
[----:B--2--5:R2:W5:Y:S02]  /*5e60*/  @P3 LDG.E R70, desc[UR4][R2.64] ;  /* 0x0000000402463981 */ /* 0x024564000c1e1900 */
[----:B--2---:R-:W3:Y:S02]  /*5e70*/  @!P3 LDC R70, c[0x0][0x8a0] ;  /* 0x00022800ff46bb82 */ /* 0x004ee40000000800 */
.L_x_97:
[----:B-----5:R-:W-:Y:S01]  /*5e80*/  ISETP.NE.AND P4, PT, R72, RZ, PT ;  /* 0x000000ff4800720c */ /* 0x020fe20003f85270 */
[----:B------:R-:W-:Y:S01]  /*5e90*/  BSSY B1, `(.L_x_98) ;  /* 0x0000048000017945 */ /* 0x000fe20003800000 */
[----:B------:R-:W-:Y:S01]  /*5ea0*/  SEL R7, RZ, 0xffffffff, P2 ;  /* 0xffffffffff077807 */ /* 0x000fe20001000000 */
[----:B------:R-:W-:Y:S01]  /*5eb0*/  IMAD.MOV.U32 R79, RZ, RZ, 0x1 ;  /* 0x00000001ff4f7424 */ /* 0x000fe200078e00ff */
[----:B------:R-:W-:Y:S01]  /*5ec0*/  LOP3.LUT P3, RZ, R140, 0xff, RZ, 0xc0, !PT ;  /* 0x000000ff8cff7812 */ /* 0x000fe2000786c0ff */
[----:B------:R-:W-:Y:S01]  /*5ed0*/  IMAD R71, R68, 0x100, R69 ;  /* 0x0000010044477824 */ /* 0x000fe200078e0245 */
[----:B-1----:R-:W-:Y:S02]  /*5ee0*/  @P1 SEL R0, RZ, 0xffffffff, P4 ;  /* 0xffffffffff001807 */ /* 0x002fe40002000000 */
[----:B------:R-:W-:Y:S02]  /*5ef0*/  CS2R R90, SRZ ;  /* 0x00000000005a7805 */ /* 0x000fe4000001ff00 */
[----:B------:R-:W-:Y:S02]  /*5f00*/  LEA R3, R148, UR44, 0x3 ;  /* 0x0000002c94037c11 */ /* 0x000fe4000f8e18ff */
[----:B------:R-:W-:Y:S02]  /*5f10*/  CS2R R88, SRZ ;  /* 0x0000000000587805 */ /* 0x000fe4000001ff00 */
[----:B------:R-:W-:Y:S02]  /*5f20*/  @P0 SEL R0, R7, R0, !P3 ;  /* 0x0000000007000207 */ /* 0x000fe40005800000 */
[----:B------:R-:W-:Y:S02]  /*5f30*/  CS2R R86, SRZ ;  /* 0x0000000000567805 */ /* 0x000fe4000001ff00 */
[----:B------:R-:W-:Y:S02]  /*5f40*/  LEA R78, R68, UR44, 0x3 ;  /* 0x0000002c444e7c11 */ /* 0x000fe4000f8e18ff */
[----:B------:R-:W-:Y:S02]  /*5f50*/  CS2R R84, SRZ ;  /* 0x0000000000547805 */ /* 0x000fe4000001ff00 */
[----:B------:R-:W-:Y:S02]  /*5f60*/  @P1 LOP3.LUT R0, R0, 0x1, RZ, 0xc0, !PT ;  /* 0x0000000100001812 */ /* 0x000fe400078ec0ff */
[----:B------:R-:W-:Y:S02]  /*5f70*/  CS2R R82, SRZ ;  /* 0x0000000000527805 */ /* 0x000fe4000001ff00 */
[----:B------:R-:W-:Y:S02]  /*5f80*/  SHF.L.U32 R5, R149, 0x1f, RZ ;  /* 0x0000001f95057819 */ /* 0x000fe400000006ff */
[----:B------:R-:W-:Y:S02]  /*5f90*/  CS2R R80, SRZ ;  /* 0x0000000000507805 */ /* 0x000fe4000001ff00 */
[----:B------:R-:W-:Y:S02]  /*5fa0*/  ISETP.NE.U32.OR P6, PT, R0, 0x1, !P1 ;  /* 0x000000010000780c */ /* 0x000fe40004fc5470 */
[----:B------:R-:W-:Y:S02]  /*5fb0*/  CS2R R94, SRZ ;  /* 0x00000000005e7805 */ /* 0x000fe4000001ff00 */
[----:B------:R-:W-:Y:S02]  /*5fc0*/  PLOP3.LUT P2, PT, PT, PT, UP1, 0x80, 0x8 ;  /* 0x000000000008781c */ /* 0x000fe40003f4f018 */
[----:B------:R-:W-:Y:S02]  /*5fd0*/  CS2R R92, SRZ ;  /* 0x00000000005c7805 */ /* 0x000fe4000001ff00 */
[----:B------:R-:W-:Y:S02]  /*5fe0*/  SEL R0, RZ, 0xffffffff, P4 ;  /* 0xffffffffff007807 */ /* 0x000fe40002000000 */
[----:B------:R-:W-:Y:S03]  /*5ff0*/  P2R R99, PR, RZ, 0x40 ;  /* 0x00000040ff637803 */ /* 0x000fe60000000000 */
[----:B------:R-:W-:Y:S04]  /*6000*/  @P6 SHF.L.U32 R2, R146, 0x1f, RZ ;  /* 0x0000001f92026819 */ /* 0x000fe800000006ff */
[----:B------:R-:W-:Y:S01]  /*6010*/  @P2 SEL R0, R7, R0, !P3 ;  /* 0x0000000007002207 */ /* 0x000fe20005800000 */
[----:B------:R-:W1:Y:S03]  /*6020*/  @P6 SYNCS.PHASECHK.TRANS64.TRYWAIT P1, [R3+URZ+0x70], R2 ;  /* 0x00007002030065a7 */ /* 0x000e6600080211ff */
[----:B------:R-:W-:Y:S04]  /*6030*/  LOP3.LUT R0, R0, 0x1, RZ, 0xc0, !PT ;  /* 0x0000000100007812 */ /* 0x000fe800078ec0ff */
[----:B------:R-:W-:Y:S04]  /*6040*/  ISETP.NE.U32.AND P5, PT, R0, 0x1, PT ;  /* 0x000000010000780c */ /* 0x000fe80003fa5070 */
[----:B------:R-:W-:Y:S01]  /*6050*/  P2R R96, PR, RZ, 0x20 ;  /* 0x00000020ff607803 */ /* 0x000fe20000000000 */
[----:B------:R2:W4:Y:S01]  /*6060*/  SYNCS.PHASECHK.TRANS64.TRYWAIT P0, [R78+URZ+0xe0], R5 ;  /* 0x0000e0054e0075a7 */ /* 0x00052200080011ff */
[----:B-1----:R-:W-:Y:S01]  /*6070*/  @P6 SEL R79, RZ, 0x1, !P1 ;  /* 0x00000001ff4f6807 */ /* 0x002fe20004800000 */
[----:B--2---:R-:W-:Y:S06]  /*6080*/  @!P6 BRA `(.L_x_99) ;  /* 0x0000000000a0e947 */ /* 0x004fec0003800000 */
[----:B------:R-:W-:Y:S01]  /*6090*/  @P5 IMAD R7, R148, 0x2000, R135 ;  /* 0x0000200094075824 */ /* 0x000fe200078e0287 */
[----:B------:R-:W-:Y:S01]  /*60a0*/  ISETP.NE.AND P1, PT, R79, RZ, PT ;  /* 0x000000ff4f00720c */ /* 0x000fe20003f25270 */
[----:B------:R-:W-:Y:S01]  /*60b0*/  BSSY B0, `(.L_x_100) ;  /* 0x0000011000007945 */ /* 0x000fe20003800000 */
[----:B------:R-:W-:Y:S01]  /*60c0*/  CS2R R94, SRZ ;  /* 0x00000000005e7805 */ /* 0x000fe2000001ff00 */
[----:B------:R-:W-:Y:S01]  /*60d0*/  @P5 VIADD R9, R7, UR44 ;  /* 0x0000002c07095c36 */ /* 0x000fe20008000000 */
[----:B------:R-:W-:Y:S02]  /*60e0*/  CS2R R92, SRZ ;  /* 0x00000000005c7805 */ /* 0x000fe4000001ff00 */
[----:B------:R-:W-:Y:S02]  /*60f0*/  CS2R R82, SRZ ;  /* 0x0000000000527805 */ /* 0x000fe4000001ff00 */
[----:B------:R-:W-:Y:S01]  /*6100*/  CS2R R80, SRZ ;  /* 0x0000000000507805 */ /* 0x000fe2000001ff00 */
[--C-:B------:R-:W-:Y:S01]  /*6110*/  @P5 IMAD.IADD R6, R152, 0x1, R9.reuse ;  /* 0x0000000198065824 */ /* 0x100fe200078e0209 */
[----:B------:R-:W-:Y:S01]  /*6120*/  CS2R R86, SRZ ;  /* 0x0000000000567805 */ /* 0x000fe2000001ff00 */
[--C-:B------:R-:W-:Y:S01]  /*6130*/  @P5 IMAD.IADD R4, R151, 0x1, R9.reuse ;  /* 0x0000000197045824 */ /* 0x100fe200078e0209 */
[----:B------:R-:W-:Y:S01]  /*6140*/  CS2R R84, SRZ ;  /* 0x0000000000547805 */ /* 0x000fe2000001ff00 */
[----:B------:R-:W-:Y:S01]  /*6150*/  @P5 IMAD R2, R150, 0x10, R9 ;  /* 0x0000001096025824 */ /* 0x000fe200078e0209 */
[----:B------:R-:W-:Y:S02]  /*6160*/  CS2R R90, SRZ ;  /* 0x00000000005a7805 */ /* 0x000fe4000001ff00 */
[----:B------:R-:W-:Y:S01]  /*6170*/  CS2R R88, SRZ ;  /* 0x0000000000587805 */ /* 0x000fe2000001ff00 */
[----:B------:R-:W-:Y:S06]  /*6180*/  @P1 BRA `(.L_x_101) ;  /* 0x00000000000c1947 */ /* 0x000fec0003800000 */
[----:B------:R-:W-:Y:S04]  /*6190*/  SHF.L.U32 R0, R146, 0x1f, RZ ;  /* 0x0000001f92007819 */ /* 0x000fe800000006ff */
[----:B------:R-:W1:Y:S02]  /*61a0*/  SYNCS.PHASECHK.TRANS64.TRYWAIT P1, [R3+URZ+0x70], R0 ;  /* 0x00007000030075a7 */ /* 0x000e6400080211ff */
[----:B-1----:R-:W-:Y:S05]  /*61b0*/  @!P1 BRA `(.L_x_102) ;  /* 0x0000006000b09947 */ /* 0x002fea0003800000 */
.L_x_101:
[----:B------:R-:W-:Y:S05]  /*61c0*/  BSYNC B0 ;  /* 0x0000000000007941 */ /* 0x000fea0003800000 */
.L_x_100:
[----:B------:R-:W-:Y:S01]  /*61d0*/  ISETP.NE.AND P1, PT, R96, RZ, PT ;  /* 0x000000ff6000720c */ /* 0x000fe20003f25270 */
[----:B-1----:R-:W-:Y:S02]  /*61e0*/  VIADD R3, R3, 0x90 ;  /* 0x0000009003037836 */ /* 0x002fe40000000000 */
[----:B------:R-:W-:Y:S02]  /*61f0*/  IMAD.U32 R0, RZ, RZ, UR45 ;  /* 0x0000002dff007e24 */ /* 0x000fe4000f8e00ff */
[----:B------:R-:W-:Y:S03]  /*6200*/  VIADD R148, R148, 0x1 ;  /* 0x0000000194947836 */ /* 0x000fe60000000000 */
[----:B------:R-:W-:Y:S05]  /*6210*/  PRMT R0, R0, 0x654, R3 ;  /* 0x0000065400007816 */ /* 0x000fea0000000003 */
[----:B------:R1:W2:Y:S04]  /*6220*/  @P1 LDS.128 R92, [R7+UR44+0x200] ;  /* 0x0002002c075c1984 */ /* 0x0002a80008000c00 */
[----:B------:R1:W1:Y:S04]  /*6230*/  @P1 LDS.128 R80, [R6+0x200] ;  /* 0x0002000006501984 */ /* 0x0002680000000c00 */
[----:B------:R1:W1:Y:S04]  /*6240*/  @P1 LDS.128 R84, [R4+0x200] ;  /* 0x0002000004541984 */ /* 0x0002680000000c00 */
[----:B------:R1:W1:Y:S01]  /*6250*/  @P1 LDS.128 R88, [R2+0x200] ;  /* 0x0002000002581984 */ /* 0x0002620000000c00 */
[C---:B------:R-:W-:Y:S01]  /*6260*/  ISETP.NE.AND P1, PT, R148.reuse, 0x4, PT ;  /* 0x000000049400780c */ /* 0x040fe20003f25270 */
[----:B------:R-:W-:Y:S01]  /*6270*/  @!PT LDS RZ, [RZ] ;  /* 0x00000000fffff984 */ /* 0x000fe20000000800 */
[----:B------:R-:W-:Y:S01]  /*6280*/  @!PT LDS RZ, [RZ] ;  /* 0x00000000fffff984 */ /* 0x000fe20000000800 */
[----:B------:R-:W-:Y:S01]  /*6290*/  @!PT LDS RZ, [RZ] ;  /* 0x00000000fffff984 */ /* 0x000fe20000000800 */
[----:B------:R-:W-:Y:S01]  /*62a0*/  @!PT LDS RZ, [RZ] ;  /* 0x00000000fffff984 */ /* 0x000fe20000000800 */
[----:B------:R5:W-:Y:S06]  /*62b0*/  MEMBAR.ALL.CTA ;  /* 0x0000000000007992 */ /* 0x000bec0000008000 */
[----:B-----5:R-:W5:Y:S01]  /*62c0*/  FENCE.VIEW.ASYNC.S ;  /* 0x00000000000073c6 */ /* 0x020f620000000000 */
[----:B------:R-:W-:Y:S02]  /*62d0*/  SEL R3, RZ, 0x1, P1 ;  /* 0x00000001ff037807 */ /* 0x000fe40000800000 */
[----:B------:R-:W-:Y:S02]  /*62e0*/  SEL R148, R148, RZ, P1 ;  /* 0x000000ff94947207 */ /* 0x000fe40000800000 */
[----:B------:R-:W-:Y:S01]  /*62f0*/  LOP3.LUT R146, R146, R3, RZ, 0x3c, !PT ;  /* 0x0000000392927212 */ /* 0x000fe200078e3cff */
[----:B-----5:R1:W-:Y:S06]  /*6300*/  SYNCS.ARRIVE.TRANS64.RED.A1T0 RZ, [R0+URZ], RZ ;  /* 0x000000ff00ff79a7 */ /* 0x0203ec00081004ff */
.L_x_99:
[----:B------:R-:W-:Y:S05]  /*6310*/  BSYNC B1 ;  /* 0x0000000000017941 */ /* 0x000fea0003800000 */
.L_x_98:
[----:B-1----:R-:W-:Y:S04]  /*6320*/  SHF.R.U32.HI R0, RZ, 0x15, R71 ;  /* 0x00000015ff007819 */ /* 0x002fe80000011647 */
[----:B------:R-:W-:Y:S01]  /*6330*/  LOP3.LUT P1, RZ, R0, 0x3, R141, 0x48, !PT ;  /* 0x0000000300ff7812 */ /* 0x000fe2000782488d */
[----:B------:R-:W-:Y:S01]  /*6340*/  @!UPT UIADD3 URZ, UPT, UPT, URZ, URZ, URZ ;  /* 0x000000fffffff290 */ /* 0x000fe2000fffe0ff */
[----:B----4-:R-:W-:Y:S11]  /*6350*/  @P0 BRA `(.L_x_103) ;  /* 0x0000000000080947 */ /* 0x010ff60003800000 */
[----:B------:R-:W1:Y:S02]  /*6360*/  SYNCS.PHASECHK.TRANS64.TRYWAIT P0, [R78+URZ+0xe0], R5 ;  /* 0x0000e0054e0075a7 */ /* 0x000e6400080011ff */
[----:B-1----:R-:W-:Y:S05]  /*6370*/  @!P0 BRA `(.L_x_104) ;  /* 0x0000006000548947 */ /* 0x002fea0003800000 */
.L_x_103:
[----:B------:R-:W-:Y:S05]  /*6380*/  @!P1 BRA `(.L_x_105) ;  /* 0x0000000000409947 */ /* 0x000fea0003800000 */
[----:B------:R-:W1:Y:S01]  /*6390*/  LDCU.64 UR8, c[0x4][0x78] ;  /* 0x01000f00ff0877ac */ /* 0x000e620008000a00 */
[----:B------:R-:W-:Y:S01]  /*63a0*/  MOV R3, 0x0 ;  /* 0x0000000000037802 */ /* 0x000fe20000000f00 */
[----:B------:R-:W-:Y:S02]  /*63b0*/  HFMA2 R12, -RZ, RZ, 0, 5.9604644775390625e-08 ;  /* 0x00000001ff0c7431 */ /* 0x000fe400000001ff */
[----:B------:R-:W-:Y:S02]  /*63c0*/  IMAD.MOV.U32 R8, RZ, RZ, 0x192 ;  /* 0x00000192ff087424 */ /* 0x000fe400078e00ff */
[----:B------:R-:W-:Y:S01]  /*63d0*/  IMAD.MOV.U32 R13, RZ, RZ, RZ ;  /* 0x000000ffff0d7224 */ /* 0x000fe200078e00ff */
[----:B------:R-:W4:Y:S01]  /*63e0*/  LDCU.64 UR6, c[0x4][0x80] ;  /* 0x01001000ff0677ac */ /* 0x000f220008000a00 */
[----:B------:R-:W2:Y:S01]  /*63f0*/  LDC.64 R2, c[0x4][R3] ;  /* 0x0100000003027b82 */ /* 0x000ea20000000a00 */
[----:B------:R-:W5:Y:S01]  /*6400*/  LDCU.64 UR4, c[0x4][0x18] ;  /* 0x01000300ff0477ac */ /* 0x000f620008000a00 */
[----:B-1----:R-:W-:Y:S01]  /*6410*/  MOV R5, UR9 ;  /* 0x0000000900057c02 */ /* 0x002fe20008000f00 */
[----:B------:R-:W-:Y:S01]  /*6420*/  IMAD.U32 R4, RZ, RZ, UR8 ;  /* 0x00000008ff047e24 */ /* 0x000fe2000f8e00ff */
[----:B----4-:R-:W-:Y:S01]  /*6430*/  MOV R7, UR7 ;  /* 0x0000000700077c02 */ /* 0x010fe20008000f00 */
[----:B------:R-:W-:Y:S01]  /*6440*/  IMAD.U32 R6, RZ, RZ, UR6 ;  /* 0x00000006ff067e24 */ /* 0x000fe2000f8e00ff */
[----:B-----5:R-:W-:Y:S01]  /*6450*/  MOV R11, UR5 ;  /* 0x00000005000b7c02 */ /* 0x020fe20008000f00 */
[----:B------:R-:W-:Y:S02]  /*6460*/  IMAD.U32 R10, RZ, RZ, UR4 ;  /* 0x00000004ff0a7e24 */ /* 0x000fe4000f8e00ff */
[----:B------:R-:W-:Y:S07]  /*6470*/  LEPC R20, `(.L_x_105) ;  /* 0x000000001014794e */ /* 0x000fee0000000000 */
[----:B--23--:R-:W-:Y:S05]  /*6480*/  CALL.ABS.NOINC R2 ;  /* 0x0000000002007343 */ /* 0x00cfea0003c00000 */
.L_x_105:
[----:B--2---:R-:W-:Y:S01]  /*6490*/  SHF.L.U32 R75, R92, 0x10, RZ ;  /* 0x000000105c4b7819 */ /* 0x004fe200000006ff */
[----:B------:R-:W-:Y:S05]  /*64a0*/  WARPSYNC.ALL ;  /* 0x0000000000007948 */ /* 0x000fea0003800000 */
[----:B------:R-:W-:Y:S01]  /*64b0*/  R2UR UR4, R71 ;  /* 0x00000000470472ca */ /* 0x000fe200000e0000 */
[----:B------:R-:W-:Y:S01]  /*64c0*/  BSSY.RECONVERGENT B0, `(.L_x_106) ;  /* 0x0000121000007945 */ /* 0x000fe20003800200 */
[----:B------:R-:W-:Y:S02]  /*64d0*/  SHF.L.U32 R98, R150, 0x4, RZ ;  /* 0x0000000496627819 */ /* 0x000fe400000006ff */
[C---:B------:R-:W-:Y:S02]  /*64e0*/  PRMT R73, R92.reuse, 0x8880, RZ ;  /* 0x000088805c497816 */ /* 0x040fe400000000ff */
[----:B------:R-:W-:Y:S02]  /*64f0*/  SHF.R.S32.HI R75, RZ, 0x18, R75 ;  /* 0x00000018ff4b7819 */ /* 0x000fe4000001144b */
[----:B------:R-:W-:Y:S02]  /*6500*/  SHF.R.S32.HI R76, RZ, 0x18, R93 ;  /* 0x00000018ff4c7819 */ /* 0x000fe4000001145d */
[----:B------:R-:W-:Y:S02]  /*6510*/  SHF.L.U32 R74, R92, 0x8, RZ ;  /* 0x000000085c4a7819 */ /* 0x000fe400000006ff */
[----:B------:R-:W-:Y:S01]  /*6520*/  SHF.L.U32 R77, R93, 0x8, RZ ;  /* 0x000000085d4d7819 */ /* 0x000fe200000006ff */
[----:B-1----:R-:W3:Y:S01]  /*6530*/  LDTM.x64 R4, tmem[UR4] ;  /* 0x00000004000479ee */ /* 0x002ee20008340000 */
[----:B------:R-:W-:Y:S02]  /*6540*/  SHF.R.S32.HI R74, RZ, 0x18, R74 ;  /* 0x00000018ff4a7819 */ /* 0x000fe4000001144a */
[----:B------:R-:W-:Y:S02]  /*6550*/  SHF.R.S32.HI R77, RZ, 0x18, R77 ;  /* 0x00000018ff4d7819 */ /* 0x000fe4000001144d */
[----:B------:R-:W-:Y:S02]  /*6560*/  ISETP.NE.AND P0, PT, R154, RZ, PT ;  /* 0x000000ff9a00720c */ /* 0x000fe40003f05270 */
[----:B------:R-:W-:Y:S02]  /*6570*/  ISETP.NE.AND P6, PT, R99, RZ, PT ;  /* 0x000000ff6300720c */ /* 0x000fe40003fc5270 */
[----:B------:R-:W-:Y:S11]  /*6580*/  LEA R116, R148, UR44, 0x3 ;  /* 0x0000002c94747c11 */ /* 0x000ff6000f8e18ff */
[----:B------:R-:W-:Y:S01]  /*6590*/  @P6 SHF.L.U32 R117, R146, 0x1f, RZ ;  /* 0x0000001f92756819 */ /* 0x000fe200000006ff */
[C---:B---3--:R-:W-:Y:S02]  /*65a0*/  IMAD R0, R70.reuse, R4, RZ ;  /* 0x0000000446007224 */ /* 0x048fe400078e02ff */
[C---:B------:R-:W-:Y:S02]  /*65b0*/  IMAD R2, R70.reuse, R5, RZ ;  /* 0x0000000546027224 */ /* 0x040fe400078e02ff */
[----:B------:R-:W-:Y:S02]  /*65c0*/  IMAD R3, R70, R6, RZ ;  /* 0x0000000646037224 */ /* 0x000fe400078e02ff */
[-C--:B------:R-:W-:Y:S01]  /*65d0*/  IMAD R0, R73, R72.reuse, R0 ;  /* 0x0000004849007224 */ /* 0x080fe200078e0200 */
[----:B------:R-:W-:Y:S01]  /*65e0*/  SHF.R.S32.HI R73, RZ, 0x18, R92 ;  /* 0x00000018ff497819 */ /* 0x000fe2000001145c */
[-C--:B------:R-:W-:Y:S01]  /*65f0*/  IMAD R2, R75, R72.reuse, R2 ;  /* 0x000000484b027224 */ /* 0x080fe200078e0202 */
[C---:B------:R-:W-:Y:S01]  /*6600*/  PRMT R75, R93.reuse, 0x8880, RZ ;  /* 0x000088805d4b7816 */ /* 0x040fe200000000ff */
[----:B------:R-:W-:Y:S01]  /*6610*/  IMAD R3, R74, R72, R3 ;  /* 0x000000484a037224 */ /* 0x000fe200078e0203 */
[----:B------:R-:W-:Y:S01]  /*6620*/  SHF.L.U32 R74, R93, 0x10, RZ ;  /* 0x000000105d4a7819 */ /* 0x000fe200000006ff */
[C---:B------:R-:W-:Y:S02]  /*6630*/  IMAD R7, R70.reuse, R7, RZ ;  /* 0x0000000746077224 */ /* 0x040fe400078e02ff */
[C---:B------:R-:W-:Y:S01]  /*6640*/  IMAD R4, R70.reuse, R8, RZ ;  /* 0x0000000846047224 */ /* 0x040fe200078e02ff */
[----:B------:R-:W-:Y:S01]  /*6650*/  SHF.R.S32.HI R74, RZ, 0x18, R74 ;  /* 0x00000018ff4a7819 */ /* 0x000fe2000001144a */
[----:B------:R-:W-:Y:S02]  /*6660*/  IMAD R5, R70, R9, RZ ;  /* 0x0000000946057224 */ /* 0x000fe400078e02ff */
[-C--:B------:R-:W-:Y:S01]  /*6670*/  IMAD R7, R73, R72.reuse, R7 ;  /* 0x0000004849077224 */ /* 0x080fe200078e0207 */
[C---:B------:R-:W-:Y:S01]  /*6680*/  PRMT R73, R94.reuse, 0x8880, RZ ;  /* 0x000088805e497816 */ /* 0x040fe200000000ff */
[----:B------:R-:W-:Y:S01]  /*6690*/  IMAD R4, R75, R72, R4 ;  /* 0x000000484b047224 */ /* 0x000fe200078e0204 */
[----:B------:R-:W-:Y:S01]  /*66a0*/  SHF.L.U32 R75, R94, 0x8, RZ ;  /* 0x000000085e4b7819 */ /* 0x000fe200000006ff */
[----:B------:R-:W-:Y:S01]  /*66b0*/  IMAD R6, R70, R10, RZ ;  /* 0x0000000a46067224 */ /* 0x000fe200078e02ff */
[----:B------:R-:W-:Y:S01]  /*66c0*/  I2IP.S8.S32.SAT R97, R7, R3, RZ ;  /* 0x0000000307617239 */ /* 0x000fe200000014ff */
[----:B------:R-:W-:Y:S01]  /*66d0*/  IMAD R5, R74, R72, R5 ;  /* 0x000000484a057224 */ /* 0x000fe200078e0205 */
[----:B------:R-:W-:Y:S01]  /*66e0*/  SHF.L.U32 R74, R94, 0x10, RZ ;  /* 0x000000105e4a7819 */ /* 0x000fe200000006ff */
[----:B------:R-:W-:Y:S01]  /*66f0*/  IMAD R11, R70, R11, RZ ;  /* 0x0000000b460b7224 */ /* 0x000fe200078e02ff */
[----:B------:R-:W-:Y:S01]  /*6700*/  I2IP.S8.S32.SAT R100, R2, R0, R97 ;  /* 0x0000000002647239 */ /* 0x000fe20000001461 */
[C---:B------:R-:W-:Y:S01]  /*6710*/  IMAD R8, R70.reuse, R12, RZ ;  /* 0x0000000c46087224 */ /* 0x040fe200078e02ff */
[----:B------:R-:W-:Y:S01]  /*6720*/  IADD3 R97, PT, PT, R135, UR44, RZ ;  /* 0x0000002c87617c10 */ /* 0x000fe2000fffe0ff */
[-C--:B------:R-:W-:Y:S01]  /*6730*/  IMAD R6, R77, R72.reuse, R6 ;  /* 0x000000484d067224 */ /* 0x080fe200078e0206 */
[----:B------:R-:W-:Y:S01]  /*6740*/  SHF.R.S32.HI R74, RZ, 0x18, R74 ;  /* 0x00000018ff4a7819 */ /* 0x000fe2000001144a */
[----:B------:R-:W-:Y:S01]  /*6750*/  IMAD R9, R70, R13, RZ ;  /* 0x0000000d46097224 */ /* 0x000fe200078e02ff */
[-C--:B------:R-:W-:Y:S01]  /*6760*/  IADD3 R158, PT, PT, R152, R97.reuse, RZ ;  /* 0x00000061989e7210 */ /* 0x080fe20007ffe0ff */
[-C--:B------:R-:W-:Y:S01]  /*6770*/  IMAD R11, R76, R72.reuse, R11 ;  /* 0x000000484c0b7224 */ /* 0x080fe200078e020b */
[----:B------:R-:W-:Y:S01]  /*6780*/  IADD3 R157, PT, PT, R151, R97, RZ ;  /* 0x00000061979d7210 */ /* 0x000fe20007ffe0ff */
[----:B------:R-:W-:Y:S01]  /*6790*/  IMAD R8, R73, R72, R8 ;  /* 0x0000004849087224 */ /* 0x000fe200078e0208 */
[----:B------:R-:W-:Y:S01]  /*67a0*/  IADD3 R156, PT, PT, R97, R98, RZ ;  /* 0x00000062619c7210 */ /* 0x000fe20007ffe0ff */
[----:B------:R-:W-:Y:S01]  /*67b0*/  IMAD R10, R70, R14, RZ ;  /* 0x0000000e460a7224 */ /* 0x000fe200078e02ff */
[----:B------:R-:W-:Y:S01]  /*67c0*/  I2IP.S8.S32.SAT R101, R11, R6, RZ ;  /* 0x000000060b657239 */ /* 0x000fe200000014ff */
[----:B------:R-:W-:Y:S01]  /*67d0*/  IMAD R9, R74, R72, R9 ;  /* 0x000000484a097224 */ /* 0x000fe200078e0209 */
[----:B------:R-:W-:Y:S01]  /*67e0*/  SHF.R.S32.HI R75, RZ, 0x18, R75 ;  /* 0x00000018ff4b7819 */ /* 0x000fe2000001144b */
[----:B------:R-:W-:Y:S01]  /*67f0*/  IMAD.U32 R74, R95, 0x10000, RZ ;  /* 0x000100005f4a7824 */ /* 0x000fe200078e00ff */
[----:B------:R-:W-:Y:S01]  /*6800*/  I2IP.S8.S32.SAT R101, R5, R4, R101 ;  /* 0x0000000405657239 */ /* 0x000fe20000001465 */
[C---:B------:R-:W-:Y:S01]  /*6810*/  IMAD R15, R70.reuse, R15, RZ ;  /* 0x0000000f460f7224 */ /* 0x040fe200078e02ff */
[----:B------:R-:W-:Y:S01]  /*6820*/  SHF.R.S32.HI R73, RZ, 0x18, R94 ;  /* 0x00000018ff497819 */ /* 0x000fe2000001145e */
[----:B------:R-:W-:Y:S01]  /*6830*/  IMAD R10, R75, R72, R10 ;  /* 0x000000484b0a7224 */ /* 0x000fe200078e020a */
[----:B------:R-:W-:Y:S01]  /*6840*/  PRMT R75, R95, 0x8880, RZ ;  /* 0x000088805f4b7816 */ /* 0x000fe200000000ff */
[C---:B------:R-:W-:Y:S01]  /*6850*/  IMAD R12, R70.reuse, R16, RZ ;  /* 0x00000010460c7224 */ /* 0x040fe200078e02ff */
[----:B------:R-:W-:Y:S01]  /*6860*/  SHF.R.S32.HI R74, RZ, 0x18, R74 ;  /* 0x00000018ff4a7819 */ /* 0x000fe2000001144a */
[----:B------:R-:W-:Y:S01]  /*6870*/  IMAD R13, R70, R17, RZ ;  /* 0x00000011460d7224 */ /* 0x000fe200078e02ff */
[----:B------:R-:W-:Y:S01]  /*6880*/  SHF.R.S32.HI R76, RZ, 0x18, R95 ;  /* 0x00000018ff4c7819 */ /* 0x000fe2000001145f */
[-C--:B------:R-:W-:Y:S01]  /*6890*/  IMAD R15, R73, R72.reuse, R15 ;  /* 0x00000048490f7224 */ /* 0x080fe200078e020f */
[----:B------:R-:W-:Y:S01]  /*68a0*/  PRMT R73, R80, 0x8880, RZ ;  /* 0x0000888050497816 */ /* 0x000fe200000000ff */
[----:B------:R-:W-:Y:S01]  /*68b0*/  IMAD R12, R75, R72, R12 ;  /* 0x000000484b0c7224 */ /* 0x000fe200078e020c */
[----:B------:R-:W-:Y:S01]  /*68c0*/  SHF.L.U32 R77, R95, 0x8, RZ ;  /* 0x000000085f4d7819 */ /* 0x000fe200000006ff */
[----:B------:R-:W-:Y:S01]  /*68d0*/  IMAD R14, R70, R18, RZ ;  /* 0x00000012460e7224 */ /* 0x000fe200078e02ff */
[----:B------:R-:W-:Y:S01]  /*68e0*/  I2IP.S8.S32.SAT R102, R15, R10, RZ ;  /* 0x0000000a0f667239 */ /* 0x000fe200000014ff */
[----:B------:R-:W-:Y:S01]  /*68f0*/  IMAD R13, R74, R72, R13 ;  /* 0x000000484a0d7224 */ /* 0x000fe200078e020d */
[----:B------:R-:W-:Y:S01]  /*6900*/  SHF.R.S32.HI R77, RZ, 0x18, R77 ;  /* 0x00000018ff4d7819 */ /* 0x000fe2000001144d */
[C---:B------:R-:W-:Y:S01]  /*6910*/  IMAD R19, R70.reuse, R19, RZ ;  /* 0x0000001346137224 */ /* 0x040fe200078e02ff */
[----:B------:R-:W-:Y:S01]  /*6920*/  I2IP.S8.S32.SAT R102, R9, R8, R102 ;  /* 0x0000000809667239 */ /* 0x000fe20000001466 */
[----:B------:R-:W-:Y:S01]  /*6930*/  IMAD R16, R70, R20, RZ ;  /* 0x0000001446107224 */ /* 0x000fe200078e02ff */
[C---:B------:R-:W-:Y:S01]  /*6940*/  SHF.L.U32 R74, R80.reuse, 0x10, RZ ;  /* 0x00000010504a7819 */ /* 0x040fe200000006ff */
[-C--:B------:R-:W-:Y:S01]  /*6950*/  IMAD R14, R77, R72.reuse, R14 ;  /* 0x000000484d0e7224 */ /* 0x080fe200078e020e */
[----:B------:R-:W-:Y:S01]  /*6960*/  SHF.L.U32 R75, R80, 0x8, RZ ;  /* 0x00000008504b7819 */ /* 0x000fe200000006ff */
[----:B------:R-:W-:Y:S01]  /*6970*/  IMAD R17, R70, R21, RZ ;  /* 0x0000001546117224 */ /* 0x000fe200078e02ff */
[----:B------:R-:W-:Y:S01]  /*6980*/  SHF.R.S32.HI R74, RZ, 0x18, R74 ;  /* 0x00000018ff4a7819 */ /* 0x000fe2000001144a */
[----:B------:R-:W-:Y:S01]  /*6990*/  IMAD R19, R76, R72, R19 ;  /* 0x000000484c137224 */ /* 0x000fe200078e0213 */
[----:B------:R-:W-:Y:S01]  /*69a0*/  SHF.R.S32.HI R75, RZ, 0x18, R75 ;  /* 0x00000018ff4b7819 */ /* 0x000fe2000001144b */
[----:B------:R-:W-:Y:S01]  /*69b0*/  IMAD R18, R70, R22, RZ ;  /* 0x0000001646127224 */ /* 0x000fe200078e02ff */
[----:B------:R-:W-:Y:S01]  /*69c0*/  SHF.R.S32.HI R76, RZ, 0x18, R81 ;  /* 0x00000018ff4c7819 */ /* 0x000fe20000011451 */
[----:B------:R-:W-:Y:S01]  /*69d0*/  IMAD R16, R73, R72, R16 ;  /* 0x0000004849107224 */ /* 0x000fe200078e0210 */
[----:B------:R-:W-:Y:S01]  /*69e0*/  I2IP.S8.S32.SAT R103, R19, R14, RZ ;  /* 0x0000000e13677239 */ /* 0x000fe200000014ff */
[-C--:B------:R-:W-:Y:S01]  /*69f0*/  IMAD R17, R74, R72.reuse, R17 ;  /* 0x000000484a117224 */ /* 0x080fe200078e0211 */
[----:B------:R-:W-:Y:S01]  /*6a00*/  SHF.L.U32 R74, R81, 0x10, RZ ;  /* 0x00000010514a7819 */ /* 0x000fe200000006ff */
[C---:B------:R-:W-:Y:S01]  /*6a10*/  IMAD R23, R70.reuse, R23, RZ ;  /* 0x0000001746177224 */ /* 0x040fe200078e02ff */
[----:B------:R-:W-:Y:S01]  /*6a20*/  SHF.R.S32.HI R73, RZ, 0x18, R80 ;  /* 0x00000018ff497819 */ /* 0x000fe20000011450 */
[----:B------:R-:W-:Y:S01]  /*6a30*/  IMAD R18, R75, R72, R18 ;  /* 0x000000484b127224 */ /* 0x000fe200078e0212 */
[----:B------:R-:W-:Y:S01]  /*6a40*/  PRMT R75, R81, 0x8880, RZ ;  /* 0x00008880514b7816 */ /* 0x000fe200000000ff */
[C---:B------:R-:W-:Y:S01]  /*6a50*/  IMAD R20, R70.reuse, R24, RZ ;  /* 0x0000001846147224 */ /* 0x040fe200078e02ff */
[----:B------:R-:W-:Y:S01]  /*6a60*/  SHF.R.S32.HI R74, RZ, 0x18, R74 ;  /* 0x00000018ff4a7819 */ /* 0x000fe2000001144a */
[----:B------:R-:W-:Y:S01]  /*6a70*/  IMAD R21, R70, R25, RZ ;  /* 0x0000001946157224 */ /* 0x000fe200078e02ff */
[----:B------:R-:W-:Y:S01]  /*6a80*/  I2IP.S8.S32.SAT R103, R13, R12, R103 ;  /* 0x0000000c0d677239 */ /* 0x000fe20000001467 */
[-C--:B------:R-:W-:Y:S01]  /*6a90*/  IMAD R23, R73, R72.reuse, R23 ;  /* 0x0000004849177224 */ /* 0x080fe200078e0217 */
[----:B------:R-:W-:Y:S01]  /*6aa0*/  SHF.L.U32 R77, R81, 0x8, RZ ;  /* 0x00000008514d7819 */ /* 0x000fe200000006ff */
[-C--:B------:R-:W-:Y:S01]  /*6ab0*/  IMAD R20, R75, R72.reuse, R20 ;  /* 0x000000484b147224 */ /* 0x080fe200078e0214 */
[----:B------:R-:W-:Y:S01]  /*6ac0*/  PRMT R73, R82, 0x8880, RZ ;  /* 0x0000888052497816 */ /* 0x000fe200000000ff */
[----:B------:R-:W-:Y:S01]  /*6ad0*/  IMAD R21, R74, R72, R21 ;  /* 0x000000484a157224 */ /* 0x000fe200078e0215 */
[----:B------:R-:W-:Y:S01]  /*6ae0*/  SHF.R.S32.HI R77, RZ, 0x18, R77 ;  /* 0x00000018ff4d7819 */ /* 0x000fe2000001144d */
[----:B------:R-:W-:Y:S01]  /*6af0*/  IMAD R22, R70, R26, RZ ;  /* 0x0000001a46167224 */ /* 0x000fe200078e02ff */
[----:B------:R1:W-:Y:S01]  /*6b00*/  STS.128 [R135+UR44+0x8200], R100 ;  /* 0x0082006487007988 */ /* 0x0003e20008000c2c */
[----:B------:R-:W-:Y:S01]  /*6b10*/  IMAD.U32 R74, R82, 0x10000, RZ ;  /* 0x00010000524a7824 */ /* 0x000fe200078e00ff */
[----:B------:R-:W-:Y:S01]  /*6b20*/  I2IP.S8.S32.SAT R104, R23, R18, RZ ;  /* 0x0000001217687239 */ /* 0x000fe200000014ff */
[----:B------:R-:W-:Y:S01]  /*6b30*/  IMAD R27, R70, R27, RZ ;  /* 0x0000001b461b7224 */ /* 0x000fe200078e02ff */
[----:B------:R-:W-:Y:S01]  /*6b40*/  SHF.L.U32 R75, R82, 0x8, RZ ;  /* 0x00000008524b7819 */ /* 0x000fe200000006ff */
[C---:B------:R-:W-:Y:S01]  /*6b50*/  IMAD R24, R70.reuse, R28, RZ ;  /* 0x0000001c46187224 */ /* 0x040fe200078e02ff */
[----:B------:R-:W-:Y:S01]  /*6b60*/  I2IP.S8.S32.SAT R104, R17, R16, R104 ;  /* 0x0000001011687239 */ /* 0x000fe20000001468 */
[-C--:B------:R-:W-:Y:S01]  /*6b70*/  IMAD R22, R77, R72.reuse, R22 ;  /* 0x000000484d167224 */ /* 0x080fe200078e0216 */
[----:B------:R-:W-:Y:S01]  /*6b80*/  SHF.R.S32.HI R74, RZ, 0x18, R74 ;  /* 0x00000018ff4a7819 */ /* 0x000fe2000001144a */
[----:B------:R-:W-:Y:S01]  /*6b90*/  IMAD R25, R70, R29, RZ ;  /* 0x0000001d46197224 */ /* 0x000fe200078e02ff */
[----:B------:R-:W-:Y:S01]  /*6ba0*/  SHF.R.S32.HI R75, RZ, 0x18, R75 ;  /* 0x00000018ff4b7819 */ /* 0x000fe2000001144b */
[----:B------:R-:W-:Y:S01]  /*6bb0*/  IMAD R27, R76, R72, R27 ;  /* 0x000000484c1b7224 */ /* 0x000fe200078e021b */
[----:B------:R-:W-:Y:S01]  /*6bc0*/  SHF.R.S32.HI R76, RZ, 0x18, R83 ;  /* 0x00000018ff4c7819 */ /* 0x000fe20000011453 */
[----:B------:R-:W-:Y:S01]  /*6bd0*/  IMAD R26, R70, R30, RZ ;  /* 0x0000001e461a7224 */ /* 0x000fe200078e02ff */
[----:B------:R-:W-:Y:S01]  /*6be0*/  SHF.L.U32 R77, R83, 0x8, RZ ;  /* 0x00000008534d7819 */ /* 0x000fe200000006ff */
        /* <DEDUP_REMOVED lines=13> */
[----:B------:R-:W-:Y:S01]  /*6cc0*/  PRMT R73, R84, 0x8880, RZ ;  /* 0x0000888054497816 */ /* 0x000fe200000000ff */
[----:B------:R-:W-:Y:S01]  /*6cd0*/  IMAD R28, R75, R72, R28 ;  /* 0x000000484b1c7224 */ /* 0x000fe200078e021c */
[----:B------:R-:W-:Y:S01]  /*6ce0*/  SHF.R.S32.HI R77, RZ, 0x18, R77 ;  /* 0x00000018ff4d7819 */ /* 0x000fe2000001144d */
[----:B------:R-:W-:Y:S01]  /*6cf0*/  IMAD R30, R70, R34, RZ ;  /* 0x00000022461e7224 */ /* 0x000fe200078e02ff */
[----:B------:R-:W-:Y:S01]  /*6d00*/  I2IP.S8.S32.SAT R106, R31, R26, RZ ;  /* 0x0000001a1f6a7239 */ /* 0x000fe200000014ff */
[----:B------:R-:W-:Y:S01]  /*6d10*/  IMAD R29, R74, R72, R29 ;  /* 0x000000484a1d7224 */ /* 0x000fe200078e021d */
[----:B------:R-:W-:Y:S01]  /*6d20*/  SHF.L.U32 R74, R84, 0x10, RZ ;  /* 0x00000010544a7819 */ /* 0x000fe200000006ff */
        /* <DEDUP_REMOVED lines=9> */
[----:B------:R-:W-:Y:S01]  /*6dc0*/  PRMT R76, R85, 0x8880, RZ ;  /* 0x00008880554c7816 */ /* 0x000fe200000000ff */
[----:B------:R-:W-:Y:S01]  /*6dd0*/  IMAD R34, R70, R38, RZ ;  /* 0x0000002646227224 */ /* 0x000fe200078e02ff */
[----:B------:R-:W-:Y:S01]  /*6de0*/  SHF.L.U32 R77, R88, 0x10, RZ ;  /* 0x00000010584d7819 */ /* 0x000fe200000006ff */
[----:B------:R-:W-:Y:S01]  /*6df0*/  IMAD R32, R73, R72, R32 ;  /* 0x0000004849207224 */ /* 0x000fe200078e0220 */
[----:B------:R-:W-:Y:S01]  /*6e00*/  SHF.R.S32.HI R73, RZ, 0x18, R84 ;  /* 0x00000018ff497819 */ /* 0x000fe20000011454 */
[----:B------:R-:W-:Y:S01]  /*6e10*/  IMAD R39, R70, R39, RZ ;  /* 0x0000002746277224 */ /* 0x000fe200078e02ff */
[----:B------:R-:W-:Y:S01]  /*6e20*/  I2IP.S8.S32.SAT R107, R35, R30, RZ ;  /* 0x0000001e236b7239 */ /* 0x000fe200000014ff */
[-C--:B------:R-:W-:Y:S02]  /*6e30*/  IMAD R33, R74, R72.reuse, R33 ;  /* 0x000000484a217224 */ /* 0x080fe400078e0221 */
[----:B------:R-:W-:Y:S01]  /*6e40*/  IMAD R34, R75, R72, R34 ;  /* 0x000000484b227224 */ /* 0x000fe200078e0222 */
[----:B------:R-:W-:Y:S01]  /*6e50*/  I2IP.S8.S32.SAT R107, R29, R28, R107 ;  /* 0x0000001c1d6b7239 */ /* 0x000fe2000000146b */
[C---:B------:R-:W-:Y:S01]  /*6e60*/  IMAD.U32 R74, R85.reuse, 0x10000, RZ ;  /* 0x00010000554a7824 */ /* 0x040fe200078e00ff */
[----:B------:R-:W-:Y:S01]  /*6e70*/  SHF.L.U32 R75, R85, 0x8, RZ ;  /* 0x00000008554b7819 */ /* 0x000fe200000006ff */
[----:B------:R-:W-:Y:S01]  /*6e80*/  IMAD R39, R73, R72, R39 ;  /* 0x0000004849277224 */ /* 0x000fe200078e0227 */
[----:B------:R-:W-:Y:S01]  /*6e90*/  MOV R73, R76 ;  /* 0x0000004c00497202 */ /* 0x000fe20000000f00 */
[C---:B------:R-:W-:Y:S01]  /*6ea0*/  IMAD R36, R70.reuse, R40, RZ ;  /* 0x0000002846247224 */ /* 0x040fe200078e02ff */
[----:B------:R-:W-:Y:S01]  /*6eb0*/  SHF.R.S32.HI R74, RZ, 0x18, R74 ;  /* 0x00000018ff4a7819 */ /* 0x000fe2000001144a */
[C---:B------:R-:W-:Y:S01]  /*6ec0*/  IMAD R37, R70.reuse, R41, RZ ;  /* 0x0000002946257224 */ /* 0x040fe200078e02ff */
[----:B------:R-:W-:Y:S01]  /*6ed0*/  SHF.R.S32.HI R75, RZ, 0x18, R75 ;  /* 0x00000018ff4b7819 */ /* 0x000fe2000001144b */
[----:B------:R-:W-:Y:S01]  /*6ee0*/  IMAD R38, R70, R42, RZ ;  /* 0x0000002a46267224 */ /* 0x000fe200078e02ff */
[----:B------:R1:W-:Y:S01]  /*6ef0*/  STS.128 [R158+0x8200], R104 ;  /* 0x008200689e007388 */ /* 0x0003e20000000c00 */
[----:B------:R-:W-:Y:S01]  /*6f00*/  IMAD R36, R73, R72, R36 ;  /* 0x0000004849247224 */ /* 0x000fe200078e0224 */
[----:B------:R-:W-:Y:S01]  /*6f10*/  I2IP.S8.S32.SAT R108, R39, R34, RZ ;  /* 0x00000022276c7239 */ /* 0x000fe200000014ff */
[-C--:B------:R-:W-:Y:S01]  /*6f20*/  IMAD R37, R74, R72.reuse, R37 ;  /* 0x000000484a257224 */ /* 0x080fe200078e0225 */
[----:B------:R-:W-:Y:S01]  /*6f30*/  SHF.R.S32.HI R76, RZ, 0x18, R85 ;  /* 0x00000018ff4c7819 */ /* 0x000fe20000011455 */
[----:B------:R-:W-:Y:S01]  /*6f40*/  IMAD R43, R70, R43, RZ ;  /* 0x0000002b462b7224 */ /* 0x000fe200078e02ff */
[C---:B------:R-:W-:Y:S01]  /*6f50*/  SHF.L.U32 R74, R86.reuse, 0x10, RZ ;  /* 0x00000010564a7819 */ /* 0x040fe200000006ff */
[----:B------:R-:W-:Y:S01]  /*6f60*/  IMAD R38, R75, R72, R38 ;  /* 0x000000484b267224 */ /* 0x000fe200078e0226 */
[----:B------:R-:W-:Y:S01]  /*6f70*/  PRMT R73, R86, 0x8880, RZ ;  /* 0x0000888056497816 */ /* 0x000fe200000000ff */
[----:B------:R-:W-:Y:S01]  /*6f80*/  IMAD R40, R70, R44, RZ ;  /* 0x0000002c46287224 */ /* 0x000fe200078e02ff */
[----:B------:R-:W-:Y:S01]  /*6f90*/  SHF.L.U32 R75, R86, 0x8, RZ ;  /* 0x00000008564b7819 */ /* 0x000fe200000006ff */
[----:B------:R-:W-:Y:S01]  /*6fa0*/  IMAD R41, R70, R45, RZ ;  /* 0x0000002d46297224 */ /* 0x000fe200078e02ff */
[----:B------:R-:W-:Y:S01]  /*6fb0*/  SHF.R.S32.HI R74, RZ, 0x18, R74 ;  /* 0x00000018ff4a7819 */ /* 0x000fe2000001144a */
[----:B------:R-:W-:Y:S01]  /*6fc0*/  IMAD R43, R76, R72, R43 ;  /* 0x000000484c2b7224 */ /* 0x000fe200078e022b */
[----:B------:R-:W-:Y:S01]  /*6fd0*/  SHF.R.S32.HI R75, RZ, 0x18, R75 ;  /* 0x00000018ff4b7819 */ /* 0x000fe2000001144b */
[C---:B------:R-:W-:Y:S01]  /*6fe0*/  IMAD R42, R70.reuse, R46, RZ ;  /* 0x0000002e462a7224 */ /* 0x040fe200078e02ff */
[----:B------:R-:W-:Y:S01]  /*6ff0*/  I2IP.S8.S32.SAT R108, R33, R32, R108 ;  /* 0x00000020216c7239 */ /* 0x000fe2000000146c */
[----:B------:R-:W-:Y:S01]  /*7000*/  IMAD R40, R73, R72, R40 ;  /* 0x0000004849287224 */ /* 0x000fe200078e0228 */
[----:B------:R-:W-:Y:S01]  /*7010*/  SHF.R.S32.HI R76, RZ, 0x18, R86 ;  /* 0x00000018ff4c7819 */ /* 0x000fe20000011456 */
[----:B------:R-:W-:Y:S01]  /*7020*/  IMAD R47, R70, R47, RZ ;  /* 0x0000002f462f7224 */ /* 0x000fe200078e02ff */
[----:B------:R-:W-:Y:S01]  /*7030*/  I2IP.S8.S32.SAT R109, R43, R38, RZ ;  /* 0x000000262b6d7239 */ /* 0x000fe200000014ff */
[-C--:B------:R-:W-:Y:S01]  /*7040*/  IMAD R41, R74, R72.reuse, R41 ;  /* 0x000000484a297224 */ /* 0x080fe200078e0229 */
[----:B------:R-:W-:Y:S01]  /*7050*/  PRMT R73, R87, 0x8880, RZ ;  /* 0x0000888057497816 */ /* 0x000fe200000000ff */
[-C--:B------:R-:W-:Y:S01]  /*7060*/  IMAD R42, R75, R72.reuse, R42 ;  /* 0x000000484b2a7224 */ /* 0x080fe200078e022a */
[----:B------:R-:W-:Y:S01]  /*7070*/  SHF.L.U32 R74, R87, 0x10, RZ ;  /* 0x00000010574a7819 */ /* 0x000fe200000006ff */
[----:B------:R-:W-:Y:S01]  /*7080*/  IMAD R47, R76, R72, R47 ;  /* 0x000000484c2f7224 */ /* 0x000fe200078e022f */
[----:B------:R-:W-:Y:S01]  /*7090*/  I2IP.S8.S32.SAT R109, R37, R36, R109 ;  /* 0x00000024256d7239 */ /* 0x000fe2000000146d */
[C---:B------:R-:W-:Y:S01]  /*70a0*/  IMAD R44, R70.reuse, R48, RZ ;  /* 0x00000030462c7224 */ /* 0x040fe200078e02ff */
[----:B------:R-:W-:Y:S01]  /*70b0*/  SHF.R.S32.HI R74, RZ, 0x18, R74 ;  /* 0x00000018ff4a7819 */ /* 0x000fe2000001144a */
[----:B------:R-:W-:Y:S01]  /*70c0*/  IMAD.SHL.U32 R76, R87, 0x100, RZ ;  /* 0x00000100574c7824 */ /* 0x000fe200078e00ff */
[----:B------:R-:W-:Y:S01]  /*70d0*/  I2IP.S8.S32.SAT R110, R47, R42, RZ ;  /* 0x0000002a2f6e7239 */ /* 0x000fe200000014ff */
[----:B------:R-:W-:Y:S01]  /*70e0*/  IMAD R45, R70, R49, RZ ;  /* 0x00000031462d7224 */ /* 0x000fe200078e02ff */
[----:B------:R-:W-:Y:S01]  /*70f0*/  PRMT R75, R88, 0x8880, RZ ;  /* 0x00008880584b7816 */ /* 0x000fe200000000ff */
[----:B------:R-:W-:Y:S01]  /*7100*/  IMAD R44, R73, R72, R44 ;  /* 0x00000048492c7224 */ /* 0x000fe200078e022c */
[----:B------:R-:W-:Y:S01]  /*7110*/  SHF.R.S32.HI R73, RZ, 0x18, R76 ;  /* 0x00000018ff497819 */ /* 0x000fe2000001144c */
[----:B------:R-:W-:Y:S01]  /*7120*/  IMAD R46, R70, R50, RZ ;  /* 0x00000032462e7224 */ /* 0x000fe200078e02ff */
[----:B------:R-:W-:Y:S01]  /*7130*/  I2IP.S8.S32.SAT R110, R41, R40, R110 ;  /* 0x00000028296e7239 */ /* 0x000fe2000000146e */
[----:B------:R-:W-:Y:S01]  /*7140*/  IMAD R45, R74, R72, R45 ;  /* 0x000000484a2d7224 */ /* 0x000fe200078e022d */
[----:B------:R-:W-:Y:S01]  /*7150*/  SHF.R.S32.HI R74, RZ, 0x18, R87 ;  /* 0x00000018ff4a7819 */ /* 0x000fe20000011457 */
[----:B------:R-:W-:Y:S01]  /*7160*/  IMAD R51, R70, R51, RZ ;  /* 0x0000003346337224 */ /* 0x000fe200078e02ff */
[----:B------:R-:W-:Y:S01]  /*7170*/  SHF.L.U32 R76, R88, 0x8, RZ ;  /* 0x00000008584c7819 */ /* 0x000fe200000006ff */
[----:B------:R-:W-:Y:S02]  /*7180*/  IMAD R48, R70, R52, RZ ;  /* 0x0000003446307224 */ /* 0x000fe400078e02ff */
[-C--:B------:R-:W-:Y:S01]  /*7190*/  IMAD R46, R73, R72.reuse, R46 ;  /* 0x00000048492e7224 */ /* 0x080fe200078e022e */
[----:B------:R-:W-:Y:S01]  /*71a0*/  SHF.R.S32.HI R73, RZ, 0x18, R77 ;  /* 0x00000018ff497819 */ /* 0x000fe2000001144d */
[-C--:B------:R-:W-:Y:S01]  /*71b0*/  IMAD R51, R74, R72.reuse, R51 ;  /* 0x000000484a337224 */ /* 0x080fe200078e0233 */
[----:B------:R-:W-:Y:S01]  /*71c0*/  SHF.R.S32.HI R74, RZ, 0x18, R88 ;  /* 0x00000018ff4a7819 */ /* 0x000fe20000011458 */
[----:B------:R-:W-:Y:S01]  /*71d0*/  IMAD R49, R70, R53, RZ ;  /* 0x0000003546317224 */ /* 0x000fe200078e02ff */
[----:B------:R-:W-:Y:S01]  /*71e0*/  SHF.L.U32 R77, R90, 0x8, RZ ;  /* 0x000000085a4d7819 */ /* 0x000fe200000006ff */
[----:B------:R-:W-:Y:S01]  /*71f0*/  IMAD R48, R75, R72, R48 ;  /* 0x000000484b307224 */ /* 0x000fe200078e0230 */
[----:B------:R-:W-:Y:S01]  /*7200*/  SHF.R.S32.HI R75, RZ, 0x18, R76 ;  /* 0x00000018ff4b7819 */ /* 0x000fe2000001144c */
[C---:B------:R-:W-:Y:S01]  /*7210*/  IMAD R50, R70.reuse, R54, RZ ;  /* 0x0000003646327224 */ /* 0x040fe200078e02ff */
[----:B------:R-:W-:Y:S01]  /*7220*/  I2IP.S8.S32.SAT R111, R51, R46, RZ ;  /* 0x0000002e336f7239 */ /* 0x000fe200000014ff */
[C---:B------:R-:W-:Y:S01]  /*7230*/  IMAD R55, R70.reuse, R55, RZ ;  /* 0x0000003746377224 */ /* 0x040fe200078e02ff */
[----:B------:R-:W-:Y:S01]  /*7240*/  SHF.L.U32 R76, R89, 0x10, RZ ;  /* 0x00000010594c7819 */ /* 0x000fe200000006ff */
[----:B------:R-:W-:Y:S01]  /*7250*/  IMAD R49, R73, R72, R49 ;  /* 0x0000004849317224 */ /* 0x000fe200078e0231 */
[----:B------:R-:W-:Y:S01]  /*7260*/  PRMT R73, R89, 0x8880, RZ ;  /* 0x0000888059497816 */ /* 0x000fe200000000ff */
[----:B------:R-:W-:Y:S01]  /*7270*/  IMAD R52, R70, R56, RZ ;  /* 0x0000003846347224 */ /* 0x000fe200078e02ff */
[----:B------:R-:W-:Y:S01]  /*7280*/  I2IP.S8.S32.SAT R111, R45, R44, R111 ;  /* 0x0000002c2d6f7239 */ /* 0x000fe2000000146f */
[-C--:B------:R-:W-:Y:S01]  /*7290*/  IMAD R50, R75, R72.reuse, R50 ;  /* 0x000000484b327224 */ /* 0x080fe200078e0232 */
[----:B------:R-:W-:Y:S01]  /*72a0*/  PRMT R75, R90, 0x8880, RZ ;  /* 0x000088805a4b7816 */ /* 0x000fe200000000ff */
[-C--:B------:R-:W-:Y:S01]  /*72b0*/  IMAD R55, R74, R72.reuse, R55 ;  /* 0x000000484a377224 */ /* 0x080fe200078e0237 */
[----:B------:R-:W-:Y:S01]  /*72c0*/  SHF.R.S32.HI R74, RZ, 0x18, R76 ;  /* 0x00000018ff4a7819 */ /* 0x000fe2000001144c */
[----:B------:R-:W-:Y:S01]  /*72d0*/  IMAD R52, R73, R72, R52 ;  /* 0x0000004849347224 */ /* 0x000fe200078e0234 */
[----:B------:R-:W-:Y:S01]  /*72e0*/  SHF.L.U32 R73, R89, 0x8, RZ ;  /* 0x0000000859497819 */ /* 0x000fe200000006ff */
[C---:B------:R-:W-:Y:S01]  /*72f0*/  IMAD R53, R70.reuse, R57, RZ ;  /* 0x0000003946357224 */ /* 0x040fe200078e02ff */
[----:B------:R1:W-:Y:S01]  /*7300*/  STS.128 [R157+0x8200], R108 ;  /* 0x0082006c9d007388 */ /* 0x0003e20000000c00 */
[----:B------:R-:W-:Y:S01]  /*7310*/  IMAD R54, R70, R58, RZ ;  /* 0x0000003a46367224 */ /* 0x000fe200078e02ff */
[----:B------:R-:W-:Y:S01]  /*7320*/  SHF.R.S32.HI R73, RZ, 0x18, R73 ;  /* 0x00000018ff497819 */ /* 0x000fe20000011449 */
[----:B------:R-:W-:Y:S01]  /*7330*/  IMAD R53, R74, R72, R53 ;  /* 0x000000484a357224 */ /* 0x000fe200078e0235 */
[----:B------:R-:W-:Y:S01]  /*7340*/  SHF.L.U32 R76, R90, 0x10, RZ ;  /* 0x000000105a4c7819 */ /* 0x000fe200000006ff */
[C---:B------:R-:W-:Y:S01]  /*7350*/  IMAD R59, R70.reuse, R59, RZ ;  /* 0x0000003b463b7224 */ /* 0x040fe200078e02ff */
[----:B------:R-:W-:Y:S01]  /*7360*/  SHF.R.S32.HI R74, RZ, 0x18, R89 ;  /* 0x00000018ff4a7819 */ /* 0x000fe20000011459 */
[C---:B------:R-:W-:Y:S01]  /*7370*/  IMAD R56, R70.reuse, R60, RZ ;  /* 0x0000003c46387224 */ /* 0x040fe200078e02ff */
[----:B------:R-:W-:Y:S01]  /*7380*/  I2IP.S8.S32.SAT R112, R55, R50, RZ ;  /* 0x0000003237707239 */ /* 0x000fe200000014ff */
[----:B------:R-:W-:Y:S01]  /*7390*/  IMAD R54, R73, R72, R54 ;  /* 0x0000004849367224 */ /* 0x000fe200078e0236 */
[----:B------:R-:W-:Y:S01]  /*73a0*/  SHF.R.S32.HI R76, RZ, 0x18, R76 ;  /* 0x00000018ff4c7819 */ /* 0x000fe2000001144c */
[----:B------:R-:W-:Y:S01]  /*73b0*/  IMAD R57, R70, R61, RZ ;  /* 0x0000003d46397224 */ /* 0x000fe200078e02ff */
[----:B------:R-:W-:Y:S01]  /*73c0*/  I2IP.S8.S32.SAT R112, R49, R48, R112 ;  /* 0x0000003031707239 */ /* 0x000fe20000001470 */
[----:B------:R-:W-:Y:S01]  /*73d0*/  IMAD R59, R74, R72, R59 ;  /* 0x000000484a3b7224 */ /* 0x000fe200078e023b */
[----:B------:R-:W-:Y:S01]  /*73e0*/  SHF.R.S32.HI R77, RZ, 0x18, R77 ;  /* 0x00000018ff4d7819 */ /* 0x000fe2000001144d */
[----:B------:R-:W-:Y:S01]  /*73f0*/  IMAD R58, R70, R62, RZ ;  /* 0x0000003e463a7224 */ /* 0x000fe200078e02ff */
[----:B------:R-:W-:Y:S01]  /*7400*/  SHF.R.S32.HI R73, RZ, 0x18, R90 ;  /* 0x00000018ff497819 */ /* 0x000fe2000001145a */
[----:B------:R-:W-:Y:S01]  /*7410*/  IMAD R56, R75, R72, R56 ;  /* 0x000000484b387224 */ /* 0x000fe200078e0238 */
[----:B------:R-:W-:Y:S01]  /*7420*/  I2IP.S8.S32.SAT R113, R59, R54, RZ ;  /* 0x000000363b717239 */ /* 0x000fe200000014ff */
[----:B------:R-:W-:Y:S01]  /*7430*/  IMAD R57, R76, R72, R57 ;  /* 0x000000484c397224 */ /* 0x000fe200078e0239 */
[C---:B------:R-:W-:Y:S01]  /*7440*/  PRMT R75, R91.reuse, 0x8880, RZ ;  /* 0x000088805b4b7816 */ /* 0x040fe200000000ff */
[----:B------:R-:W-:Y:S01]  /*7450*/  IMAD.U32 R74, R91, 0x10000, RZ ;  /* 0x000100005b4a7824 */ /* 0x000fe200078e00ff */
[----:B------:R-:W-:Y:S01]  /*7460*/  I2IP.S8.S32.SAT R113, R53, R52, R113 ;  /* 0x0000003435717239 */ /* 0x000fe20000001471 */
[C---:B------:R-:W-:Y:S01]  /*7470*/  IMAD R63, R70.reuse, R63, RZ ;  /* 0x0000003f463f7224 */ /* 0x040fe200078e02ff */
[----:B------:R-:W-:Y:S01]  /*7480*/  SHF.R.S32.HI R76, RZ, 0x18, R91 ;  /* 0x00000018ff4c7819 */ /* 0x000fe2000001145b */
[----:B------:R-:W-:Y:S01]  /*7490*/  IMAD R58, R77, R72, R58 ;  /* 0x000000484d3a7224 */ /* 0x000fe200078e023a */
[----:B------:R-:W-:Y:S01]  /*74a0*/  SHF.L.U32 R77, R91, 0x8, RZ ;  /* 0x000000085b4d7819 */ /* 0x000fe200000006ff */
[C---:B------:R-:W-:Y:S01]  /*74b0*/  IMAD R60, R70.reuse, R64, RZ ;  /* 0x00000040463c7224 */ /* 0x040fe200078e02ff */
[----:B------:R-:W-:Y:S01]  /*74c0*/  SHF.R.S32.HI R74, RZ, 0x18, R74 ;  /* 0x00000018ff4a7819 */ /* 0x000fe2000001144a */
[C---:B------:R-:W-:Y:S01]  /*74d0*/  IMAD R61, R70.reuse, R65, RZ ;  /* 0x00000041463d7224 */ /* 0x040fe200078e02ff */
[----:B------:R-:W-:Y:S01]  /*74e0*/  SHF.R.S32.HI R77, RZ, 0x18, R77 ;  /* 0x00000018ff4d7819 */ /* 0x000fe2000001144d */
[-C--:B------:R-:W-:Y:S02]  /*74f0*/  IMAD R63, R73, R72.reuse, R63 ;  /* 0x00000048493f7224 */ /* 0x080fe400078e023f */
[----:B------:R-:W-:Y:S02]  /*7500*/  IMAD R60, R75, R72, R60 ;  /* 0x000000484b3c7224 */ /* 0x000fe400078e023c */
[----:B------:R-:W-:Y:S01]  /*7510*/  IMAD R62, R70, R66, RZ ;  /* 0x00000042463e7224 */ /* 0x000fe200078e02ff */
[----:B------:R-:W-:Y:S01]  /*7520*/  I2IP.S8.S32.SAT R114, R63, R58, RZ ;  /* 0x0000003a3f727239 */ /* 0x000fe200000014ff */
[----:B------:R-:W-:Y:S02]  /*7530*/  IMAD R61, R74, R72, R61 ;  /* 0x000000484a3d7224 */ /* 0x000fe400078e023d */
[----:B------:R-:W-:Y:S01]  /*7540*/  IMAD R67, R70, R67, RZ ;  /* 0x0000004346437224 */ /* 0x000fe200078e02ff */
[----:B------:R-:W-:Y:S01]  /*7550*/  I2IP.S8.S32.SAT R114, R57, R56, R114 ;  /* 0x0000003839727239 */ /* 0x000fe20000001472 */
[-C--:B------:R-:W-:Y:S02]  /*7560*/  IMAD R62, R77, R72.reuse, R62 ;  /* 0x000000484d3e7224 */ /* 0x080fe400078e023e */
[----:B------:R-:W-:Y:S05]  /*7570*/  IMAD R67, R76, R72, R67 ;  /* 0x000000484c437224 */ /* 0x000fea00078e0243 */
[----:B------:R-:W-:Y:S04]  /*7580*/  I2IP.S8.S32.SAT R115, R67, R62, RZ ;  /* 0x0000003e43737239 */ /* 0x000fe800000014ff */
[----:B------:R-:W-:Y:S05]  /*7590*/  I2IP.S8.S32.SAT R115, R61, R60, R115 ;  /* 0x0000003c3d737239 */ /* 0x000fea0000001473 */
[----:B------:R1:W-:Y:S01]  /*75a0*/  STS.128 [R156+0x8200], R112 ;  /* 0x008200709c007388 */ /* 0x0003e20000000c00 */
[----:B------:R-:W-:Y:S01]  /*75b0*/  @!PT LDS RZ, [RZ] ;  /* 0x00000000fffff984 */ /* 0x000fe20000000800 */
[----:B------:R-:W-:Y:S01]  /*75c0*/  @!PT LDS RZ, [RZ] ;  /* 0x00000000fffff984 */ /* 0x000fe20000000800 */
[----:B------:R-:W-:Y:S01]  /*75d0*/  @!PT LDS RZ, [RZ] ;  /* 0x00000000fffff984 */ /* 0x000fe20000000800 */
[----:B------:R-:W-:Y:S01]  /*75e0*/  @!PT LDS RZ, [RZ] ;  /* 0x00000000fffff984 */ /* 0x000fe20000000800 */
[----:B------:R2:W-:Y:S07]  /*75f0*/  MEMBAR.ALL.CTA ;  /* 0x0000000000007992 */ /* 0x0005ee0000008000 */
[----:B--2---:R-:W2:Y:S02]  /*7600*/  FENCE.VIEW.ASYNC.S ;  /* 0x00000000000073c6 */ /* 0x004ea40000000000 */
[----:B--2---:R-:W-:Y:S06]  /*7610*/  BAR.SYNC.DEFER_BLOCKING 0x1, 0x80 ;  /* 0x0042000000007b1d */ /* 0x004fec0000010000 */
[----:B------:R-:W-:Y:S05]  /*7620*/  @P0 BRA `(.L_x_107) ;  /* 0x0000000000280947 */ /* 0x000fea0003800000 */
[----:B------:R-:W-:Y:S01]  /*7630*/  UIADD3 UR4, UPT, UPT, UR44, 0x8200, URZ ;  /* 0x000082002c047890 */ /* 0x000fe2000fffe0ff */
[----:B------:R-:W-:Y:S05]  /*7640*/  UMOV UR51, UR36 ;  /* 0x0000002400337c82 */ /* 0x000fea0008000000 */
[----:B------:R-:W-:Y:S01]  /*7650*/  MOV R153, UR4 ;  /* 0x0000000400997c02 */ /* 0x000fe20008000f00 */
[----:B------:R-:W-:Y:S03]  /*7660*/  UIADD3 UR4, UP0, UPT, UR62, 0x680, URZ ;  /* 0x000006803e047890 */ /* 0x000fe6000ff1e0ff */
[----:B------:R-:W-:Y:S01]  /*7670*/  R2UR UR48, R153 ;  /* 0x00000000993072ca */ /* 0x000fe200000e0000 */
[----:B------:R-:W-:Y:S11]  /*7680*/  UIADD3.X UR5, UPT, UPT, URZ, UR63, URZ, UP0, !UPT ;  /* 0x0000003fff057290 */ /* 0x000ff600087fe4ff */
[----:B------:R-:W-:Y:S01]  /*7690*/  @!UPT UIADD3 URZ, UPT, UPT, URZ, URZ, URZ ;  /* 0x000000fffffff290 */ /* 0x000fe2000fffe0ff */
[----:B------:R2:W-:Y:S01]  /*76a0*/  UTMASTG.3D [UR48], [UR4] ;  /* 0x00000030040073b5 */ /* 0x0005e20008010000 */
[----:B------:R0:W-:Y:S01]  /*76b0*/  UTMACMDFLUSH ;  /* 0x00000000000079b7 */ /* 0x0001e20000000000 */
[----:B--2---:R-:W-:Y:S04]  /*76c0*/  DEPBAR.LE SB0, 0x1 ;  /* 0x000080400000791a */ /* 0x004fe80000000000 */
.L_x_107:
[----:B------:R-:W-:Y:S05]  /*76d0*/  BSYNC.RECONVERGENT B0 ;  /* 0x0000000000007941 */ /* 0x000fea0003800200 */
.L_x_106:
[----:B------:R-:W-:Y:S06]  /*76e0*/  BAR.SYNC.DEFER_BLOCKING 0x1, 0x80 ;  /* 0x0042000000007b1d */ /* 0x000fec0000010000 */
[----:B------:R-:W2:Y:S01]  /*76f0*/  @P6 SYNCS.PHASECHK.TRANS64.TRYWAIT P0, [R116+URZ+0x70], R117 ;  /* 0x00007075740065a7 */ /* 0x000ea200080011ff */
[----:B------:R-:W-:Y:S01]  /*7700*/  BSSY B1, `(.L_x_108) ;  /* 0x0000023000017945 */ /* 0x000fe20003800000 */
[----:B--2---:R-:W-:Y:S03]  /*7710*/  @P6 SEL R79, RZ, 0x1, !P0 ;  /* 0x00000001ff4f6807 */ /* 0x004fe60004000000 */
[----:B------:R-:W-:Y:S05]  /*7720*/  @!P6 BRA `(.L_x_109) ;  /* 0x000000000080e947 */ /* 0x000fea0003800000 */
[----:B------:R-:W-:Y:S01]  /*7730*/  ISETP.NE.AND P1, PT, R96, RZ, PT ;  /* 0x000000ff6000720c */ /* 0x000fe20003f25270 */
[----:B------:R-:W-:Y:S01]  /*7740*/  BSSY B0, `(.L_x_110) ;  /* 0x000000a000007945 */ /* 0x000fe20003800000 */
[----:B------:R-:W-:Y:S11]  /*7750*/  ISETP.NE.AND P0, PT, R79, RZ, PT ;  /* 0x000000ff4f00720c */ /* 0x000ff60003f05270 */
[----:B------:R-:W-:Y:S04]  /*7760*/  @P1 IMAD R5, R148, 0x2000, R97 ;  /* 0x0000200094051824 */ /* 0x000fe800078e0261 */
[--C-:B------:R-:W-:Y:S01]  /*7770*/  @P1 IMAD.IADD R4, R152, 0x1, R5.reuse ;  /* 0x0000000198041824 */ /* 0x100fe200078e0205 */
[----:B------:R-:W-:Y:S01]  /*7780*/  @P1 IADD3 R2, PT, PT, R151, R5, RZ ;  /* 0x0000000597021210 */ /* 0x000fe20007ffe0ff */
[----:B------:R-:W-:Y:S01]  /*7790*/  @P1 IMAD.IADD R0, R98, 0x1, R5 ;  /* 0x0000000162001824 */ /* 0x000fe200078e0205 */
[----:B------:R-:W-:Y:S06]  /*77a0*/  @P0 BRA `(.L_x_111) ;  /* 0x00000000000c0947 */ /* 0x000fec0003800000 */
[----:B------:R-:W-:Y:S04]  /*77b0*/  SHF.L.U32 R3, R146, 0x1f, RZ ;  /* 0x0000001f92037819 */ /* 0x000fe800000006ff */
[----:B------:R-:W2:Y:S02]  /*77c0*/  SYNCS.PHASECHK.TRANS64.TRYWAIT P0, [R116+URZ+0x70], R3 ;  /* 0x00007003740075a7 */ /* 0x000ea400080011ff */
[----:B--2---:R-:W-:Y:S05]  /*77d0*/  @!P0 BRA `(.L_x_112) ;  /* 0x0000004c00508947 */ /* 0x004fea0003800000 */
.L_x_111:
[----:B------:R-:W-:Y:S05]  /*77e0*/  BSYNC B0 ;  /* 0x0000000000007941 */ /* 0x000fea0003800000 */
.L_x_110:
[----:B------:R-:W-:Y:S01]  /*77f0*/  ISETP.NE.AND P0, PT, R96, RZ, PT ;  /* 0x000000ff6000720c */ /* 0x000fe20003f05270 */
[----:B--2---:R-:W-:Y:S02]  /*7800*/  VIADD R116, R116, 0x90 ;  /* 0x0000009074747836 */ /* 0x004fe40000000000 */
[----:B------:R-:W-:Y:S02]  /*7810*/  IMAD.U32 R3, RZ, RZ, UR45 ;  /* 0x0000002dff037e24 */ /* 0x000fe4000f8e00ff */
[----:B------:R-:W-:Y:S03]  /*7820*/  VIADD R148, R148, 0x1 ;  /* 0x0000000194947836 */ /* 0x000fe60000000000 */
[----:B------:R-:W-:Y:S05]  /*7830*/  PRMT R3, R3, 0x654, R116 ;  /* 0x0000065403037816 */ /* 0x000fea0000000074 */
[----:B------:R2:W3:Y:S04]  /*7840*/  @P0 LDS.128 R92, [R5+0x200] ;  /* 0x00020000055c0984 */ /* 0x0004e80000000c00 */
[----:B------:R2:W4:Y:S04]  /*7850*/  @P0 LDS.128 R80, [R4+0x200] ;  /* 0x0002000004500984 */ /* 0x0005280000000c00 */
        /* <DEDUP_REMOVED lines=9> */
[----:B------:R-:W-:Y:S01]  /*78f0*/  SEL R148, R148, RZ, P0 ;  /* 0x000000ff94947207 */ /* 0x000fe20000000000 */
[----:B-----5:R5:W-:Y:S02]  /*7900*/  SYNCS.ARRIVE.TRANS64.RED.A1T0 RZ, [R3+URZ], RZ ;  /* 0x000000ff03ff79a7 */ /* 0x020be400081004ff */
[----:B-----5:R-:W-:Y:S04]  /*7910*/  SEL R3, RZ, 0x1, P0 ;  /* 0x00000001ff037807 */ /* 0x020fe80000000000 */
[----:B--234-:R-:W-:Y:S02]  /*7920*/  LOP3.LUT R146, R146, R3, RZ, 0x3c, !PT ;  /* 0x0000000392927212 */ /* 0x01cfe400078e3cff */
.L_x_109:
[----:B------:R-:W-:Y:S05]  /*7930*/  BSYNC B1 ;  /* 0x0000000000017941 */ /* 0x000fea0003800000 */
.L_x_108:
[----:B------:R-:W-:Y:S05]  /*7940*/  VIADD R0, R71, 0x40 ;  /* 0x0000004047007836 */ /* 0x000fea0000000000 */
[----:B------:R-:W-:Y:S04]  /*7950*/  SHF.R.U32.HI R0, RZ, 0x15, R0 ;  /* 0x00000015ff007819 */ /* 0x000fe80000011600 */
[----:B------:R-:W-:Y:S11]  /*7960*/  LOP3.LUT P0, RZ, R0, 0x3, R141, 0x48, !PT ;  /* 0x0000000300ff7812 */ /* 0x000ff6000780488d */
[----:B------:R-:W-:Y:S02]  /*7970*/  @!UPT UIADD3 URZ, UPT, UPT, URZ, URZ, URZ ;  /* 0x000000fffffff290 */ /* 0x000fe4000fffe0ff */
        /* <DEDUP_REMOVED lines=8> */
[----:B------:R-:W5:Y:S01]  /*7a00*/  LDCU.64 UR4, c[0x4][0x18] ;  /* 0x01000300ff0477ac */ /* 0x000f620008000a00 */
[----:B--2---:R-:W-:Y:S01]  /*7a10*/  MOV R5, UR9 ;  /* 0x0000000900057c02 */ /* 0x004fe20008000f00 */
[----:B------:R-:W-:Y:S01]  /*7a20*/  IMAD.U32 R4, RZ, RZ, UR8 ;  /* 0x00000008ff047e24 */ /* 0x000fe2000f8e00ff */
[----:B---3--:R-:W-:Y:S01]  /*7a30*/  MOV R7, UR7 ;  /* 0x0000000700077c02 */ /* 0x008fe20008000f00 */
[----:B------:R-:W-:Y:S01]  /*7a40*/  IMAD.U32 R6, RZ, RZ, UR6 ;  /* 0x00000006ff067e24 */ /* 0x000fe2000f8e00ff */
[----:B-----5:R-:W-:Y:S01]  /*7a50*/  MOV R11, UR5 ;  /* 0x00000005000b7c02 */ /* 0x020fe20008000f00 */
[----:B------:R-:W-:Y:S02]  /*7a60*/  IMAD.U32 R10, RZ, RZ, UR4 ;  /* 0x00000004ff0a7e24 */ /* 0x000fe4000f8e00ff */
[----:B------:R-:W-:Y:S07]  /*7a70*/  LEPC R20, `(.L_x_113) ;  /* 0x000000001014794e */ /* 0x000fee0000000000 */
[----:B-1--4-:R-:W-:Y:S05]  /*7a80*/  CALL.ABS.NOINC R2 ;  /* 0x0000000002007343 */ /* 0x012fea0003c00000 */
.L_x_113:
[----:B------:R-:W-:Y:S05]  /*7a90*/  WARPSYNC.ALL ;  /* 0x0000000000007948 */ /* 0x000fea0003800000 */
[----:B------:R-:W-:Y:S01]  /*7aa0*/  R2UR UR4, R71 ;  /* 0x00000000470472ca */ /* 0x000fe200000e0000 */
[----:B------:R-:W-:Y:S01]  /*7ab0*/  BSSY.RECONVERGENT B0, `(.L_x_114) ;  /* 0x000011c000007945 */ /* 0x000fe20003800200 */
[C---:B------:R-:W-:Y:S02]  /*7ac0*/  PRMT R73, R92.reuse, 0x8880, RZ ;  /* 0x000088805c497816 */ /* 0x040fe400000000ff */
[C---:B------:R-:W-:Y:S02]  /*7ad0*/  SHF.L.U32 R75, R92.reuse, 0x10, RZ ;  /* 0x000000105c4b7819 */ /* 0x040fe400000006ff */
[----:B------:R-:W-:Y:S02]  /*7ae0*/  SHF.L.U32 R77, R93, 0x8, RZ ;  /* 0x000000085d4d7819 */ /* 0x000fe400000006ff */
[----:B------:R-:W-:Y:S02]  /*7af0*/  SHF.R.S32.HI R75, RZ, 0x18, R75 ;  /* 0x00000018ff4b7819 */ /* 0x000fe4000001144b */
[----:B------:R-:W-:Y:S02]  /*7b00*/  SHF.R.S32.HI R77, RZ, 0x18, R77 ;  /* 0x00000018ff4d7819 */ /* 0x000fe4000001144d */
[----:B------:R-:W-:Y:S01]  /*7b10*/  SHF.R.S32.HI R76, RZ, 0x18, R93 ;  /* 0x00000018ff4c7819 */ /* 0x000fe2000001145d */
[----:B------:R-:W2:Y:S01]  /*7b20*/  LDTM.x64 R4, tmem[UR4+0x40] ;  /* 0x00004004000479ee */ /* 0x000ea20008340000 */
[----:B------:R-:W-:Y:S02]  /*7b30*/  SHF.L.U32 R74, R92, 0x8, RZ ;  /* 0x000000085c4a7819 */ /* 0x000fe400000006ff */
[----:B------:R-:W-:Y:S02]  /*7b40*/  ISETP.NE.AND P0, PT, R154, RZ, PT ;  /* 0x000000ff9a00720c */ /* 0x000fe40003f05270 */
[----:B------:R-:W-:Y:S02]  /*7b50*/  SHF.R.S32.HI R74, RZ, 0x18, R74 ;  /* 0x00000018ff4a7819 */ /* 0x000fe4000001144a */
[----:B------:R-:W-:Y:S01]  /*7b60*/  ISETP.NE.AND P6, PT, R99, RZ, PT ;  /* 0x000000ff6300720c */ /* 0x000fe20003fc5270 */
[C---:B--2---:R-:W-:Y:S02]  /*7b70*/  IMAD R0, R70.reuse, R4, RZ ;  /* 0x0000000446007224 */ /* 0x044fe400078e02ff */
        /* <DEDUP_REMOVED lines=12> */
[----:B------:R-:W-:Y:S01]  /*7c40*/  IMAD R7, R73, R72, R7 ;  /* 0x0000004849077224 */ /* 0x000fe200078e0207 */
[----:B------:R-:W-:Y:S01]  /*7c50*/  PRMT R73, R94, 0x8880, RZ ;  /* 0x000088805e497816 */ /* 0x000fe200000000ff */
[----:B------:R-:W-:Y:S02]  /*7c60*/  IMAD R6, R70, R10, RZ ;  /* 0x0000000a46067224 */ /* 0x000fe400078e02ff */
[-C--:B------:R-:W-:Y:S01]  /*7c70*/  IMAD R4, R75, R72.reuse, R4 ;  /* 0x000000484b047224 */ /* 0x080fe200078e0204 */
[----:B------:R-:W-:Y:S01]  /*7c80*/  SHF.L.U32 R75, R94, 0x8, RZ ;  /* 0x000000085e4b7819 */ /* 0x000fe200000006ff */
[-C--:B------:R-:W-:Y:S01]  /*7c90*/  IMAD R5, R74, R72.reuse, R5 ;  /* 0x000000484a057224 */ /* 0x080fe200078e0205 */
[----:B------:R-:W-:Y:S01]  /*7ca0*/  SHF.L.U32 R74, R94, 0x10, RZ ;  /* 0x000000105e4a7819 */ /* 0x000fe200000006ff */
[----:B------:R-:W-:Y:S01]  /*7cb0*/  IMAD R6, R77, R72, R6 ;  /* 0x000000484d067224 */ /* 0x000fe200078e0206 */
[----:B------:R-:W-:Y:S01]  /*7cc0*/  I2IP.S8.S32.SAT R77, R7, R3, RZ ;  /* 0x00000003074d7239 */ /* 0x000fe200000014ff */
[C---:B------:R-:W-:Y:S01]  /*7cd0*/  IMAD R11, R70.reuse, R11, RZ ;  /* 0x0000000b460b7224 */ /* 0x040fe200078e02ff */
[----:B------:R-:W-:Y:S01]  /*7ce0*/  MOV R3, R73 ;  /* 0x0000004900037202 */ /* 0x000fe20000000f00 */
[----:B------:R-:W-:Y:S01]  /*7cf0*/  IMAD R8, R70, R12, RZ ;  /* 0x0000000c46087224 */ /* 0x000fe200078e02ff */
[----:B-1----:R-:W-:Y:S01]  /*7d00*/  I2IP.S8.S32.SAT R100, R2, R0, R77 ;  /* 0x0000000002647239 */ /* 0x002fe2000000144d */
[----:B------:R-:W-:Y:S01]  /*7d10*/  IMAD R9, R70, R13, RZ ;  /* 0x0000000d46097224 */ /* 0x000fe200078e02ff */
[----:B------:R-:W-:Y:S01]  /*7d20*/  SHF.R.S32.HI R73, RZ, 0x18, R74 ;  /* 0x00000018ff497819 */ /* 0x000fe2000001144a */
[----:B------:R-:W-:Y:S01]  /*7d30*/  IMAD R11, R76, R72, R11 ;  /* 0x000000484c0b7224 */ /* 0x000fe200078e020b */
[----:B------:R-:W-:Y:S01]  /*7d40*/  SHF.R.S32.HI R75, RZ, 0x18, R75 ;  /* 0x00000018ff4b7819 */ /* 0x000fe2000001144b */
[C---:B------:R-:W-:Y:S01]  /*7d50*/  IMAD R10, R70.reuse, R14, RZ ;  /* 0x0000000e460a7224 */ /* 0x040fe200078e02ff */
[----:B------:R-:W-:Y:S01]  /*7d60*/  SHF.L.U32 R2, R95, 0x10, RZ ;  /* 0x000000105f027819 */ /* 0x000fe200000006ff */
[----:B------:R-:W-:Y:S01]  /*7d70*/  IMAD R8, R3, R72, R8 ;  /* 0x0000004803087224 */ /* 0x000fe200078e0208 */
[----:B------:R-:W-:Y:S01]  /*7d80*/  I2IP.S8.S32.SAT R101, R11, R6, RZ ;  /* 0x000000060b657239 */ /* 0x000fe200000014ff */
[C---:B------:R-:W-:Y:S01]  /*7d90*/  IMAD R15, R70.reuse, R15, RZ ;  /* 0x0000000f460f7224 */ /* 0x040fe200078e02ff */
[----:B------:R-:W-:Y:S01]  /*7da0*/  PRMT R3, R95, 0x8880, RZ ;  /* 0x000088805f037816 */ /* 0x000fe200000000ff */
[----:B------:R-:W-:Y:S01]  /*7db0*/  IMAD R9, R73, R72, R9 ;  /* 0x0000004849097224 */ /* 0x000fe200078e0209 */
[----:B------:R-:W-:Y:S01]  /*7dc0*/  I2IP.S8.S32.SAT R101, R5, R4, R101 ;  /* 0x0000000405657239 */ /* 0x000fe20000001465 */
[C---:B------:R-:W-:Y:S01]  /*7dd0*/  IMAD R12, R70.reuse, R16, RZ ;  /* 0x00000010460c7224 */ /* 0x040fe200078e02ff */
[----:B------:R-:W-:Y:S01]  /*7de0*/  SHF.R.S32.HI R2, RZ, 0x18, R2 ;  /* 0x00000018ff027819 */ /* 0x000fe20000011402 */
[----:B------:R-:W-:Y:S01]  /*7df0*/  IMAD R10, R75, R72, R10 ;  /* 0x000000484b0a7224 */ /* 0x000fe200078e020a */
[----:B------:R-:W-:Y:S01]  /*7e00*/  SHF.R.S32.HI R0, RZ, 0x18, R94 ;  /* 0x00000018ff007819 */ /* 0x000fe2000001145e */
[C---:B------:R-:W-:Y:S01]  /*7e10*/  IMAD R13, R70.reuse, R17, RZ ;  /* 0x00000011460d7224 */ /* 0x040fe200078e02ff */
[----:B------:R-:W-:Y:S01]  /*7e20*/  SHF.R.S32.HI R74, RZ, 0x18, R95 ;  /* 0x00000018ff4a7819 */ /* 0x000fe2000001145f */
[----:B------:R-:W-:Y:S01]  /*7e30*/  IMAD R14, R70, R18, RZ ;  /* 0x00000012460e7224 */ /* 0x000fe200078e02ff */
[----:B------:R-:W-:Y:S01]  /*7e40*/  SHF.L.U32 R73, R95, 0x8, RZ ;  /* 0x000000085f497819 */ /* 0x000fe200000006ff */
[-C--:B------:R-:W-:Y:S01]  /*7e50*/  IMAD R15, R0, R72.reuse, R15 ;  /* 0x00000048000f7224 */ /* 0x080fe200078e020f */
[C---:B------:R-:W-:Y:S01]  /*7e60*/  SHF.L.U32 R0, R80.reuse, 0x10, RZ ;  /* 0x0000001050007819 */ /* 0x040fe200000006ff */
[-C--:B------:R-:W-:Y:S01]  /*7e70*/  IMAD R12, R3, R72.reuse, R12 ;  /* 0x00000048030c7224 */ /* 0x080fe200078e020c */
[----:B------:R-:W-:Y:S01]  /*7e80*/  PRMT R3, R80, 0x8880, RZ ;  /* 0x0000888050037816 */ /* 0x000fe200000000ff */
[----:B------:R-:W-:Y:S01]  /*7e90*/  IMAD R13, R2, R72, R13 ;  /* 0x00000048020d7224 */ /* 0x000fe200078e020d */
[----:B------:R-:W-:Y:S01]  /*7ea0*/  SHF.R.S32.HI R73, RZ, 0x18, R73 ;  /* 0x00000018ff497819 */ /* 0x000fe20000011449 */
[----:B------:R-:W-:Y:S01]  /*7eb0*/  IMAD R19, R70, R19, RZ ;  /* 0x0000001346137224 */ /* 0x000fe200078e02ff */
[----:B------:R-:W-:Y:S01]  /*7ec0*/  I2IP.S8.S32.SAT R102, R15, R10, RZ ;  /* 0x0000000a0f667239 */ /* 0x000fe200000014ff */
[----:B------:R-:W-:Y:S01]  /*7ed0*/  IMAD.SHL.U32 R2, R80, 0x100, RZ ;  /* 0x0000010050027824 */ /* 0x000fe200078e00ff */
[----:B------:R-:W-:Y:S01]  /*7ee0*/  SHF.R.S32.HI R0, RZ, 0x18, R0 ;  /* 0x00000018ff007819 */ /* 0x000fe20000011400 */
[C---:B------:R-:W-:Y:S01]  /*7ef0*/  IMAD R16, R70.reuse, R20, RZ ;  /* 0x0000001446107224 */ /* 0x040fe200078e02ff */
[----:B------:R-:W-:Y:S01]  /*7f00*/  I2IP.S8.S32.SAT R102, R9, R8, R102 ;  /* 0x0000000809667239 */ /* 0x000fe20000001466 */
[-C--:B------:R-:W-:Y:S01]  /*7f10*/  IMAD R14, R73, R72.reuse, R14 ;  /* 0x00000048490e7224 */ /* 0x080fe200078e020e */
[----:B------:R-:W-:Y:S01]  /*7f20*/  SHF.R.S32.HI R73, RZ, 0x18, R2 ;  /* 0x00000018ff497819 */ /* 0x000fe20000011402 */
[----:B------:R-:W-:Y:S01]  /*7f30*/  IMAD R17, R70, R21, RZ ;  /* 0x0000001546117224 */ /* 0x000fe200078e02ff */
[----:B------:R-:W-:Y:S01]  /*7f40*/  SHF.L.U32 R2, R81, 0x8, RZ ;  /* 0x0000000851027819 */ /* 0x000fe200000006ff */
[----:B------:R-:W-:Y:S01]  /*7f50*/  IMAD R19, R74, R72, R19 ;  /* 0x000000484a137224 */ /* 0x000fe200078e0213 */
[----:B------:R-:W-:Y:S01]  /*7f60*/  SHF.R.S32.HI R74, RZ, 0x18, R86 ;  /* 0x00000018ff4a7819 */ /* 0x000fe20000011456 */
[----:B------:R-:W-:Y:S01]  /*7f70*/  IMAD R18, R70, R22, RZ ;  /* 0x0000001646127224 */ /* 0x000fe200078e02ff */
[----:B------:R-:W-:Y:S01]  /*7f80*/  SHF.L.U32 R75, R90, 0x8, RZ ;  /* 0x000000085a4b7819 */ /* 0x000fe200000006ff */
[----:B------:R-:W-:Y:S01]  /*7f90*/  IMAD R16, R3, R72, R16 ;  /* 0x0000004803107224 */ /* 0x000fe200078e0210 */
[----:B------:R-:W-:Y:S01]  /*7fa0*/  I2IP.S8.S32.SAT R103, R19, R14, RZ ;  /* 0x0000000e13677239 */ /* 0x000fe200000014ff */
[----:B------:R-:W-:Y:S01]  /*7fb0*/  IMAD R17, R0, R72, R17 ;  /* 0x0000004800117224 */ /* 0x000fe200078e0211 */
[----:B------:R-:W-:Y:S01]  /*7fc0*/  SHF.R.S32.HI R0, RZ, 0x18, R80 ;  /* 0x00000018ff007819 */ /* 0x000fe20000011450 */
[C---:B------:R-:W-:Y:S01]  /*7fd0*/  IMAD R23, R70.reuse, R23, RZ ;  /* 0x0000001746177224 */ /* 0x040fe200078e02ff */
[----:B------:R-:W-:Y:S01]  /*7fe0*/  I2IP.S8.S32.SAT R103, R13, R12, R103 ;  /* 0x0000000c0d677239 */ /* 0x000fe20000001467 */
[----:B------:R-:W-:Y:S01]  /*7ff0*/  IMAD R18, R73, R72, R18 ;  /* 0x0000004849127224 */ /* 0x000fe200078e0212 */
[C---:B------:R-:W-:Y:S01]  /*8000*/  SHF.L.U32 R73, R81.reuse, 0x10, RZ ;  /* 0x0000001051497819 */ /* 0x040fe200000006ff */
[----:B------:R-:W-:Y:S01]  /*8010*/  IMAD R20, R70, R24, RZ ;  /* 0x0000001846147224 */ /* 0x000fe200078e02ff */
[----:B------:R-:W-:Y:S01]  /*8020*/  PRMT R3, R81, 0x8880, RZ ;  /* 0x0000888051037816 */ /* 0x000fe200000000ff */
[----:B------:R-:W-:Y:S01]  /*8030*/  IMAD R23, R0, R72, R23 ;  /* 0x0000004800177224 */ /* 0x000fe200078e0217 */
[----:B------:R-:W-:Y:S01]  /*8040*/  SHF.R.S32.HI R0, RZ, 0x18, R73 ;  /* 0x00000018ff007819 */ /* 0x000fe20000011449 */
[C---:B------:R-:W-:Y:S01]  /*8050*/  IMAD R21, R70.reuse, R25, RZ ;  /* 0x0000001946157224 */ /* 0x040fe200078e02ff */
[----:B------:R-:W-:Y:S01]  /*8060*/  SHF.R.S32.HI R73, RZ, 0x18, R2 ;  /* 0x00000018ff497819 */ /* 0x000fe20000011402 */
[C---:B------:R-:W-:Y:S01]  /*8070*/  IMAD R22, R70.reuse, R26, RZ ;  /* 0x0000001a46167224 */ /* 0x040fe200078e02ff */
[----:B------:R1:W-:Y:S01]  /*8080*/  STS.128 [R135+UR44+0xa200], R100 ;  /* 0x00a2006487007988 */ /* 0x0003e20008000c2c */
[----:B------:R-:W-:Y:S01]  /*8090*/  IMAD R20, R3, R72, R20 ;  /* 0x0000004803147224 */ /* 0x000fe200078e0214 */
[----:B------:R-:W-:Y:S01]  /*80a0*/  SHF.R.S32.HI R2, RZ, 0x18, R81 ;  /* 0x00000018ff027819 */ /* 0x000fe20000011451 */
[----:B------:R-:W-:Y:S01]  /*80b0*/  IMAD R27, R70, R27, RZ ;  /* 0x0000001b461b7224 */ /* 0x000fe200078e02ff */
[----:B------:R-:W-:Y:S01]  /*80c0*/  I2IP.S8.S32.SAT R104, R23, R18, RZ ;  /* 0x0000001217687239 */ /* 0x000fe200000014ff */
[-C--:B------:R-:W-:Y:S01]  /*80d0*/  IMAD R21, R0, R72.reuse, R21 ;  /* 0x0000004800157224 */ /* 0x080fe200078e0215 */
[C---:B------:R-:W-:Y:S01]  /*80e0*/  PRMT R3, R82.reuse, 0x8880, RZ ;  /* 0x0000888052037816 */ /* 0x040fe200000000ff */
[-C--:B------:R-:W-:Y:S01]  /*80f0*/  IMAD R22, R73, R72.reuse, R22 ;  /* 0x0000004849167224 */ /* 0x080fe200078e0216 */
[----:B------:R-:W-:Y:S01]  /*8100*/  SHF.L.U32 R0, R82, 0x10, RZ ;  /* 0x0000001052007819 */ /* 0x000fe200000006ff */
[----:B------:R-:W-:Y:S01]  /*8110*/  IMAD R27, R2, R72, R27 ;  /* 0x00000048021b7224 */ /* 0x000fe200078e021b */
[----:B------:R-:W-:Y:S01]  /*8120*/  SHF.L.U32 R2, R82, 0x8, RZ ;  /* 0x0000000852027819 */ /* 0x000fe200000006ff */
[C---:B------:R-:W-:Y:S01]  /*8130*/  IMAD R24, R70.reuse, R28, RZ ;  /* 0x0000001c46187224 */ /* 0x040fe200078e02ff */
[----:B------:R-:W-:Y:S01]  /*8140*/  SHF.R.S32.HI R0, RZ, 0x18, R0 ;  /* 0x00000018ff007819 */ /* 0x000fe20000011400 */
[C---:B------:R-:W-:Y:S01]  /*8150*/  IMAD R25, R70.reuse, R29, RZ ;  /* 0x0000001d46197224 */ /* 0x040fe200078e02ff */
        /* <DEDUP_REMOVED lines=10> */
[C---:B------:R-:W-:Y:S01]  /*8200*/  SHF.L.U32 R0, R83.reuse, 0x10, RZ ;  /* 0x0000001053007819 */ /* 0x040fe200000006ff */
        /* <DEDUP_REMOVED lines=13> */
[C---:B------:R-:W-:Y:S01]  /*82e0*/  PRMT R3, R84.reuse, 0x8880, RZ ;  /* 0x0000888054037816 */ /* 0x040fe200000000ff */
[----:B------:R-:W-:Y:S01]  /*82f0*/  IMAD R30, R73, R72, R30 ;  /* 0x00000048491e7224 */ /* 0x000fe200078e021e */
[----:B------:R-:W-:Y:S01]  /*8300*/  I2IP.S8.S32.SAT R106, R25, R24, R106 ;  /* 0x00000018196a7239 */ /* 0x000fe2000000146a */
[----:B------:R-:W-:Y:S01]  /*8310*/  IMAD.U32 R0, R84, 0x10000, RZ ;  /* 0x0001000054007824 */ /* 0x000fe200078e00ff */
[----:B------:R-:W-:Y:S01]  /*8320*/  SHF.R.S32.HI R75, RZ, 0x18, R75 ;  /* 0x00000018ff4b7819 */ /* 0x000fe2000001144b */
[----:B------:R-:W-:Y:S01]  /*8330*/  IMAD R35, R2, R72, R35 ;  /* 0x0000004802237224 */ /* 0x000fe200078e0223 */
[----:B------:R-:W-:Y:S01]  /*8340*/  SHF.L.U32 R2, R84, 0x8, RZ ;  /* 0x0000000854027819 */ /* 0x000fe200000006ff */
[C---:B------:R-:W-:Y:S01]  /*8350*/  IMAD R32, R70.reuse, R36, RZ ;  /* 0x0000002446207224 */ /* 0x040fe200078e02ff */
[----:B------:R-:W-:Y:S01]  /*8360*/  SHF.R.S32.HI R0, RZ, 0x18, R0 ;  /* 0x00000018ff007819 */ /* 0x000fe20000011400 */
[C---:B------:R-:W-:Y:S01]  /*8370*/  IMAD R33, R70.reuse, R37, RZ ;  /* 0x0000002546217224 */ /* 0x040fe200078e02ff */
[----:B------:R-:W-:Y:S01]  /*8380*/  SHF.R.S32.HI R73, RZ, 0x18, R2 ;  /* 0x00000018ff497819 */ /* 0x000fe20000011402 */
[----:B------:R-:W-:Y:S01]  /*8390*/  IMAD R34, R70, R38, RZ ;  /* 0x0000002646227224 */ /* 0x000fe200078e02ff */
[----:B------:R-:W-:Y:S01]  /*83a0*/  I2IP.S8.S32.SAT R107, R35, R30, RZ ;  /* 0x0000001e236b7239 */ /* 0x000fe200000014ff */
[-C--:B------:R-:W-:Y:S01]  /*83b0*/  IMAD R32, R3, R72.reuse, R32 ;  /* 0x0000004803207224 */ /* 0x080fe200078e0220 */
[----:B------:R-:W-:Y:S01]  /*83c0*/  PRMT R3, R85, 0x8880, RZ ;  /* 0x0000888055037816 */ /* 0x000fe200000000ff */
[----:B------:R-:W-:Y:S01]  /*83d0*/  IMAD R33, R0, R72, R33 ;  /* 0x0000004800217224 */ /* 0x000fe200078e0221 */
[----:B------:R-:W-:Y:S01]  /*83e0*/  SHF.R.S32.HI R0, RZ, 0x18, R84 ;  /* 0x00000018ff007819 */ /* 0x000fe20000011454 */
[C---:B------:R-:W-:Y:S01]  /*83f0*/  IMAD R39, R70.reuse, R39, RZ ;  /* 0x0000002746277224 */ /* 0x040fe200078e02ff */
[----:B------:R-:W-:Y:S01]  /*8400*/  I2IP.S8.S32.SAT R107, R29, R28, R107 ;  /* 0x0000001c1d6b7239 */ /* 0x000fe2000000146b */
[----:B------:R-:W-:Y:S01]  /*8410*/  IMAD R34, R73, R72, R34 ;  /* 0x0000004849227224 */ /* 0x000fe200078e0222 */
[C---:B------:R-:W-:Y:S01]  /*8420*/  SHF.L.U32 R73, R85.reuse, 0x10, RZ ;  /* 0x0000001055497819 */ /* 0x040fe200000006ff */
[----:B------:R-:W-:Y:S01]  /*8430*/  IMAD R36, R70, R40, RZ ;  /* 0x0000002846247224 */ /* 0x000fe200078e02ff */
[----:B------:R-:W-:Y:S01]  /*8440*/  SHF.L.U32 R2, R85, 0x8, RZ ;  /* 0x0000000855027819 */ /* 0x000fe200000006ff */
[----:B------:R-:W-:Y:S01]  /*8450*/  IMAD R39, R0, R72, R39 ;  /* 0x0000004800277224 */ /* 0x000fe200078e0227 */
        /* <DEDUP_REMOVED lines=8> */
[----:B------:R-:W-:Y:S01]  /*84e0*/  SHF.L.U32 R2, R86, 0x10, RZ ;  /* 0x0000001056027819 */ /* 0x000fe200000006ff */
[----:B------:R-:W-:Y:S01]  /*84f0*/  IMAD R43, R70, R43, RZ ;  /* 0x0000002b462b7224 */ /* 0x000fe200078e02ff */
[----:B------:R-:W-:Y:S01]  /*8500*/  SHF.R.S32.HI R0, RZ, 0x18, R85 ;  /* 0x00000018ff007819 */ /* 0x000fe20000011455 */
        /* <DEDUP_REMOVED lines=11> */
[----:B------:R-:W-:Y:S01]  /*85c0*/  SHF.L.U32 R0, R87, 0x10, RZ ;  /* 0x0000001057007819 */ /* 0x000fe200000006ff */
[----:B------:R-:W-:Y:S01]  /*85d0*/  IMAD R47, R70, R47, RZ ;  /* 0x0000002f462f7224 */ /* 0x000fe200078e02ff */
[----:B------:R-:W-:Y:S01]  /*85e0*/  I2IP.S8.S32.SAT R109, R43, R38, RZ ;  /* 0x000000262b6d7239 */ /* 0x000fe200000014ff */
[----:B------:R-:W-:Y:S01]  /*85f0*/  IMAD R41, R2, R72, R41 ;  /* 0x0000004802297224 */ /* 0x000fe200078e0229 */
[C---:B------:R-:W-:Y:S01]  /*8600*/  PRMT R3, R87.reuse, 0x8880, RZ ;  /* 0x0000888057037816 */ /* 0x040fe200000000ff */
[C---:B------:R-:W-:Y:S01]  /*8610*/  IMAD R44, R70.reuse, R48, RZ ;  /* 0x00000030462c7224 */ /* 0x040fe200078e02ff */
[----:B------:R-:W-:Y:S01]  /*8620*/  SHF.L.U32 R2, R87, 0x8, RZ ;  /* 0x0000000857027819 */ /* 0x000fe200000006ff */
[----:B------:R-:W-:Y:S01]  /*8630*/  IMAD R42, R73, R72, R42 ;  /* 0x00000048492a7224 */ /* 0x000fe200078e022a */
[----:B------:R-:W-:Y:S01]  /*8640*/  SHF.R.S32.HI R0, RZ, 0x18, R0 ;  /* 0x00000018ff007819 */ /* 0x000fe20000011400 */
[----:B------:R-:W-:Y:S01]  /*8650*/  IMAD R45, R70, R49, RZ ;  /* 0x00000031462d7224 */ /* 0x000fe200078e02ff */
[----:B------:R-:W-:Y:S01]  /*8660*/  I2IP.S8.S32.SAT R109, R37, R36, R109 ;  /* 0x00000024256d7239 */ /* 0x000fe2000000146d */
[----:B------:R-:W-:Y:S01]  /*8670*/  IMAD R47, R74, R72, R47 ;  /* 0x000000484a2f7224 */ /* 0x000fe200078e022f */
[----:B------:R-:W-:Y:S01]  /*8680*/  SHF.R.S32.HI R73, RZ, 0x18, R2 ;  /* 0x00000018ff497819 */ /* 0x000fe20000011402 */
[C---:B------:R-:W-:Y:S01]  /*8690*/  IMAD R46, R70.reuse, R50, RZ ;  /* 0x00000032462e7224 */ /* 0x040fe200078e02ff */
[----:B------:R-:W-:Y:S01]  /*86a0*/  SHF.R.S32.HI R2, RZ, 0x18, R87 ;  /* 0x00000018ff027819 */ /* 0x000fe20000011457 */
[----:B------:R-:W-:Y:S01]  /*86b0*/  IMAD R44, R3, R72, R44 ;  /* 0x00000048032c7224 */ /* 0x000fe200078e022c */
[----:B------:R-:W-:Y:S01]  /*86c0*/  I2IP.S8.S32.SAT R110, R47, R42, RZ ;  /* 0x0000002a2f6e7239 */ /* 0x000fe200000014ff */
[----:B------:R-:W-:Y:S01]  /*86d0*/  IMAD R51, R70, R51, RZ ;  /* 0x0000003346337224 */ /* 0x000fe200078e02ff */
[----:B------:R-:W-:Y:S01]  /*86e0*/  PRMT R3, R88, 0x8880, RZ ;  /* 0x0000888058037816 */ /* 0x000fe200000000ff */
[----:B------:R-:W-:Y:S01]  /*86f0*/  IMAD R45, R0, R72, R45 ;  /* 0x00000048002d7224 */ /* 0x000fe200078e022d */
[----:B------:R-:W-:Y:S01]  /*8700*/  I2IP.S8.S32.SAT R110, R41, R40, R110 ;  /* 0x00000028296e7239 */ /* 0x000fe2000000146e */
[----:B------:R-:W-:Y:S01]  /*8710*/  IMAD R48, R70, R52, RZ ;  /* 0x0000003446307224 */ /* 0x000fe200078e02ff */
[----:B------:R-:W-:Y:S01]  /*8720*/  SHF.L.U32 R74, R89, 0x10, RZ ;  /* 0x00000010594a7819 */ /* 0x000fe200000006ff */
[-C--:B------:R-:W-:Y:S01]  /*8730*/  IMAD R46, R73, R72.reuse, R46 ;  /* 0x00000048492e7224 */ /* 0x080fe200078e022e */
[----:B------:R-:W-:Y:S01]  /*8740*/  PRMT R73, R89, 0x8880, RZ ;  /* 0x0000888059497816 */ /* 0x000fe200000000ff */
[-C--:B------:R-:W-:Y:S01]  /*8750*/  IMAD R51, R2, R72.reuse, R51 ;  /* 0x0000004802337224 */ /* 0x080fe200078e0233 */
[----:B------:R-:W-:Y:S01]  /*8760*/  SHF.R.S32.HI R74, RZ, 0x18, R74 ;  /* 0x00000018ff4a7819 */ /* 0x000fe2000001144a */
[C---:B------:R-:W-:Y:S01]  /*8770*/  IMAD.U32 R0, R88.reuse, 0x10000, RZ ;  /* 0x0001000058007824 */ /* 0x040fe200078e00ff */
        /* <DEDUP_REMOVED lines=10> */
[----:B------:R-:W-:Y:S01]  /*8820*/  SHF.R.S32.HI R0, RZ, 0x18, R89 ;  /* 0x00000018ff007819 */ /* 0x000fe20000011459 */
[----:B------:R-:W-:Y:S01]  /*8830*/  IMAD R50, R3, R72, R50 ;  /* 0x0000004803327224 */ /* 0x000fe200078e0232 */
[----:B------:R-:W-:Y:S01]  /*8840*/  SHF.L.U32 R3, R89, 0x8, RZ ;  /* 0x0000000859037819 */ /* 0x000fe200000006ff */
[C---:B------:R-:W-:Y:S01]  /*8850*/  IMAD R52, R70.reuse, R56, RZ ;  /* 0x0000003846347224 */ /* 0x040fe200078e02ff */
[----:B------:R-:W-:Y:S01]  /*8860*/  I2IP.S8.S32.SAT R111, R45, R44, R111 ;  /* 0x0000002c2d6f7239 */ /* 0x000fe2000000146f */
[----:B------:R-:W-:Y:S01]  /*8870*/  IMAD R53, R70, R57, RZ ;  /* 0x0000003946357224 */ /* 0x000fe200078e02ff */
[----:B------:R-:W-:Y:S01]  /*8880*/  SHF.R.S32.HI R3, RZ, 0x18, R3 ;  /* 0x00000018ff037819 */ /* 0x000fe20000011403 */
[----:B------:R-:W-:Y:S01]  /*8890*/  IMAD R55, R2, R72, R55 ;  /* 0x0000004802377224 */ /* 0x000fe200078e0237 */
[----:B------:R-:W-:Y:S01]  /*88a0*/  SHF.L.U32 R2, R90, 0x10, RZ ;  /* 0x000000105a027819 */ /* 0x000fe200000006ff */
[C---:B------:R-:W-:Y:S01]  /*88b0*/  IMAD R54, R70.reuse, R58, RZ ;  /* 0x0000003a46367224 */ /* 0x040fe200078e02ff */
[----:B------:R1:W-:Y:S01]  /*88c0*/  STS.128 [R157+0xa200], R108 ;  /* 0x00a2006c9d007388 */ /* 0x0003e20000000c00 */
[----:B------:R-:W-:Y:S01]  /*88d0*/  IMAD R52, R73, R72, R52 ;  /* 0x0000004849347224 */ /* 0x000fe200078e0234 */
[----:B------:R-:W-:Y:S01]  /*88e0*/  I2IP.S8.S32.SAT R112, R55, R50, RZ ;  /* 0x0000003237707239 */ /* 0x000fe200000014ff */
[----:B------:R-:W-:Y:S01]  /*88f0*/  IMAD R59, R70, R59, RZ ;  /* 0x0000003b463b7224 */ /* 0x000fe200078e02ff */
[----:B------:R-:W-:Y:S01]  /*8900*/  PRMT R73, R90, 0x8880, RZ ;  /* 0x000088805a497816 */ /* 0x000fe200000000ff */
[----:B------:R-:W-:Y:S01]  /*8910*/  IMAD R53, R74, R72, R53 ;  /* 0x000000484a357224 */ /* 0x000fe200078e0235 */
[----:B------:R-:W-:Y:S01]  /*8920*/  I2IP.S8.S32.SAT R112, R49, R48, R112 ;  /* 0x0000003031707239 */ /* 0x000fe20000001470 */
[C---:B------:R-:W-:Y:S01]  /*8930*/  IMAD R56, R70.reuse, R60, RZ ;  /* 0x0000003c46387224 */ /* 0x040fe200078e02ff */
[----:B------:R-:W-:Y:S01]  /*8940*/  SHF.R.S32.HI R2, RZ, 0x18, R2 ;  /* 0x00000018ff027819 */ /* 0x000fe20000011402 */
[-C--:B------:R-:W-:Y:S01]  /*8950*/  IMAD R54, R3, R72.reuse, R54 ;  /* 0x0000004803367224 */ /* 0x080fe200078e0236 */
[----:B------:R-:W-:Y:S01]  /*8960*/  PRMT R3, R91, 0x8880, RZ ;  /* 0x000088805b037816 */ /* 0x000fe200000000ff */
[----:B------:R-:W-:Y:S01]  /*8970*/  IMAD R57, R70, R61, RZ ;  /* 0x0000003d46397224 */ /* 0x000fe200078e02ff */
[----:B------:R-:W-:Y:S01]  /*8980*/  SHF.R.S32.HI R74, RZ, 0x18, R91 ;  /* 0x00000018ff4a7819 */ /* 0x000fe2000001145b */
[-C--:B------:R-:W-:Y:S01]  /*8990*/  IMAD R59, R0, R72.reuse, R59 ;  /* 0x00000048003b7224 */ /* 0x080fe200078e023b */
[----:B------:R-:W-:Y:S01]  /*89a0*/  SHF.R.S32.HI R0, RZ, 0x18, R90 ;  /* 0x00000018ff007819 */ /* 0x000fe2000001145a */
[----:B------:R-:W-:Y:S01]  /*89b0*/  IMAD R56, R73, R72, R56 ;  /* 0x0000004849387224 */ /* 0x000fe200078e0238 */
[----:B------:R-:W-:Y:S01]  /*89c0*/  SHF.L.U32 R73, R91, 0x8, RZ ;  /* 0x000000085b497819 */ /* 0x000fe200000006ff */
[----:B------:R-:W-:Y:S01]  /*89d0*/  IMAD R58, R70, R62, RZ ;  /* 0x0000003e463a7224 */ /* 0x000fe200078e02ff */
[----:B------:R-:W-:Y:S01]  /*89e0*/  I2IP.S8.S32.SAT R113, R59, R54, RZ ;  /* 0x000000363b717239 */ /* 0x000fe200000014ff */
[----:B------:R-:W-:Y:S01]  /*89f0*/  IMAD R57, R2, R72, R57 ;  /* 0x0000004802397224 */ /* 0x000fe200078e0239 */
[----:B------:R-:W-:Y:S01]  /*8a00*/  SHF.L.U32 R2, R91, 0x10, RZ ;  /* 0x000000105b027819 */ /* 0x000fe200000006ff */
[C---:B------:R-:W-:Y:S01]  /*8a10*/  IMAD R63, R70.reuse, R63, RZ ;  /* 0x0000003f463f7224 */ /* 0x040fe200078e02ff */
[----:B------:R-:W-:Y:S01]  /*8a20*/  SHF.R.S32.HI R73, RZ, 0x18, R73 ;  /* 0x00000018ff497819 */ /* 0x000fe20000011449 */
[C---:B------:R-:W-:Y:S01]  /*8a30*/  IMAD R60, R70.reuse, R64, RZ ;  /* 0x00000040463c7224 */ /* 0x040fe200078e02ff */
[----:B------:R-:W-:Y:S01]  /*8a40*/  SHF.R.S32.HI R2, RZ, 0x18, R2 ;  /* 0x00000018ff027819 */ /* 0x000fe20000011402 */
[----:B------:R-:W-:Y:S01]  /*8a50*/  IMAD R58, R75, R72, R58 ;  /* 0x000000484b3a7224 */ /* 0x000fe200078e023a */
[----:B------:R-:W-:Y:S01]  /*8a60*/  I2IP.S8.S32.SAT R113, R53, R52, R113 ;  /* 0x0000003435717239 */ /* 0x000fe20000001471 */
[----:B------:R-:W-:Y:S02]  /*8a70*/  IMAD R61, R70, R65, RZ ;  /* 0x00000041463d7224 */ /* 0x000fe400078e02ff */
[-C--:B------:R-:W-:Y:S02]  /*8a80*/  IMAD R63, R0, R72.reuse, R63 ;  /* 0x00000048003f7224 */ /* 0x080fe400078e023f */
[----:B------:R-:W-:Y:S01]  /*8a90*/  IMAD R60, R3, R72, R60 ;  /* 0x00000048033c7224 */ /* 0x000fe200078e023c */
[----:B------:R-:W-:Y:S01]  /*8aa0*/  @P6 SHF.L.U32 R3, R146, 0x1f, RZ ;  /* 0x0000001f92036819 */ /* 0x000fe200000006ff */
        /* <DEDUP_REMOVED lines=8> */
[----:B------:R-:W-:Y:S02]  /*8b30*/  I2IP.S8.S32.SAT R115, R61, R60, R0 ;  /* 0x0000003c3d737239 */ /* 0x000fe40000001400 */
[----:B------:R-:W-:Y:S03]  /*8b40*/  LEA R0, R148, UR44, 0x3 ;  /* 0x0000002c94007c11 */ /* 0x000fe6000f8e18ff */
        /* <DEDUP_REMOVED lines=9> */
[----:B------:R-:W-:Y:S02]  /*8be0*/  UIADD3 UR4, UP0, UPT, UR62, 0x680, URZ ;  /* 0x000006803e047890 */ /* 0x000fe4000ff1e0ff */
[----:B------:R-:W-:Y:S02]  /*8bf0*/  UIADD3 UR9, UPT, UPT, UR49, 0x40, URZ ;  /* 0x0000004031097890 */ /* 0x000fe4000fffe0ff */
[----:B------:R-:W-:Y:S02]  /*8c00*/  UIADD3 UR8, UPT, UPT, UR44, 0xa200, URZ ;  /* 0x0000a2002c087890 */ /* 0x000fe4000fffe0ff */
[----:B------:R-:W-:Y:S01]  /*8c10*/  UIADD3.X UR5, UPT, UPT, URZ, UR63, URZ, UP0, !UPT ;  /* 0x0000003fff057290 */ /* 0x000fe200087fe4ff */
[----:B------:R-:W-:Y:S01]  /*8c20*/  UMOV UR10, UR50 ;  /* 0x00000032000a7c82 */ /* 0x000fe20008000000 */
[----:B------:R-:W-:Y:S07]  /*8c30*/  UMOV UR11, UR36 ;  /* 0x00000024000b7c82 */ /* 0x000fee0008000000 */
[----:B------:R2:W-:Y:S01]  /*8c40*/  UTMASTG.3D [UR8], [UR4] ;  /* 0x00000008040073b5 */ /* 0x0005e20008010000 */
[----:B------:R0:W-:Y:S01]  /*8c50*/  UTMACMDFLUSH ;  /* 0x00000000000079b7 */ /* 0x0001e20000000000 */
[----:B--2---:R-:W-:Y:S04]  /*8c60*/  DEPBAR.LE SB0, 0x1 ;  /* 0x000080400000791a */ /* 0x004fe80000000000 */
.L_x_115:
[----:B------:R-:W-:Y:S05]  /*8c70*/  BSYNC.RECONVERGENT B0 ;  /* 0x0000000000007941 */ /* 0x000fea0003800200 */
.L_x_114:
        /* <DEDUP_REMOVED lines=16> */
.L_x_119:
[----:B------:R-:W-:Y:S05]  /*8d80*/  BSYNC B0 ;  /* 0x0000000000007941 */ /* 0x000fea0003800000 */
.L_x_118:
[----:B------:R-:W-:Y:S01]  /*8d90*/  ISETP.NE.AND P0, PT, R96, RZ, PT ;  /* 0x000000ff6000720c */ /* 0x000fe20003f05270 */
[----:B--2---:R-:W-:Y:S02]  /*8da0*/  VIADD R7, R0, 0x90 ;  /* 0x0000009000077836 */ /* 0x004fe40000000000 */
[----:B------:R-:W-:Y:S02]  /*8db0*/  IMAD.U32 R0, RZ, RZ, UR45 ;  /* 0x0000002dff007e24 */ /* 0x000fe4000f8e00ff */
[----:B------:R-:W-:Y:S03]  /*8dc0*/  VIADD R148, R148, 0x1 ;  /* 0x0000000194947836 */ /* 0x000fe60000000000 */
[----:B------:R-:W-:Y:S05]  /*8dd0*/  PRMT R0, R0, 0x654, R7 ;  /* 0x0000065400007816 */ /* 0x000fea0000000007 */
[----:B------:R2:W3:Y:S04]  /*8de0*/  @P0 LDS.128 R92, [R5+0x200] ;  /* 0x00020000055c0984 */ /* 0x0004e80000000c00 */
        /* <DEDUP_REMOVED lines=10> */
[----:B------:R-:W-:Y:S02]  /*8e90*/  SEL R148, R148, RZ, P0 ;  /* 0x000000ff94947207 */ /* 0x000fe40000000000 */
[----:B--2---:R-:W-:Y:S04]  /*8ea0*/  SEL R5, RZ, 0x1, P0 ;  /* 0x00000001ff057807 */ /* 0x004fe80000000000 */
[----:B------:R-:W-:Y:S01]  /*8eb0*/  LOP3.LUT R146, R146, R5, RZ, 0x3c, !PT ;  /* 0x0000000592927212 */ /* 0x000fe200078e3cff */
[----:B-----5:R4:W-:Y:S06]  /*8ec0*/  SYNCS.ARRIVE.TRANS64.RED.A1T0 RZ, [R0+URZ], RZ ;  /* 0x000000ff00ff79a7 */ /* 0x0209ec00081004ff */
.L_x_117:
[----:B------:R-:W-:Y:S05]  /*8ed0*/  BSYNC B1 ;  /* 0x0000000000017941 */ /* 0x000fea0003800000 */
.L_x_116:
[----:B----4-:R-:W-:Y:S05]  /*8ee0*/  VIADD R0, R71, 0x80 ;  /* 0x0000008047007836 */ /* 0x010fea0000000000 */
        /* <DEDUP_REMOVED lines=9> */
[----:B------:R-:W4:Y:S01]  /*8f80*/  LDCU.64 UR6, c[0x4][0x80] ;  /* 0x01001000ff0677ac */ /* 0x000f220008000a00 */
[----:B------:R-:W1:Y:S01]  /*8f90*/  LDC.64 R2, c[0x4][R3] ;  /* 0x0100000003027b82 */ /* 0x000e620000000a00 */
[----:B------:R-:W5:Y:S01]  /*8fa0*/  LDCU.64 UR4, c[0x4][0x18] ;  /* 0x01000300ff0477ac */ /* 0x000f620008000a00 */
[----:B--2---:R-:W-:Y:S01]  /*8fb0*/  MOV R5, UR9 ;  /* 0x0000000900057c02 */ /* 0x004fe20008000f00 */
[----:B------:R-:W-:Y:S01]  /*8fc0*/  IMAD.U32 R4, RZ, RZ, UR8 ;  /* 0x00000008ff047e24 */ /* 0x000fe2000f8e00ff */
[----:B----4-:R-:W-:Y:S01]  /*8fd0*/  MOV R7, UR7 ;  /* 0x0000000700077c02 */ /* 0x010fe20008000f00 */
[----:B------:R-:W-:Y:S01]  /*8fe0*/  IMAD.U32 R6, RZ, RZ, UR6 ;  /* 0x00000006ff067e24 */ /* 0x000fe2000f8e00ff */
[----:B-----5:R-:W-:Y:S01]  /*8ff0*/  MOV R11, UR5 ;  /* 0x00000005000b7c02 */ /* 0x020fe20008000f00 */
[----:B------:R-:W-:Y:S02]  /*9000*/  IMAD.U32 R10, RZ, RZ, UR4 ;  /* 0x00000004ff0a7e24 */ /* 0x000fe4000f8e00ff */
[----:B------:R-:W-:Y:S07]  /*9010*/  LEPC R20, `(.L_x_121) ;  /* 0x000000001014794e */ /* 0x000fee0000000000 */
[----:B-1-3--:R-:W-:Y:S05]  /*9020*/  CALL.ABS.NOINC R2 ;  /* 0x0000000002007343 */ /* 0x00afea0003c00000 */
.L_x_121:
[----:B------:R-:W-:Y:S05]  /*9030*/  WARPSYNC.ALL ;  /* 0x0000000000007948 */ /* 0x000fea0003800000 */
[----:B------:R-:W-:Y:S01]  /*9040*/  R2UR UR4, R71 ;  /* 0x00000000470472ca */ /* 0x000fe200000e0000 */
[----:B------:R-:W-:Y:S01]  /*9050*/  BSSY.RECONVERGENT B0, `(.L_x_122) ;  /* 0x000011f000007945 */ /* 0x000fe20003800200 */
[C---:B---3--:R-:W-:Y:S02]  /*9060*/  PRMT R73, R92.reuse, 0x8880, RZ ;  /* 0x000088805c497816 */ /* 0x048fe400000000ff */
[C---:B------:R-:W-:Y:S02]  /*9070*/  SHF.L.U32 R75, R92.reuse, 0x10, RZ ;  /* 0x000000105c4b7819 */ /* 0x040fe400000006ff */
[----:B------:R-:W-:Y:S02]  /*9080*/  SHF.L.U32 R74, R92, 0x8, RZ ;  /* 0x000000085c4a7819 */ /* 0x000fe400000006ff */
[----:B------:R-:W-:Y:S02]  /*9090*/  SHF.R.S32.HI R75, RZ, 0x18, R75 ;  /* 0x00000018ff4b7819 */ /* 0x000fe4000001144b */
[----:B------:R-:W-:Y:S02]  /*90a0*/  SHF.R.S32.HI R74, RZ, 0x18, R74 ;  /* 0x00000018ff4a7819 */ /* 0x000fe4000001144a */
[----:B------:R-:W-:Y:S01]  /*90b0*/  ISETP.NE.AND P0, PT, R154, RZ, PT ;  /* 0x000000ff9a00720c */ /* 0x000fe20003f05270 */
[----:B------:R-:W2:Y:S01]  /*90c0*/  LDTM.x64 R4, tmem[UR4+0x80] ;  /* 0x00008004000479ee */ /* 0x000ea20008340000 */
[----:B------:R-:W-:Y:S01]  /*90d0*/  ISETP.NE.AND P6, PT, R99, RZ, PT ;  /* 0x000000ff6300720c */ /* 0x000fe20003fc5270 */
[C---:B--2---:R-:W-:Y:S02]  /*90e0*/  IMAD R0, R70.reuse, R4, RZ ;  /* 0x0000000446007224 */ /* 0x044fe400078e02ff */
[C---:B------:R-:W-:Y:S02]  /*90f0*/  IMAD R3, R70.reuse, R6, RZ ;  /* 0x0000000646037224 */ /* 0x040fe400078e02ff */
[C---:B------:R-:W-:Y:S02]  /*9100*/  IMAD R4, R70.reuse, R8, RZ ;  /* 0x0000000846047224 */ /* 0x040fe400078e02ff */
[C---:B------:R-:W-:Y:S02]  /*9110*/  IMAD R6, R70.reuse, R10, RZ ;  /* 0x0000000a46067224 */ /* 0x040fe400078e02ff */
[C---:B------:R-:W-:Y:S02]  /*9120*/  IMAD R2, R70.reuse, R5, RZ ;  /* 0x0000000546027224 */ /* 0x040fe400078e02ff */
[C---:B------:R-:W-:Y:S02]  /*9130*/  IMAD R8, R70.reuse, R12, RZ ;  /* 0x0000000c46087224 */ /* 0x040fe400078e02ff */
[C---:B------:R-:W-:Y:S02]  /*9140*/  IMAD R10, R70.reuse, R14, RZ ;  /* 0x0000000e460a7224 */ /* 0x040fe400078e02ff */
[C---:B------:R-:W-:Y:S02]  /*9150*/  IMAD R5, R70.reuse, R9, RZ ;  /* 0x0000000946057224 */ /* 0x040fe400078e02ff */
[----:B------:R-:W-:Y:S01]  /*9160*/  IMAD R0, R73, R72, R0 ;  /* 0x0000004849007224 */ /* 0x000fe200078e0200 */
[----:B------:R-:W-:Y:S01]  /*9170*/  SHF.L.U32 R73, R93, 0x8, RZ ;  /* 0x000000085d497819 */ /* 0x000fe200000006ff */
[C---:B------:R-:W-:Y:S02]  /*9180*/  IMAD R12, R70.reuse, R16, RZ ;  /* 0x00000010460c7224 */ /* 0x040fe400078e02ff */
[C---:B------:R-:W-:Y:S01]  /*9190*/  IMAD R14, R70.reuse, R18, RZ ;  /* 0x00000012460e7224 */ /* 0x040fe200078e02ff */
[----:B------:R-:W-:Y:S01]  /*91a0*/  SHF.R.S32.HI R73, RZ, 0x18, R73 ;  /* 0x00000018ff497819 */ /* 0x000fe20000011449 */
[C---:B------:R-:W-:Y:S02]  /*91b0*/  IMAD R9, R70.reuse, R13, RZ ;  /* 0x0000000d46097224 */ /* 0x040fe400078e02ff */
[C---:B------:R-:W-:Y:S02]  /*91c0*/  IMAD R16, R70.reuse, R20, RZ ;  /* 0x0000001446107224 */ /* 0x040fe400078e02ff */
[C---:B------:R-:W-:Y:S02]  /*91d0*/  IMAD R18, R70.reuse, R22, RZ ;  /* 0x0000001646127224 */ /* 0x040fe400078e02ff */
[C---:B------:R-:W-:Y:S02]  /*91e0*/  IMAD R13, R70.reuse, R17, RZ ;  /* 0x00000011460d7224 */ /* 0x040fe400078e02ff */
[C---:B------:R-:W-:Y:S02]  /*91f0*/  IMAD R20, R70.reuse, R24, RZ ;  /* 0x0000001846147224 */ /* 0x040fe400078e02ff */
[C---:B------:R-:W-:Y:S02]  /*9200*/  IMAD R22, R70.reuse, R26, RZ ;  /* 0x0000001a46167224 */ /* 0x040fe400078e02ff */
[----:B------:R-:W-:Y:S02]  /*9210*/  IMAD R2, R75, R72, R2 ;  /* 0x000000484b027224 */ /* 0x000fe400078e0202 */
[C---:B------:R-:W-:Y:S02]  /*9220*/  IMAD R17, R70.reuse, R21, RZ ;  /* 0x0000001546117224 */ /* 0x040fe400078e02ff */
        /* <DEDUP_REMOVED lines=18> */
[C---:B------:R-:W-:Y:S01]  /*9350*/  IMAD R60, R70.reuse, R64, RZ ;  /* 0x00000040463c7224 */ /* 0x040fe200078e02ff */
[----:B------:R-:W-:Y:S01]  /*9360*/  SHF.R.S32.HI R64, RZ, 0x18, R92 ;  /* 0x00000018ff407819 */ /* 0x000fe2000001145c */
[C---:B------:R-:W-:Y:S02]  /*9370*/  IMAD R26, R70.reuse, R30, RZ ;  /* 0x0000001e461a7224 */ /* 0x040fe400078e02ff */
[C---:B------:R-:W-:Y:S02]  /*9380*/  IMAD R30, R70.reuse, R34, RZ ;  /* 0x00000022461e7224 */ /* 0x040fe400078e02ff */
[C---:B------:R-:W-:Y:S02]  /*9390*/  IMAD R57, R70.reuse, R61, RZ ;  /* 0x0000003d46397224 */ /* 0x040fe400078e02ff */
[C---:B------:R-:W-:Y:S01]  /*93a0*/  IMAD R61, R70.reuse, R65, RZ ;  /* 0x00000041463d7224 */ /* 0x040fe200078e02ff */
[C---:B------:R-:W-:Y:S01]  /*93b0*/  PRMT R65, R93.reuse, 0x8880, RZ ;  /* 0x000088805d417816 */ /* 0x040fe200000000ff */
[C---:B------:R-:W-:Y:S02]  /*93c0*/  IMAD R34, R70.reuse, R38, RZ ;  /* 0x0000002646227224 */ /* 0x040fe400078e02ff */
[----:B------:R-:W-:Y:S02]  /*93d0*/  IMAD R38, R70, R42, RZ ;  /* 0x0000002a46267224 */ /* 0x000fe400078e02ff */
[----:B------:R-:W-:Y:S01]  /*93e0*/  IMAD R3, R74, R72, R3 ;  /* 0x000000484a037224 */ /* 0x000fe200078e0203 */
[----:B------:R-:W-:Y:S01]  /*93f0*/  SHF.R.S32.HI R74, RZ, 0x18, R93 ;  /* 0x00000018ff4a7819 */ /* 0x000fe2000001145d */
[C---:B------:R-:W-:Y:S02]  /*9400*/  IMAD R42, R70.reuse, R46, RZ ;  /* 0x0000002e462a7224 */ /* 0x040fe400078e02ff */
[C---:B------:R-:W-:Y:S02]  /*9410*/  IMAD R46, R70.reuse, R50, RZ ;  /* 0x00000032462e7224 */ /* 0x040fe400078e02ff */
[C---:B------:R-:W-:Y:S02]  /*9420*/  IMAD R51, R70.reuse, R51, RZ ;  /* 0x0000003346337224 */ /* 0x040fe400078e02ff */
[C---:B------:R-:W-:Y:S02]  /*9430*/  IMAD R50, R70.reuse, R54, RZ ;  /* 0x0000003646327224 */ /* 0x040fe400078e02ff */
[C---:B------:R-:W-:Y:S02]  /*9440*/  IMAD R54, R70.reuse, R58, RZ ;  /* 0x0000003a46367224 */ /* 0x040fe400078e02ff */
[C---:B------:R-:W-:Y:S02]  /*9450*/  IMAD R58, R70.reuse, R62, RZ ;  /* 0x0000003e463a7224 */ /* 0x040fe400078e02ff */
[C---:B------:R-:W-:Y:S01]  /*9460*/  IMAD R62, R70.reuse, R66, RZ ;  /* 0x00000042463e7224 */ /* 0x040fe200078e02ff */
[----:B------:R-:W-:Y:S01]  /*9470*/  SHF.L.U32 R66, R93, 0x10, RZ ;  /* 0x000000105d427819 */ /* 0x000fe200000006ff */
[C---:B------:R-:W-:Y:S02]  /*9480*/  IMAD R7, R70.reuse, R7, RZ ;  /* 0x0000000746077224 */ /* 0x040fe400078e02ff */
[----:B------:R-:W-:Y:S01]  /*9490*/  IMAD R11, R70, R11, RZ ;  /* 0x0000000b460b7224 */ /* 0x000fe200078e02ff */
[----:B------:R-:W-:Y:S01]  /*94a0*/  SHF.R.S32.HI R66, RZ, 0x18, R66 ;  /* 0x00000018ff427819 */ /* 0x000fe20000011442 */
[-C--:B------:R-:W-:Y:S01]  /*94b0*/  IMAD R7, R64, R72.reuse, R7 ;  /* 0x0000004840077224 */ /* 0x080fe200078e0207 */
[C---:B------:R-:W-:Y:S01]  /*94c0*/  PRMT R64, R94.reuse, 0x8880, RZ ;  /* 0x000088805e407816 */ /* 0x040fe200000000ff */
[-C--:B------:R-:W-:Y:S01]  /*94d0*/  IMAD R4, R65, R72.reuse, R4 ;  /* 0x0000004841047224 */ /* 0x080fe200078e0204 */
[----:B------:R-:W-:Y:S01]  /*94e0*/  SHF.L.U32 R65, R94, 0x10, RZ ;  /* 0x000000105e417819 */ /* 0x000fe200000006ff */
[-C--:B------:R-:W-:Y:S02]  /*94f0*/  IMAD R5, R66, R72.reuse, R5 ;  /* 0x0000004842057224 */ /* 0x080fe400078e0205 */
[-C--:B------:R-:W-:Y:S01]  /*9500*/  IMAD R6, R73, R72.reuse, R6 ;  /* 0x0000004849067224 */ /* 0x080fe200078e0206 */
[----:B------:R-:W-:Y:S01]  /*9510*/  I2IP.S8.S32.SAT R73, R7, R3, RZ ;  /* 0x0000000307497239 */ /* 0x000fe200000014ff */
[----:B------:R-:W-:Y:S01]  /*9520*/  IMAD R11, R74, R72, R11 ;  /* 0x000000484a0b7224 */ /* 0x000fe200078e020b */
[----:B------:R-:W-:Y:S01]  /*9530*/  SHF.L.U32 R7, R94, 0x8, RZ ;  /* 0x000000085e077819 */ /* 0x000fe200000006ff */
[C---:B------:R-:W-:Y:S01]  /*9540*/  IMAD R15, R70.reuse, R15, RZ ;  /* 0x0000000f460f7224 */ /* 0x040fe200078e02ff */
[----:B------:R-:W-:Y:S01]  /*9550*/  MOV R3, R64 ;  /* 0x0000004000037202 */ /* 0x000fe20000000f00 */
[C---:B------:R-:W-:Y:S01]  /*9560*/  IMAD R19, R70.reuse, R19, RZ ;  /* 0x0000001346137224 */ /* 0x040fe200078e02ff */
[----:B------:R-:W-:Y:S01]  /*9570*/  I2IP.S8.S32.SAT R11, R11, R6, RZ ;  /* 0x000000060b0b7239 */ /* 0x000fe200000014ff */
[C---:B------:R-:W-:Y:S01]  /*9580*/  IMAD R23, R70.reuse, R23, RZ ;  /* 0x0000001746177224 */ /* 0x040fe200078e02ff */
[----:B------:R-:W-:Y:S01]  /*9590*/  SHF.R.S32.HI R6, RZ, 0x18, R65 ;  /* 0x00000018ff067819 */ /* 0x000fe20000011441 */
[----:B------:R-:W-:Y:S01]  /*95a0*/  IMAD R8, R3, R72, R8 ;  /* 0x0000004803087224 */ /* 0x000fe200078e0208 */
[----:B------:R-:W-:Y:S01]  /*95b0*/  SHF.R.S32.HI R7, RZ, 0x18, R7 ;  /* 0x00000018ff077819 */ /* 0x000fe20000011407 */
[----:B------:R-:W-:Y:S01]  /*95c0*/  IMAD R27, R70, R27, RZ ;  /* 0x0000001b461b7224 */ /* 0x000fe200078e02ff */
[----:B-1----:R-:W-:Y:S01]  /*95d0*/  I2IP.S8.S32.SAT R100, R2, R0, R73 ;  /* 0x0000000002647239 */ /* 0x002fe20000001449 */
[-C--:B------:R-:W-:Y:S01]  /*95e0*/  IMAD R9, R6, R72.reuse, R9 ;  /* 0x0000004806097224 */ /* 0x080fe200078e0209 */
[----:B------:R-:W-:Y:S01]  /*95f0*/  SHF.L.U32 R2, R95, 0x10, RZ ;  /* 0x000000105f027819 */ /* 0x000fe200000006ff */
[----:B------:R-:W-:Y:S01]  /*9600*/  IMAD R10, R7, R72, R10 ;  /* 0x00000048070a7224 */ /* 0x000fe200078e020a */
[----:B------:R-:W-:Y:S01]  /*9610*/  SHF.R.S32.HI R0, RZ, 0x18, R94 ;  /* 0x00000018ff007819 */ /* 0x000fe2000001145e */
[C---:B------:R-:W-:Y:S01]  /*9620*/  IMAD R31, R70.reuse, R31, RZ ;  /* 0x0000001f461f7224 */ /* 0x040fe200078e02ff */
[----:B------:R-:W-:Y:S01]  /*9630*/  I2IP.S8.S32.SAT R101, R5, R4, R11 ;  /* 0x0000000405657239 */ /* 0x000fe2000000140b */
[----:B------:R-:W-:Y:S01]  /*9640*/  IMAD R35, R70, R35, RZ ;  /* 0x0000002346237224 */ /* 0x000fe200078e02ff */
[C---:B------:R-:W-:Y:S01]  /*9650*/  PRMT R3, R95.reuse, 0x8880, RZ ;  /* 0x000088805f037816 */ /* 0x040fe200000000ff */
[-C--:B------:R-:W-:Y:S01]  /*9660*/  IMAD R15, R0, R72.reuse, R15 ;  /* 0x00000048000f7224 */ /* 0x080fe200078e020f */
[----:B------:R-:W-:Y:S01]  /*9670*/  SHF.L.U32 R5, R95, 0x8, RZ ;  /* 0x000000085f057819 */ /* 0x000fe200000006ff */
[C---:B------:R-:W-:Y:S01]  /*9680*/  IMAD R39, R70.reuse, R39, RZ ;  /* 0x0000002746277224 */ /* 0x040fe200078e02ff */
[----:B------:R-:W-:Y:S01]  /*9690*/  SHF.R.S32.HI R2, RZ, 0x18, R2 ;  /* 0x00000018ff027819 */ /* 0x000fe20000011402 */
[-C--:B------:R-:W-:Y:S01]  /*96a0*/  IMAD R12, R3, R72.reuse, R12 ;  /* 0x00000048030c7224 */ /* 0x080fe200078e020c */
[----:B------:R-:W-:Y:S01]  /*96b0*/  SHF.R.S32.HI R5, RZ, 0x18, R5 ;  /* 0x00000018ff057819 */ /* 0x000fe20000011405 */
[----:B------:R-:W-:Y:S01]  /*96c0*/  IMAD R43, R70, R43, RZ ;  /* 0x0000002b462b7224 */ /* 0x000fe200078e02ff */
[----:B------:R-:W-:Y:S01]  /*96d0*/  SHF.R.S32.HI R4, RZ, 0x18, R95 ;  /* 0x00000018ff047819 */ /* 0x000fe2000001145f */
[-C--:B------:R-:W-:Y:S01]  /*96e0*/  IMAD R13, R2, R72.reuse, R13 ;  /* 0x00000048020d7224 */ /* 0x080fe200078e020d */
[C---:B------:R-:W-:Y:S01]  /*96f0*/  SHF.L.U32 R0, R80.reuse, 0x10, RZ ;  /* 0x0000001050007819 */ /* 0x040fe200000006ff */
[-C--:B------:R-:W-:Y:S01]  /*9700*/  IMAD R14, R5, R72.reuse, R14 ;  /* 0x00000048050e7224 */ /* 0x080fe200078e020e */
[C---:B------:R-:W-:Y:S01]  /*9710*/  PRMT R3, R80.reuse, 0x8880, RZ ;  /* 0x0000888050037816 */ /* 0x040fe200000000ff */
[----:B------:R-:W-:Y:S01]  /*9720*/  IMAD.SHL.U32 R2, R80, 0x100, RZ ;  /* 0x0000010050027824 */ /* 0x000fe200078e00ff */
[----:B------:R-:W-:Y:S01]  /*9730*/  SHF.R.S32.HI R0, RZ, 0x18, R0 ;  /* 0x00000018ff007819 */ /* 0x000fe20000011400 */
[-C--:B------:R-:W-:Y:S01]  /*9740*/  IMAD R19, R4, R72.reuse, R19 ;  /* 0x0000004804137224 */ /* 0x080fe200078e0213 */
[----:B------:R-:W-:Y:S01]  /*9750*/  SHF.L.U32 R4, R81, 0x10, RZ ;  /* 0x0000001051047819 */ /* 0x000fe200000006ff */
[-C--:B------:R-:W-:Y:S01]  /*9760*/  IMAD R16, R3, R72.reuse, R16 ;  /* 0x0000004803107224 */ /* 0x080fe200078e0210 */
[----:B------:R-:W-:Y:S01]  /*9770*/  SHF.R.S32.HI R5, RZ, 0x18, R2 ;  /* 0x00000018ff057819 */ /* 0x000fe20000011402 */
[-C--:B------:R-:W-:Y:S01]  /*9780*/  IMAD R17, R0, R72.reuse, R17 ;  /* 0x0000004800117224 */ /* 0x080fe200078e0211 */
[----:B------:R-:W-:Y:S01]  /*9790*/  SHF.R.S32.HI R0, RZ, 0x18, R80 ;  /* 0x00000018ff007819 */ /* 0x000fe20000011450 */
[----:B------:R-:W-:Y:S01]  /*97a0*/  IMAD R47, R70, R47, RZ ;  /* 0x0000002f462f7224 */ /* 0x000fe200078e02ff */
[----:B------:R-:W-:Y:S01]  /*97b0*/  PRMT R3, R81, 0x8880, RZ ;  /* 0x0000888051037816 */ /* 0x000fe200000000ff */
[-C--:B------:R-:W-:Y:S01]  /*97c0*/  IMAD R18, R5, R72.reuse, R18 ;  /* 0x0000004805127224 */ /* 0x080fe200078e0212 */
[----:B------:R-:W-:Y:S01]  /*97d0*/  SHF.L.U32 R2, R81, 0x8, RZ ;  /* 0x0000000851027819 */ /* 0x000fe200000006ff */
[-C--:B------:R-:W-:Y:S01]  /*97e0*/  IMAD R23, R0, R72.reuse, R23 ;  /* 0x0000004800177224 */ /* 0x080fe200078e0217 */
        /* <DEDUP_REMOVED lines=8> */
[----:B------:R-:W-:Y:S01]  /*9870*/  PRMT R3, R82, 0x8880, RZ ;  /* 0x0000888052037816 */ /* 0x000fe200000000ff */
        /* <DEDUP_REMOVED lines=9> */
[----:B------:R-:W-:Y:S01]  /*9910*/  SHF.L.U32 R0, R83, 0x10, RZ ;  /* 0x0000001053007819 */ /* 0x000fe200000006ff */
[-C--:B------:R-:W-:Y:S01]  /*9920*/  IMAD R26, R5, R72.reuse, R26 ;  /* 0x00000048051a7224 */ /* 0x080fe200078e021a */
[C---:B------:R-:W-:Y:S01]  /*9930*/  PRMT R3, R83.reuse, 0x8880, RZ ;  /* 0x0000888053037816 */ /* 0x040fe200000000ff */
[-C--:B------:R-:W-:Y:S01]  /*9940*/  IMAD R31, R2, R72.reuse, R31 ;  /* 0x00000048021f7224 */ /* 0x080fe200078e021f */
[----:B------:R-:W-:Y:S01]  /*9950*/  SHF.L.U32 R2, R83, 0x8, RZ ;  /* 0x0000000853027819 */ /* 0x000fe200000006ff */
[----:B------:R-:W-:Y:S01]  /*9960*/  IMAD R67, R70, R67, RZ ;  /* 0x0000004346437224 */ /* 0x000fe200078e02ff */
[----:B------:R-:W-:Y:S01]  /*9970*/  SHF.R.S32.HI R0, RZ, 0x18, R0 ;  /* 0x00000018ff007819 */ /* 0x000fe20000011400 */
[-C--:B------:R-:W-:Y:S01]  /*9980*/  IMAD R28, R3, R72.reuse, R28 ;  /* 0x00000048031c7224 */ /* 0x080fe200078e021c */
[----:B------:R-:W-:Y:S02]  /*9990*/  SHF.R.S32.HI R5, RZ, 0x18, R2 ;  /* 0x00000018ff057819 */ /* 0x000fe40000011402 */
[----:B------:R-:W-:Y:S01]  /*99a0*/  SHF.R.S32.HI R2, RZ, 0x18, R83 ;  /* 0x00000018ff027819 */ /* 0x000fe20000011453 */
[-C--:B------:R-:W-:Y:S01]  /*99b0*/  IMAD R29, R0, R72.reuse, R29 ;  /* 0x00000048001d7224 */ /* 0x080fe200078e021d */
[C---:B------:R-:W-:Y:S01]  /*99c0*/  PRMT R3, R84.reuse, 0x8880, RZ ;  /* 0x0000888054037816 */ /* 0x040fe200000000ff */
[----:B------:R-:W-:Y:S01]  /*99d0*/  IMAD.U32 R0, R84, 0x10000, RZ ;  /* 0x0001000054007824 */ /* 0x000fe200078e00ff */
[----:B------:R-:W-:Y:S01]  /*99e0*/  SHF.L.U32 R4, R85, 0x10, RZ ;  /* 0x0000001055047819 */ /* 0x000fe200000006ff */
[----:B------:R-:W-:Y:S01]  /*99f0*/  IMAD R30, R5, R72, R30 ;  /* 0x00000048051e7224 */ /* 0x000fe200078e021e */
[----:B------:R-:W-:Y:S01]  /*9a00*/  I2IP.S8.S32.SAT R10, R15, R10, RZ ;  /* 0x0000000a0f0a7239 */ /* 0x000fe200000014ff */
[-C--:B------:R-:W-:Y:S01]  /*9a10*/  IMAD R35, R2, R72.reuse, R35 ;  /* 0x0000004802237224 */ /* 0x080fe200078e0223 */
[----:B------:R-:W-:Y:S01]  /*9a20*/  SHF.L.U32 R2, R84, 0x8, RZ ;  /* 0x0000000854027819 */ /* 0x000fe200000006ff */
[-C--:B------:R-:W-:Y:S01]  /*9a30*/  IMAD R32, R3, R72.reuse, R32 ;  /* 0x0000004803207224 */ /* 0x080fe200078e0220 */
[----:B------:R-:W-:Y:S02]  /*9a40*/  SHF.R.S32.HI R0, RZ, 0x18, R0 ;  /* 0x00000018ff007819 */ /* 0x000fe40000011400 */
[----:B------:R-:W-:Y:S02]  /*9a50*/  SHF.R.S32.HI R5, RZ, 0x18, R2 ;  /* 0x00000018ff057819 */ /* 0x000fe40000011402 */
[----:B------:R-:W-:Y:S01]  /*9a60*/  PRMT R3, R85, 0x8880, RZ ;  /* 0x0000888055037816 */ /* 0x000fe200000000ff */
[-C--:B------:R-:W-:Y:S01]  /*9a70*/  IMAD R33, R0, R72.reuse, R33 ;  /* 0x0000004800217224 */ /* 0x080fe200078e0221 */
[----:B------:R-:W-:Y:S01]  /*9a80*/  SHF.R.S32.HI R0, RZ, 0x18, R84 ;  /* 0x00000018ff007819 */ /* 0x000fe20000011454 */
[----:B------:R-:W-:Y:S01]  /*9a90*/  IMAD R34, R5, R72, R34 ;  /* 0x0000004805227224 */ /* 0x000fe200078e0222 */
[----:B------:R-:W-:Y:S02]  /*9aa0*/  SHF.L.U32 R2, R85, 0x8, RZ ;  /* 0x0000000855027819 */ /* 0x000fe400000006ff */
[----:B------:R-:W-:Y:S01]  /*9ab0*/  I2IP.S8.S32.SAT R14, R19, R14, RZ ;  /* 0x0000000e130e7239 */ /* 0x000fe200000014ff */
[-C--:B------:R-:W-:Y:S01]  /*9ac0*/  IMAD R39, R0, R72.reuse, R39 ;  /* 0x0000004800277224 */ /* 0x080fe200078e0227 */
[----:B------:R-:W-:Y:S01]  /*9ad0*/  SHF.R.S32.HI R0, RZ, 0x18, R4 ;  /* 0x00000018ff007819 */ /* 0x000fe20000011404 */
[-C--:B------:R-:W-:Y:S01]  /*9ae0*/  IMAD R36, R3, R72.reuse, R36 ;  /* 0x0000004803247224 */ /* 0x080fe200078e0224 */
[----:B------:R-:W-:Y:S02]  /*9af0*/  SHF.R.S32.HI R5, RZ, 0x18, R2 ;  /* 0x00000018ff057819 */ /* 0x000fe40000011402 */
[----:B------:R-:W-:Y:S01]  /*9b00*/  SHF.L.U32 R2, R86, 0x10, RZ ;  /* 0x0000001056027819 */ /* 0x000fe200000006ff */
[-C--:B------:R-:W-:Y:S01]  /*9b10*/  IMAD R37, R0, R72.reuse, R37 ;  /* 0x0000004800257224 */ /* 0x080fe200078e0225 */
[----:B------:R-:W-:Y:S01]  /*9b20*/  SHF.R.S32.HI R0, RZ, 0x18, R85 ;  /* 0x00000018ff007819 */ /* 0x000fe20000011455 */
[-C--:B------:R-:W-:Y:S01]  /*9b30*/  IMAD R38, R5, R72.reuse, R38 ;  /* 0x0000004805267224 */ /* 0x080fe200078e0226 */
[C---:B------:R-:W-:Y:S02]  /*9b40*/  PRMT R3, R86.reuse, 0x8880, RZ ;  /* 0x0000888056037816 */ /* 0x040fe400000000ff */
[----:B------:R-:W-:Y:S01]  /*9b50*/  SHF.L.U32 R5, R86, 0x8, RZ ;  /* 0x0000000856057819 */ /* 0x000fe200000006ff */
[-C--:B------:R-:W-:Y:S01]  /*9b60*/  IMAD R43, R0, R72.reuse, R43 ;  /* 0x00000048002b7224 */ /* 0x080fe200078e022b */
[----:B------:R-:W-:Y:S01]  /*9b70*/  SHF.R.S32.HI R2, RZ, 0x18, R2 ;  /* 0x00000018ff027819 */ /* 0x000fe20000011402 */
[-C--:B------:R-:W-:Y:S01]  /*9b80*/  IMAD R40, R3, R72.reuse, R40 ;  /* 0x0000004803287224 */ /* 0x080fe200078e0228 */
[----:B------:R-:W-:Y:S02]  /*9b90*/  SHF.R.S32.HI R5, RZ, 0x18, R5 ;  /* 0x00000018ff057819 */ /* 0x000fe40000011405 */
[----:B------:R-:W-:Y:S01]  /*9ba0*/  SHF.R.S32.HI R4, RZ, 0x18, R86 ;  /* 0x00000018ff047819 */ /* 0x000fe20000011456 */
[-C--:B------:R-:W-:Y:S01]  /*9bb0*/  IMAD R41, R2, R72.reuse, R41 ;  /* 0x0000004802297224 */ /* 0x080fe200078e0229 */
[----:B------:R-:W-:Y:S01]  /*9bc0*/  SHF.L.U32 R0, R87, 0x10, RZ ;  /* 0x0000001057007819 */ /* 0x000fe200000006ff */
[-C--:B------:R-:W-:Y:S01]  /*9bd0*/  IMAD R42, R5, R72.reuse, R42 ;  /* 0x00000048052a7224 */ /* 0x080fe200078e022a */
[C---:B------:R-:W-:Y:S01]  /*9be0*/  PRMT R3, R87.reuse, 0x8880, RZ ;  /* 0x0000888057037816 */ /* 0x040fe200000000ff */
[-C--:B------:R-:W-:Y:S01]  /*9bf0*/  IMAD R47, R4, R72.reuse, R47 ;  /* 0x00000048042f7224 */ /* 0x080fe200078e022f */
[----:B------:R-:W-:Y:S02]  /*9c00*/  SHF.L.U32 R2, R87, 0x8, RZ ;  /* 0x0000000857027819 */ /* 0x000fe400000006ff */
[----:B------:R-:W-:Y:S01]  /*9c10*/  SHF.R.S32.HI R0, RZ, 0x18, R0 ;  /* 0x00000018ff007819 */ /* 0x000fe20000011400 */
[-C--:B------:R-:W-:Y:S01]  /*9c20*/  IMAD R44, R3, R72.reuse, R44 ;  /* 0x00000048032c7224 */ /* 0x080fe200078e022c */
[----:B------:R-:W-:Y:S02]  /*9c30*/  SHF.R.S32.HI R5, RZ, 0x18, R2 ;  /* 0x00000018ff057819 */ /* 0x000fe40000011402 */
[----:B------:R-:W-:Y:S01]  /*9c40*/  SHF.R.S32.HI R2, RZ, 0x18, R87 ;  /* 0x00000018ff027819 */ /* 0x000fe20000011457 */
[-C--:B------:R-:W-:Y:S01]  /*9c50*/  IMAD R45, R0, R72.reuse, R45 ;  /* 0x00000048002d7224 */ /* 0x080fe200078e022d */
[----:B------:R-:W-:Y:S01]  /*9c60*/  PRMT R3, R88, 0x8880, RZ ;  /* 0x0000888058037816 */ /* 0x000fe200000000ff */
[-C--:B------:R-:W-:Y:S01]  /*9c70*/  IMAD R46, R5, R72.reuse, R46 ;  /* 0x00000048052e7224 */ /* 0x080fe200078e022e */
[C---:B------:R-:W-:Y:S01]  /*9c80*/  SHF.L.U32 R4, R89.reuse, 0x10, RZ ;  /* 0x0000001059047819 */ /* 0x040fe200000006ff */
[-C--:B------:R-:W-:Y:S01]  /*9c90*/  IMAD R51, R2, R72.reuse, R51 ;  /* 0x0000004802337224 */ /* 0x080fe200078e0233 */
[----:B------:R-:W-:Y:S01]  /*9ca0*/  SHF.R.S32.HI R2, RZ, 0x18, R88 ;  /* 0x00000018ff027819 */ /* 0x000fe20000011458 */
[C---:B------:R-:W-:Y:S01]  /*9cb0*/  IMAD.U32 R0, R88.reuse, 0x10000, RZ ;  /* 0x0001000058007824 */ /* 0x040fe200078e00ff */
[----:B------:R-:W-:Y:S01]  /*9cc0*/  PRMT R5, R89, 0x8880, RZ ;  /* 0x0000888059057816 */ /* 0x000fe200000000ff */
[-C--:B------:R-:W-:Y:S01]  /*9cd0*/  IMAD R48, R3, R72.reuse, R48 ;  /* 0x0000004803307224 */ /* 0x080fe200078e0230 */
[----:B------:R-:W-:Y:S02]  /*9ce0*/  SHF.L.U32 R3, R88, 0x8, RZ ;  /* 0x0000000858037819 */ /* 0x000fe400000006ff */
[----:B------:R-:W-:Y:S02]  /*9cf0*/  SHF.R.S32.HI R0, RZ, 0x18, R0 ;  /* 0x00000018ff007819 */ /* 0x000fe40000011400 */
[----:B------:R-:W-:Y:S02]  /*9d00*/  SHF.R.S32.HI R3, RZ, 0x18, R3 ;  /* 0x00000018ff037819 */ /* 0x000fe40000011403 */
[----:B------:R-:W-:Y:S01]  /*9d10*/  SHF.R.S32.HI R4, RZ, 0x18, R4 ;  /* 0x00000018ff047819 */ /* 0x000fe20000011404 */
[-C--:B------:R-:W-:Y:S01]  /*9d20*/  IMAD R49, R0, R72.reuse, R49 ;  /* 0x0000004800317224 */ /* 0x080fe200078e0231 */
[----:B------:R-:W-:Y:S01]  /*9d30*/  SHF.R.S32.HI R0, RZ, 0x18, R89 ;  /* 0x00000018ff007819 */ /* 0x000fe20000011459 */
[-C--:B------:R-:W-:Y:S01]  /*9d40*/  IMAD R50, R3, R72.reuse, R50 ;  /* 0x0000004803327224 */ /* 0x080fe200078e0232 */
[----:B------:R-:W-:Y:S01]  /*9d50*/  SHF.L.U32 R3, R89, 0x8, RZ ;  /* 0x0000000859037819 */ /* 0x000fe200000006ff */
[-C--:B------:R-:W-:Y:S01]  /*9d60*/  IMAD R55, R2, R72.reuse, R55 ;  /* 0x0000004802377224 */ /* 0x080fe200078e0237 */
        /* <DEDUP_REMOVED lines=8> */
[----:B------:R-:W-:Y:S01]  /*9df0*/  IMAD R59, R0, R72, R59 ;  /* 0x00000048003b7224 */ /* 0x000fe200078e023b */
[----:B------:R-:W-:Y:S01]  /*9e00*/  I2IP.S8.S32.SAT R18, R23, R18, RZ ;  /* 0x0000001217127239 */ /* 0x000fe200000014ff */
[----:B------:R-:W-:Y:S01]  /*9e10*/  IMAD R56, R5, R72, R56 ;  /* 0x0000004805387224 */ /* 0x000fe200078e0238 */
[----:B------:R-:W-:Y:S01]  /*9e20*/  I2IP.S8.S32.SAT R102, R9, R8, R10 ;  /* 0x0000000809667239 */ /* 0x000fe2000000140a */
[----:B------:R-:W-:Y:S01]  /*9e30*/  IMAD R57, R2, R72, R57 ;  /* 0x0000004802397224 */ /* 0x000fe200078e0239 */
[----:B------:R-:W-:Y:S02]  /*9e40*/  I2IP.S8.S32.SAT R103, R13, R12, R14 ;  /* 0x0000000c0d677239 */ /* 0x000fe4000000140e */
[----:B------:R-:W-:Y:S02]  /*9e50*/  SHF.R.S32.HI R7, RZ, 0x18, R7 ;  /* 0x00000018ff077819 */ /* 0x000fe40000011407 */
[----:B------:R-:W-:Y:S01]  /*9e60*/  SHF.L.U32 R2, R91, 0x10, RZ ;  /* 0x000000105b027819 */ /* 0x000fe200000006ff */
[----:B------:R1:W-:Y:S01]  /*9e70*/  STS.128 [R135+UR44+0x8200], R100 ;  /* 0x0082006487007988 */ /* 0x0003e20008000c2c */
[----:B------:R-:W-:Y:S01]  /*9e80*/  SHF.R.S32.HI R0, RZ, 0x18, R90 ;  /* 0x00000018ff007819 */ /* 0x000fe2000001145a */
[----:B------:R-:W-:Y:S01]  /*9e90*/  IMAD R58, R7, R72, R58 ;  /* 0x00000048073a7224 */ /* 0x000fe200078e023a */
[----:B------:R-:W-:Y:S02]  /*9ea0*/  I2IP.S8.S32.SAT R16, R17, R16, R18 ;  /* 0x0000001011107239 */ /* 0x000fe40000001412 */
[----:B------:R-:W-:Y:S01]  /*9eb0*/  I2IP.S8.S32.SAT R17, R27, R22, RZ ;  /* 0x000000161b117239 */ /* 0x000fe200000014ff */
[----:B------:R-:W-:Y:S01]  /*9ec0*/  IMAD R63, R0, R72, R63 ;  /* 0x00000048003f7224 */ /* 0x000fe200078e023f */
[----:B------:R-:W-:Y:S02]  /*9ed0*/  I2IP.S8.S32.SAT R18, R31, R26, RZ ;  /* 0x0000001a1f127239 */ /* 0x000fe400000014ff */
[----:B------:R-:W-:Y:S02]  /*9ee0*/  I2IP.S8.S32.SAT R19, R35, R30, RZ ;  /* 0x0000001e23137239 */ /* 0x000fe400000014ff */
[C---:B------:R-:W-:Y:S02]  /*9ef0*/  PRMT R3, R91.reuse, 0x8880, RZ ;  /* 0x000088805b037816 */ /* 0x040fe400000000ff */
[----:B------:R-:W-:Y:S02]  /*9f00*/  SHF.L.U32 R5, R91, 0x8, RZ ;  /* 0x000000085b057819 */ /* 0x000fe400000006ff */
[----:B------:R-:W-:Y:S01]  /*9f10*/  SHF.R.S32.HI R2, RZ, 0x18, R2 ;  /* 0x00000018ff027819 */ /* 0x000fe20000011402 */
[----:B------:R-:W-:Y:S01]  /*9f20*/  IMAD R60, R3, R72, R60 ;  /* 0x00000048033c7224 */ /* 0x000fe200078e023c */
[----:B------:R-:W-:Y:S02]  /*9f30*/  I2IP.S8.S32.SAT R17, R21, R20, R17 ;  /* 0x0000001415117239 */ /* 0x000fe40000001411 */
[----:B------:R-:W-:Y:S01]  /*9f40*/  I2IP.S8.S32.SAT R18, R25, R24, R18 ;  /* 0x0000001819127239 */ /* 0x000fe20000001412 */
[----:B------:R-:W-:Y:S01]  /*9f50*/  IMAD R61, R2, R72, R61 ;  /* 0x00000048023d7224 */ /* 0x000fe200078e023d */
[----:B------:R-:W-:Y:S02]  /*9f60*/  I2IP.S8.S32.SAT R19, R29, R28, R19 ;  /* 0x0000001c1d137239 */ /* 0x000fe40000001413 */
[----:B------:R-:W-:Y:S02]  /*9f70*/  SHF.R.S32.HI R5, RZ, 0x18, R5 ;  /* 0x00000018ff057819 */ /* 0x000fe40000011405 */
[----:B------:R-:W-:Y:S01]  /*9f80*/  SHF.R.S32.HI R4, RZ, 0x18, R91 ;  /* 0x00000018ff047819 */ /* 0x000fe2000001145b */
[----:B------:R1:W-:Y:S01]  /*9f90*/  STS.128 [R158+0x8200], R16 ;  /* 0x008200109e007388 */ /* 0x0003e20000000c00 */
[----:B------:R-:W-:Y:S01]  /*9fa0*/  I2IP.S8.S32.SAT R34, R39, R34, RZ ;  /* 0x0000002227227239 */ /* 0x000fe200000014ff */
[----:B------:R-:W-:Y:S01]  /*9fb0*/  IMAD R62, R5, R72, R62 ;  /* 0x00000048053e7224 */ /* 0x000fe200078e023e */
[----:B------:R-:W-:Y:S01]  /*9fc0*/  I2IP.S8.S32.SAT R38, R43, R38, RZ ;  /* 0x000000262b267239 */ /* 0x000fe200000014ff */
[----:B------:R-:W-:Y:S01]  /*9fd0*/  IMAD R67, R4, R72, R67 ;  /* 0x0000004804437224 */ /* 0x000fe200078e0243 */
[----:B------:R-:W-:Y:S02]  /*9fe0*/  I2IP.S8.S32.SAT R42, R47, R42, RZ ;  /* 0x0000002a2f2a7239 */ /* 0x000fe400000014ff */
[----:B------:R-:W-:Y:S02]  /*9ff0*/  I2IP.S8.S32.SAT R35, R51, R46, RZ ;  /* 0x0000002e33237239 */ /* 0x000fe400000014ff */
[----:B------:R-:W-:Y:S02]  /*a000*/  I2IP.S8.S32.SAT R32, R33, R32, R34 ;  /* 0x0000002021207239 */ /* 0x000fe40000001422 */
[----:B------:R-:W-:Y:S02]  /*a010*/  I2IP.S8.S32.SAT R33, R37, R36, R38 ;  /* 0x0000002425217239 */ /* 0x000fe40000001426 */
[----:B------:R-:W-:Y:S02]  /*a020*/  I2IP.S8.S32.SAT R34, R41, R40, R42 ;  /* 0x0000002829227239 */ /* 0x000fe4000000142a */
[----:B------:R-:W-:Y:S02]  /*a030*/  I2IP.S8.S32.SAT R35, R45, R44, R35 ;  /* 0x0000002c2d237239 */ /* 0x000fe40000001423 */
[----:B------:R-:W-:Y:S02]  /*a040*/  I2IP.S8.S32.SAT R50, R55, R50, RZ ;  /* 0x0000003237327239 */ /* 0x000fe400000014ff */
[----:B------:R-:W-:Y:S01]  /*a050*/  I2IP.S8.S32.SAT R54, R59, R54, RZ ;  /* 0x000000363b367239 */ /* 0x000fe200000014ff */
[----:B------:R1:W-:Y:S01]  /*a060*/  STS.128 [R157+0x8200], R32 ;  /* 0x008200209d007388 */ /* 0x0003e20000000c00 */
[----:B------:R-:W-:Y:S02]  /*a070*/  I2IP.S8.S32.SAT R58, R63, R58, RZ ;  /* 0x0000003a3f3a7239 */ /* 0x000fe400000014ff */
[----:B------:R-:W-:Y:S02]  /*a080*/  I2IP.S8.S32.SAT R62, R67, R62, RZ ;  /* 0x0000003e433e7239 */ /* 0x000fe400000014ff */
[----:B------:R-:W-:Y:S02]  /*a090*/  I2IP.S8.S32.SAT R48, R49, R48, R50 ;  /* 0x0000003031307239 */ /* 0x000fe40000001432 */
[----:B------:R-:W-:Y:S02]  /*a0a0*/  I2IP.S8.S32.SAT R49, R53, R52, R54 ;  /* 0x0000003435317239 */ /* 0x000fe40000001436 */
[----:B------:R-:W-:Y:S02]  /*a0b0*/  I2IP.S8.S32.SAT R50, R57, R56, R58 ;  /* 0x0000003839327239 */ /* 0x000fe4000000143a */
[----:B------:R-:W-:Y:S02]  /*a0c0*/  I2IP.S8.S32.SAT R51, R61, R60, R62 ;  /* 0x0000003c3d337239 */ /* 0x000fe4000000143e */
[----:B------:R-:W-:Y:S02]  /*a0d0*/  LEA R0, R148, UR44, 0x3 ;  /* 0x0000002c94007c11 */ /* 0x000fe4000f8e18ff */
[----:B------:R-:W-:Y:S01]  /*a0e0*/  @P6 SHF.L.U32 R3, R146, 0x1f, RZ ;  /* 0x0000001f92036819 */ /* 0x000fe200000006ff */
        /* <DEDUP_REMOVED lines=9> */
[----:B------:R-:W-:Y:S02]  /*a180*/  UIADD3 UR4, UPT, UPT, UR44, 0x8200, URZ ;  /* 0x000082002c047890 */ /* 0x000fe4000fffe0ff */
[----:B------:R-:W-:Y:S01]  /*a190*/  UIADD3 UR9, UPT, UPT, UR49, 0x80, URZ ;  /* 0x0000008031097890 */ /* 0x000fe2000fffe0ff */
[----:B------:R-:W-:Y:S01]  /*a1a0*/  UMOV UR10, UR50 ;  /* 0x00000032000a7c82 */ /* 0x000fe20008000000 */
[----:B------:R-:W-:Y:S02]  /*a1b0*/  UMOV UR11, UR36 ;  /* 0x00000024000b7c82 */ /* 0x000fe40008000000 */
        /* <DEDUP_REMOVED lines=8> */
.L_x_123:
[----:B------:R-:W-:Y:S05]  /*a240*/  BSYNC.RECONVERGENT B0 ;  /* 0x0000000000007941 */ /* 0x000fea0003800200 */
.L_x_122:
        /* <DEDUP_REMOVED lines=16> */
.L_x_127:
[----:B------:R-:W-:Y:S05]  /*a350*/  BSYNC B0 ;  /* 0x0000000000007941 */ /* 0x000fea0003800000 */
.L_x_126:
        /* <DEDUP_REMOVED lines=20> */
.L_x_125:
[----:B------:R-:W-:Y:S05]  /*a4a0*/  BSYNC B1 ;  /* 0x0000000000017941 */ /* 0x000fea0003800000 */
.L_x_124:
[----:B--2---:R-:W-:Y:S05]  /*a4b0*/  VIADD R0, R71, 0xc0 ;  /* 0x000000c047007836 */ /* 0x004fea0000000000 */
        /* <DEDUP_REMOVED lines=9> */
[----:B------:R-:W5:Y:S01]  /*a550*/  LDCU.64 UR6, c[0x4][0x80] ;  /* 0x01001000ff0677ac */ /* 0x000f620008000a00 */
[----:B------:R-:W1:Y:S01]  /*a560*/  LDC.64 R2, c[0x4][R3] ;  /* 0x0100000003027b82 */ /* 0x000e620000000a00 */
[----:B------:R-:W3:Y:S01]  /*a570*/  LDCU.64 UR4, c[0x4][0x18] ;  /* 0x01000300ff0477ac */ /* 0x000ee20008000a00 */
[----:B--2---:R-:W-:Y:S01]  /*a580*/  MOV R5, UR9 ;  /* 0x0000000900057c02 */ /* 0x004fe20008000f00 */
[----:B------:R-:W-:Y:S01]  /*a590*/  IMAD.U32 R4, RZ, RZ, UR8 ;  /* 0x00000008ff047e24 */ /* 0x000fe2000f8e00ff */
[----:B-----5:R-:W-:Y:S01]  /*a5a0*/  MOV R7, UR7 ;  /* 0x0000000700077c02 */ /* 0x020fe20008000f00 */
[----:B------:R-:W-:Y:S01]  /*a5b0*/  IMAD.U32 R6, RZ, RZ, UR6 ;  /* 0x00000006ff067e24 */ /* 0x000fe2000f8e00ff */
[----:B---3--:R-:W-:Y:S01]  /*a5c0*/  MOV R11, UR5 ;  /* 0x00000005000b7c02 */ /* 0x008fe20008000f00 */
[----:B------:R-:W-:Y:S02]  /*a5d0*/  IMAD.U32 R10, RZ, RZ, UR4 ;  /* 0x00000004ff0a7e24 */ /* 0x000fe4000f8e00ff */
[----:B------:R-:W-:Y:S07]  /*a5e0*/  LEPC R20, `(.L_x_129) ;  /* 0x000000001014794e */ /* 0x000fee0000000000 */
[----:B-1--4-:R-:W-:Y:S05]  /*a5f0*/  CALL.ABS.NOINC R2 ;  /* 0x0000000002007343 */ /* 0x012fea0003c00000 */
.L_x_129:
[----:B------:R-:W-:Y:S01]  /*a600*/  ISETP.NE.AND P0, PT, R154, RZ, PT ;  /* 0x000000ff9a00720c */ /* 0x000fe20003f05270 */
[----:B------:R-:W-:Y:S05]  /*a610*/  WARPSYNC.ALL ;  /* 0x0000000000007948 */ /* 0x000fea0003800000 */
[----:B---3--:R-:W-:Y:S01]  /*a620*/  IMAD.U32 R131, R94, 0x10000, RZ ;  /* 0x000100005e837824 */ /* 0x008fe200078e00ff */
[----:B------:R-:W-:Y:S01]  /*a630*/  R2UR UR4, R71 ;  /* 0x00000000470472ca */ /* 0x000fe200000e0000 */
[----:B----4-:R-:W-:Y:S01]  /*a640*/  IMAD.U32 R125, R80, 0x10000, RZ ;  /* 0x00010000507d7824 */ /* 0x010fe200078e00ff */
[C---:B------:R-:W-:Y:S01]  /*a650*/  SHF.L.U32 R0, R92.reuse, 0x10, RZ ;  /* 0x000000105c007819 */ /* 0x040fe200000006ff */
[----:B-1----:R-:W-:Y:S01]  /*a660*/  IMAD.U32 R110, R85, 0x10000, RZ ;  /* 0x00010000556e7824 */ /* 0x002fe200078e00ff */
[----:B------:R-:W-:Y:S01]  /*a670*/  PRMT R3, R92, 0x8880, RZ ;  /* 0x000088805c037816 */ /* 0x000fe200000000ff */
[----:B------:R-:W-:Y:S01]  /*a680*/  IMAD.SHL.U32 R118, R82, 0x100, RZ ;  /* 0x0000010052767824 */ /* 0x000fe200078e00ff */
[----:B------:R-:W-:Y:S01]  /*a690*/  SHF.L.U32 R73, R92, 0x8, RZ ;  /* 0x000000085c497819 */ /* 0x000fe200000006ff */
[----:B------:R-:W-:Y:S01]  /*a6a0*/  IMAD.SHL.U32 R103, R87, 0x100, RZ ;  /* 0x0000010057677824 */ /* 0x000fe200078e00ff */
[----:B------:R-:W-:Y:S01]  /*a6b0*/  SHF.R.S32.HI R0, RZ, 0x18, R0 ;  /* 0x00000018ff007819 */ /* 0x000fe20000011400 */
[----:B------:R-:W-:Y:S01]  /*a6c0*/  BSSY.RECONVERGENT B0, `(.L_x_130) ;  /* 0x0000123000007945 */ /* 0x000fe20003800200 */
[----:B------:R-:W-:Y:S02]  /*a6d0*/  SHF.R.S32.HI R73, RZ, 0x18, R73 ;  /* 0x00000018ff497819 */ /* 0x000fe40000011449 */
[----:B------:R-:W-:Y:S01]  /*a6e0*/  R2UR UR5, R78 ;  /* 0x000000004e0572ca */ /* 0x000fe200000e0000 */
[----:B------:R-:W1:Y:S01]  /*a6f0*/  LDTM.x64 R4, tmem[UR4+0xc0] ;  /* 0x0000c004000479ee */ /* 0x000e620008340000 */
[----:B------:R-:W-:Y:S01]  /*a700*/  NOP ;  /* 0x0000000000007918 */ /* 0x000fe20000000000 */
[----:B------:R-:W-:Y:S02]  /*a710*/  SHF.R.S32.HI R2, RZ, 0x18, R92 ;  /* 0x00000018ff027819 */ /* 0x000fe4000001145c */
[C---:B------:R-:W-:Y:S02]  /*a720*/  PRMT R134, R93.reuse, 0x8880, RZ ;  /* 0x000088805d867816 */ /* 0x040fe400000000ff */
[----:B------:R-:W-:Y:S02]  /*a730*/  SHF.L.U32 R74, R93, 0x10, RZ ;  /* 0x000000105d4a7819 */ /* 0x000fe400000006ff */
[----:B------:R-:W-:Y:S02]  /*a740*/  PRMT R132, R94, 0x8880, RZ ;  /* 0x000088805e847816 */ /* 0x000fe400000000ff */
[----:B------:R-:W-:Y:S02]  /*a750*/  SHF.R.S32.HI R74, RZ, 0x18, R74 ;  /* 0x00000018ff4a7819 */ /* 0x000fe4000001144a */
[----:B------:R-:W-:Y:S01]  /*a760*/  UIADD3 UR4, UPT, UPT, UR5, 0xf0, URZ ;  /* 0x000000f005047890 */ /* 0x000fe2000fffe0ff */
[----:B------:R-:W-:Y:S02]  /*a770*/  SHF.R.S32.HI R75, RZ, 0x18, R93 ;  /* 0x00000018ff4b7819 */ /* 0x000fe4000001145d */
[C---:B------:R-:W-:Y:S01]  /*a780*/  PRMT R129, R95.reuse, 0x8880, RZ ;  /* 0x000088805f817816 */ /* 0x040fe200000000ff */
[----:B------:R-:W-:Y:S01]  /*a790*/  UPRMT UR4, UR45, 0x654, UR4 ;  /* 0x000006542d047896 */ /* 0x000fe20008000004 */
[----:B------:R-:W-:Y:S02]  /*a7a0*/  SHF.R.S32.HI R76, RZ, 0x18, R94 ;  /* 0x00000018ff4c7819 */ /* 0x000fe4000001145e */
[----:B------:R-:W-:Y:S02]  /*a7b0*/  SHF.L.U32 R128, R95, 0x10, RZ ;  /* 0x000000105f807819 */ /* 0x000fe400000006ff */
[----:B------:R-:W-:Y:S02]  /*a7c0*/  PRMT R126, R80, 0x8880, RZ ;  /* 0x00008880507e7816 */ /* 0x000fe400000000ff */
[----:B------:R-:W-:Y:S01]  /*a7d0*/  SHF.R.S32.HI R77, RZ, 0x18, R95 ;  /* 0x00000018ff4d7819 */ /* 0x000fe2000001145f */
[C---:B-1----:R-:W-:Y:S01]  /*a7e0*/  IMAD R4, R70.reuse, R4, RZ ;  /* 0x0000000446047224 */ /* 0x042fe200078e02ff */
[----:B------:R-:W-:Y:S01]  /*a7f0*/  SYNCS.ARRIVE.TRANS64.RED.A1T0 RZ, [UR4], RZ ;  /* 0x000000ffffff79a7 */ /* 0x000fe20008100404 */
[C---:B------:R-:W-:Y:S01]  /*a800*/  IMAD R5, R70.reuse, R5, RZ ;  /* 0x0000000546057224 */ /* 0x040fe200078e02ff */
[----:B------:R-:W-:Y:S01]  /*a810*/  PRMT R123, R81, 0x8880, RZ ;  /* 0x00008880517b7816 */ /* 0x000fe200000000ff */
[C---:B------:R-:W-:Y:S01]  /*a820*/  IMAD R6, R70.reuse, R6, RZ ;  /* 0x0000000646067224 */ /* 0x040fe200078e02ff */
[----:B------:R-:W-:Y:S01]  /*a830*/  SHF.R.S32.HI R78, RZ, 0x18, R80 ;  /* 0x00000018ff4e7819 */ /* 0x000fe20000011450 */
[-C--:B------:R-:W-:Y:S01]  /*a840*/  IMAD R4, R3, R72.reuse, R4 ;  /* 0x0000004803047224 */ /* 0x080fe200078e0204 */
[----:B------:R-:W-:Y:S01]  /*a850*/  SHF.L.U32 R122, R81, 0x10, RZ ;  /* 0x00000010517a7819 */ /* 0x000fe200000006ff */
[----:B------:R-:W-:Y:S01]  /*a860*/  IMAD R7, R70, R7, RZ ;  /* 0x0000000746077224 */ /* 0x000fe200078e02ff */
[----:B------:R-:W-:Y:S01]  /*a870*/  PRMT R120, R82, 0x8880, RZ ;  /* 0x0000888052787816 */ /* 0x000fe200000000ff */
[-C--:B------:R-:W-:Y:S01]  /*a880*/  IMAD R5, R0, R72.reuse, R5 ;  /* 0x0000004800057224 */ /* 0x080fe200078e0205 */
[----:B------:R-:W-:Y:S01]  /*a890*/  SHF.R.S32.HI R79, RZ, 0x18, R81 ;  /* 0x00000018ff4f7819 */ /* 0x000fe20000011451 */
[----:B------:R-:W-:Y:S01]  /*a8a0*/  IMAD R6, R73, R72, R6 ;  /* 0x0000004849067224 */ /* 0x000fe200078e0206 */
[----:B------:R-:W-:Y:S01]  /*a8b0*/  MOV R73, R134 ;  /* 0x0000008600497202 */ /* 0x000fe20000000f00 */
[----:B------:R-:W-:Y:S01]  /*a8c0*/  IMAD R7, R2, R72, R7 ;  /* 0x0000004802077224 */ /* 0x000fe200078e0207 */
[----:B------:R-:W-:Y:S01]  /*a8d0*/  SHF.L.U32 R119, R82, 0x10, RZ ;  /* 0x0000001052777819 */ /* 0x000fe200000006ff */
[C---:B------:R-:W-:Y:S01]  /*a8e0*/  IMAD R2, R70.reuse, R17, RZ ;  /* 0x0000001146027224 */ /* 0x040fe200078e02ff */
[----:B------:R-:W-:Y:S01]  /*a8f0*/  PRMT R117, R83, 0x8880, RZ ;  /* 0x0000888053757816 */ /* 0x000fe200000000ff */
[C---:B------:R-:W-:Y:S01]  /*a900*/  IMAD R17, R70.reuse, R21, RZ ;  /* 0x0000001546117224 */ /* 0x040fe200078e02ff */
[----:B------:R-:W-:Y:S01]  /*a910*/  I2IP.S8.S32.SAT R160, R7, R6, RZ ;  /* 0x0000000607a07239 */ /* 0x000fe200000014ff */
[C---:B------:R-:W-:Y:S01]  /*a920*/  IMAD R21, R70.reuse, R25, RZ ;  /* 0x0000001946157224 */ /* 0x040fe200078e02ff */
[----:B------:R-:W-:Y:S01]  /*a930*/  SHF.R.S32.HI R6, RZ, 0x18, R131 ;  /* 0x00000018ff067819 */ /* 0x000fe20000011483 */
[C---:B------:R-:W-:Y:S01]  /*a940*/  IMAD R25, R70.reuse, R29, RZ ;  /* 0x0000001d46197224 */ /* 0x040fe200078e02ff */
[----:B------:R-:W-:Y:S01]  /*a950*/  I2IP.S8.S32.SAT R160, R5, R4, R160 ;  /* 0x0000000405a07239 */ /* 0x000fe200000014a0 */
[C---:B------:R-:W-:Y:S01]  /*a960*/  IMAD R29, R70.reuse, R33, RZ ;  /* 0x00000021461d7224 */ /* 0x040fe200078e02ff */
[----:B------:R-:W-:Y:S01]  /*a970*/  SHF.R.S32.HI R5, RZ, 0x18, R128 ;  /* 0x00000018ff057819 */ /* 0x000fe20000011480 */
[C---:B------:R-:W-:Y:S01]  /*a980*/  IMAD R8, R70.reuse, R8, RZ ;  /* 0x0000000846087224 */ /* 0x040fe200078e02ff */
[----:B------:R-:W-:Y:S01]  /*a990*/  SHF.L.U32 R116, R83, 0x10, RZ ;  /* 0x0000001053747819 */ /* 0x000fe200000006ff */
[----:B------:R-:W-:Y:S01]  /*a9a0*/  IMAD R33, R70, R37, RZ ;  /* 0x0000002546217224 */ /* 0x000fe200078e02ff */
[----:B------:R-:W-:Y:S01]  /*a9b0*/  PRMT R114, R84, 0x8880, RZ ;  /* 0x0000888054727816 */ /* 0x000fe200000000ff */
[----:B------:R-:W-:Y:S01]  /*a9c0*/  IMAD R37, R70, R41, RZ ;  /* 0x0000002946257224 */ /* 0x000fe200078e02ff */
[----:B------:R-:W-:Y:S01]  /*a9d0*/  SHF.L.U32 R113, R84, 0x10, RZ ;  /* 0x0000001054717819 */ /* 0x000fe200000006ff */
[C---:B------:R-:W-:Y:S01]  /*a9e0*/  IMAD R9, R70.reuse, R9, RZ ;  /* 0x0000000946097224 */ /* 0x040fe200078e02ff */
[C---:B------:R-:W-:Y:S01]  /*a9f0*/  PRMT R111, R85.reuse, 0x8880, RZ ;  /* 0x00008880556f7816 */ /* 0x040fe200000000ff */
[C---:B------:R-:W-:Y:S01]  /*aa00*/  IMAD R41, R70.reuse, R45, RZ ;  /* 0x0000002d46297224 */ /* 0x040fe200078e02ff */
[----:B------:R-:W-:Y:S01]  /*aa10*/  SHF.L.U32 R109, R85, 0x8, RZ ;  /* 0x00000008556d7819 */ /* 0x000fe200000006ff */
[----:B------:R-:W-:Y:S01]  /*aa20*/  IMAD R45, R70, R49, RZ ;  /* 0x00000031462d7224 */ /* 0x000fe200078e02ff */
[----:B------:R-:W-:Y:S01]  /*aa30*/  PRMT R108, R86, 0x8880, RZ ;  /* 0x00008880566c7816 */ /* 0x000fe200000000ff */
[----:B------:R-:W-:Y:S01]  /*aa40*/  IMAD R10, R70, R10, RZ ;  /* 0x0000000a460a7224 */ /* 0x000fe200078e02ff */
[----:B------:R-:W-:Y:S01]  /*aa50*/  SHF.L.U32 R107, R86, 0x10, RZ ;  /* 0x00000010566b7819 */ /* 0x000fe200000006ff */
[C---:B------:R-:W-:Y:S01]  /*aa60*/  IMAD R49, R70.reuse, R53, RZ ;  /* 0x0000003546317224 */ /* 0x040fe200078e02ff */
[----:B------:R-:W-:Y:S01]  /*aa70*/  PRMT R105, R87, 0x8880, RZ ;  /* 0x0000888057697816 */ /* 0x000fe200000000ff */
[-C--:B------:R-:W-:Y:S01]  /*aa80*/  IMAD R8, R73, R72.reuse, R8 ;  /* 0x0000004849087224 */ /* 0x080fe200078e0208 */
[----:B------:R-:W-:Y:S01]  /*aa90*/  SHF.L.U32 R104, R87, 0x10, RZ ;  /* 0x0000001057687819 */ /* 0x000fe200000006ff */
[----:B------:R-:W-:Y:S01]  /*aaa0*/  IMAD R53, R70, R57, RZ ;  /* 0x0000003946357224 */ /* 0x000fe200078e02ff */
[----:B------:R-:W-:Y:S01]  /*aab0*/  PRMT R102, R88, 0x8880, RZ ;  /* 0x0000888058667816 */ /* 0x000fe200000000ff */
[----:B------:R-:W-:Y:S01]  /*aac0*/  IMAD R11, R70, R11, RZ ;  /* 0x0000000b460b7224 */ /* 0x000fe200078e02ff */
[----:B------:R-:W-:Y:S01]  /*aad0*/  SHF.L.U32 R101, R88, 0x10, RZ ;  /* 0x0000001058657819 */ /* 0x000fe200000006ff */
[----:B------:R-:W-:Y:S01]  /*aae0*/  IMAD R57, R70, R61, RZ ;  /* 0x0000003d46397224 */ /* 0x000fe200078e02ff */
[C---:B------:R-:W-:Y:S01]  /*aaf0*/  PRMT R99, R89.reuse, 0x8880, RZ ;  /* 0x0000888059637816 */ /* 0x040fe200000000ff */
[----:B------:R-:W-:Y:S01]  /*ab00*/  IMAD R9, R74, R72, R9 ;  /* 0x000000484a097224 */ /* 0x000fe200078e0209 */
[----:B------:R-:W-:Y:S01]  /*ab10*/  SHF.L.U32 R98, R89, 0x10, RZ ;  /* 0x0000001059627819 */ /* 0x000fe200000006ff */
[----:B------:R-:W-:Y:S01]  /*ab20*/  IMAD R61, R70, R65, RZ ;  /* 0x00000041463d7224 */ /* 0x000fe200078e02ff */
[----:B------:R-:W-:Y:S01]  /*ab30*/  PRMT R96, R90, 0x8880, RZ ;  /* 0x000088805a607816 */ /* 0x000fe200000000ff */
[C---:B------:R-:W-:Y:S01]  /*ab40*/  IMAD R12, R70.reuse, R12, RZ ;  /* 0x0000000c460c7224 */ /* 0x040fe200078e02ff */
[----:B------:R-:W-:Y:S01]  /*ab50*/  SHF.L.U32 R92, R91, 0x10, RZ ;  /* 0x000000105b5c7819 */ /* 0x000fe200000006ff */
[----:B------:R-:W-:Y:S01]  /*ab60*/  IMAD.MOV.U32 R65, RZ, RZ, R132 ;  /* 0x000000ffff417224 */ /* 0x000fe200078e0084 */
[----:B------:R-:W-:Y:S01]  /*ab70*/  SHF.L.U32 R133, R93, 0x8, RZ ;  /* 0x000000085d857819 */ /* 0x000fe200000006ff */
[C---:B------:R-:W-:Y:S01]  /*ab80*/  IMAD R13, R70.reuse, R13, RZ ;  /* 0x0000000d460d7224 */ /* 0x040fe200078e02ff */
[----:B------:R-:W-:Y:S01]  /*ab90*/  PRMT R93, R91, 0x8880, RZ ;  /* 0x000088805b5d7816 */ /* 0x000fe200000000ff */
[C---:B------:R-:W-:Y:S01]  /*aba0*/  IMAD R14, R70.reuse, R14, RZ ;  /* 0x0000000e460e7224 */ /* 0x040fe200078e02ff */
[----:B------:R-:W-:Y:S01]  /*abb0*/  SHF.R.S32.HI R7, RZ, 0x18, R133 ;  /* 0x00000018ff077819 */ /* 0x000fe20000011485 */
[----:B------:R-:W-:Y:S01]  /*abc0*/  IMAD R15, R70, R15, RZ ;  /* 0x0000000f460f7224 */ /* 0x000fe200078e02ff */
[----:B------:R-:W-:Y:S01]  /*abd0*/  SHF.L.U32 R130, R94, 0x8, RZ ;  /* 0x000000085e827819 */ /* 0x000fe200000006ff */
[----:B------:R-:W-:Y:S01]  /*abe0*/  IMAD R0, R70, R16, RZ ;  /* 0x0000001046007224 */ /* 0x000fe200078e02ff */
[----:B------:R-:W-:Y:S01]  /*abf0*/  SHF.L.U32 R127, R95, 0x8, RZ ;  /* 0x000000085f7f7819 */ /* 0x000fe200000006ff */
[-C--:B------:R-:W-:Y:S01]  /*ac00*/  IMAD R10, R7, R72.reuse, R10 ;  /* 0x00000048070a7224 */ /* 0x080fe200078e020a */
[----:B------:R-:W-:Y:S01]  /*ac10*/  MOV R7, R129 ;  /* 0x0000008100077202 */ /* 0x000fe20000000f00 */
[-C--:B------:R-:W-:Y:S01]  /*ac20*/  IMAD R11, R75, R72.reuse, R11 ;  /* 0x000000484b0b7224 */ /* 0x080fe200078e020b */
[----:B------:R-:W-:Y:S01]  /*ac30*/  SHF.R.S32.HI R73, RZ, 0x18, R130 ;  /* 0x00000018ff497819 */ /* 0x000fe20000011482 */
[-C--:B------:R-:W-:Y:S01]  /*ac40*/  IMAD R12, R65, R72.reuse, R12 ;  /* 0x00000048410c7224 */ /* 0x080fe200078e020c */
[----:B------:R-:W-:Y:S01]  /*ac50*/  SHF.R.S32.HI R4, RZ, 0x18, R127 ;  /* 0x00000018ff047819 */ /* 0x000fe2000001147f */
[----:B------:R-:W-:Y:S01]  /*ac60*/  IMAD R13, R6, R72, R13 ;  /* 0x00000048060d7224 */ /* 0x000fe200078e020d */
[----:B------:R-:W-:Y:S01]  /*ac70*/  I2IP.S8.S32.SAT R10, R11, R10, RZ ;  /* 0x0000000a0b0a7239 */ /* 0x000fe200000014ff */
[-C--:B------:R-:W-:Y:S01]  /*ac80*/  IMAD R14, R73, R72.reuse, R14 ;  /* 0x00000048490e7224 */ /* 0x080fe200078e020e */
[----:B------:R-:W-:Y:S01]  /*ac90*/  SHF.R.S32.HI R6, RZ, 0x18, R125 ;  /* 0x00000018ff067819 */ /* 0x000fe2000001147d */
[----:B------:R-:W-:Y:S01]  /*aca0*/  IMAD R15, R76, R72, R15 ;  /* 0x000000484c0f7224 */ /* 0x000fe200078e020f */
[----:B------:R-:W-:Y:S01]  /*acb0*/  I2IP.S8.S32.SAT R161, R9, R8, R10 ;  /* 0x0000000809a17239 */ /* 0x000fe2000000140a */
[----:B------:R-:W-:Y:S01]  /*acc0*/  IMAD R3, R70, R18, RZ ;  /* 0x0000001246037224 */ /* 0x000fe200078e02ff */
[----:B------:R-:W-:Y:S01]  /*acd0*/  SHF.L.U32 R124, R80, 0x8, RZ ;  /* 0x00000008507c7819 */ /* 0x000fe200000006ff */
[----:B------:R-:W-:Y:S01]  /*ace0*/  IMAD R0, R7, R72, R0 ;  /* 0x0000004807007224 */ /* 0x000fe200078e0200 */
[----:B------:R-:W-:Y:S01]  /*acf0*/  I2IP.S8.S32.SAT R14, R15, R14, RZ ;  /* 0x0000000e0f0e7239 */ /* 0x000fe200000014ff */
[----:B------:R-:W-:Y:S01]  /*ad00*/  IMAD R19, R70, R19, RZ ;  /* 0x0000001346137224 */ /* 0x000fe200078e02ff */
[----:B------:R-:W-:Y:S01]  /*ad10*/  SHF.R.S32.HI R7, RZ, 0x18, R124 ;  /* 0x00000018ff077819 */ /* 0x000fe2000001147c */
[----:B------:R-:W-:Y:S01]  /*ad20*/  IMAD R2, R5, R72, R2 ;  /* 0x0000004805027224 */ /* 0x000fe200078e0202 */
[----:B------:R-:W-:Y:S01]  /*ad30*/  I2IP.S8.S32.SAT R162, R13, R12, R14 ;  /* 0x0000000c0da27239 */ /* 0x000fe2000000140e */
[----:B------:R-:W-:Y:S01]  /*ad40*/  IMAD R3, R4, R72, R3 ;  /* 0x0000004804037224 */ /* 0x000fe200078e0203 */
[----:B------:R-:W-:Y:S01]  /*ad50*/  MOV R5, R126 ;  /* 0x0000007e00057202 */ /* 0x000fe20000000f00 */
[C---:B------:R-:W-:Y:S01]  /*ad60*/  IMAD R16, R70.reuse, R20, RZ ;  /* 0x0000001446107224 */ /* 0x040fe200078e02ff */
[----:B------:R-:W-:Y:S01]  /*ad70*/  SHF.R.S32.HI R4, RZ, 0x18, R122 ;  /* 0x00000018ff047819 */ /* 0x000fe2000001147a */
[----:B------:R-:W-:Y:S01]  /*ad80*/  IMAD R19, R77, R72, R19 ;  /* 0x000000484d137224 */ /* 0x000fe200078e0213 */
[----:B------:R-:W-:Y:S01]  /*ad90*/  SHF.R.S32.HI R80, RZ, 0x18, R82 ;  /* 0x00000018ff507819 */ /* 0x000fe20000011452 */
[C---:B------:R-:W-:Y:S01]  /*ada0*/  IMAD R18, R70.reuse, R22, RZ ;  /* 0x0000001646127224 */ /* 0x040fe200078e02ff */
[----:B------:R-:W-:Y:S01]  /*adb0*/  SHF.R.S32.HI R82, RZ, 0x18, R84 ;  /* 0x00000018ff527819 */ /* 0x000fe20000011454 */
[-C--:B------:R-:W-:Y:S01]  /*adc0*/  IMAD R16, R5, R72.reuse, R16 ;  /* 0x0000004805107224 */ /* 0x080fe200078e0210 */
[----:B------:R-:W-:Y:S01]  /*add0*/  I2IP.S8.S32.SAT R19, R19, R3, RZ ;  /* 0x0000000313137239 */ /* 0x000fe200000014ff */
[----:B------:R-:W-:Y:S01]  /*ade0*/  IMAD R23, R70, R23, RZ ;  /* 0x0000001746177224 */ /* 0x000fe200078e02ff */
[----:B------:R-:W-:Y:S01]  /*adf0*/  MOV R3, R123 ;  /* 0x0000007b00037202 */ /* 0x000fe20000000f00 */
[----:B------:R-:W-:Y:S01]  /*ae00*/  IMAD R17, R6, R72, R17 ;  /* 0x0000004806117224 */ /* 0x000fe200078e0211 */
[----:B------:R-:W-:Y:S01]  /*ae10*/  I2IP.S8.S32.SAT R163, R2, R0, R19 ;  /* 0x0000000002a37239 */ /* 0x000fe20000001413 */
[----:B------:R-:W-:Y:S01]  /*ae20*/  IMAD R20, R70, R24, RZ ;  /* 0x0000001846147224 */ /* 0x000fe200078e02ff */
[----:B------:R-:W-:Y:S01]  /*ae30*/  MOV R5, R120 ;  /* 0x0000007800057202 */ /* 0x000fe20000000f00 */
[-C--:B------:R-:W-:Y:S01]  /*ae40*/  IMAD R18, R7, R72.reuse, R18 ;  /* 0x0000004807127224 */ /* 0x080fe200078e0212 */
[----:B------:R-:W-:Y:S01]  /*ae50*/  SHF.L.U32 R121, R81, 0x8, RZ ;  /* 0x0000000851797819 */ /* 0x000fe200000006ff */
[-C--:B------:R-:W-:Y:S01]  /*ae60*/  IMAD R23, R78, R72.reuse, R23 ;  /* 0x000000484e177224 */ /* 0x080fe200078e0217 */
[----:B------:R1:W-:Y:S01]  /*ae70*/  STS.128 [R135+UR44+0xa200], R160 ;  /* 0x00a200a087007988 */ /* 0x0003e20008000c2c */
[----:B------:R-:W-:Y:S01]  /*ae80*/  IMAD R20, R3, R72, R20 ;  /* 0x0000004803147224 */ /* 0x000fe200078e0214 */
[----:B------:R-:W-:Y:S01]  /*ae90*/  SHF.R.S32.HI R3, RZ, 0x18, R121 ;  /* 0x00000018ff037819 */ /* 0x000fe20000011479 */
[C---:B------:R-:W-:Y:S01]  /*aea0*/  IMAD R22, R70.reuse, R26, RZ ;  /* 0x0000001a46167224 */ /* 0x040fe200078e02ff */
[----:B------:R-:W-:Y:S01]  /*aeb0*/  I2IP.S8.S32.SAT R18, R23, R18, RZ ;  /* 0x0000001217127239 */ /* 0x000fe200000014ff */
[----:B------:R-:W-:Y:S01]  /*aec0*/  IMAD R27, R70, R27, RZ ;  /* 0x0000001b461b7224 */ /* 0x000fe200078e02ff */
[----:B------:R-:W-:Y:S01]  /*aed0*/  SHF.R.S32.HI R0, RZ, 0x18, R119 ;  /* 0x00000018ff007819 */ /* 0x000fe20000011477 */
[----:B------:R-:W-:Y:S01]  /*aee0*/  IMAD R21, R4, R72, R21 ;  /* 0x0000004804157224 */ /* 0x000fe200078e0215 */
[----:B------:R-:W-:Y:S01]  /*aef0*/  I2IP.S8.S32.SAT R16, R17, R16, R18 ;  /* 0x0000001011107239 */ /* 0x000fe20000001412 */
[C---:B------:R-:W-:Y:S01]  /*af00*/  IMAD R24, R70.reuse, R28, RZ ;  /* 0x0000001c46187224 */ /* 0x040fe200078e02ff */
[----:B------:R-:W-:Y:S01]  /*af10*/  SHF.R.S32.HI R7, RZ, 0x18, R118 ;  /* 0x00000018ff077819 */ /* 0x000fe20000011476 */
[-C--:B------:R-:W-:Y:S01]  /*af20*/  IMAD R22, R3, R72.reuse, R22 ;  /* 0x0000004803167224 */ /* 0x080fe200078e0216 */
[----:B------:R-:W-:Y:S01]  /*af30*/  SHF.R.S32.HI R81, RZ, 0x18, R83 ;  /* 0x00000018ff517819 */ /* 0x000fe20000011453 */
[----:B------:R-:W-:Y:S01]  /*af40*/  IMAD R27, R79, R72, R27 ;  /* 0x000000484f1b7224 */ /* 0x000fe200078e021b */
[----:B------:R-:W-:Y:S01]  /*af50*/  SHF.L.U32 R115, R83, 0x8, RZ ;  /* 0x0000000853737819 */ /* 0x000fe200000006ff */
[C---:B------:R-:W-:Y:S01]  /*af60*/  IMAD R26, R70.reuse, R30, RZ ;  /* 0x0000001e461a7224 */ /* 0x040fe200078e02ff */
[----:B------:R-:W-:Y:S01]  /*af70*/  SHF.R.S32.HI R83, RZ, 0x18, R85 ;  /* 0x00000018ff537819 */ /* 0x000fe20000011455 */
[----:B------:R-:W-:Y:S01]  /*af80*/  IMAD R24, R5, R72, R24 ;  /* 0x0000004805187224 */ /* 0x000fe200078e0218 */
[----:B------:R-:W-:Y:S01]  /*af90*/  I2IP.S8.S32.SAT R17, R27, R22, RZ ;  /* 0x000000161b117239 */ /* 0x000fe200000014ff */
[----:B------:R-:W-:Y:S01]  /*afa0*/  IMAD R31, R70, R31, RZ ;  /* 0x0000001f461f7224 */ /* 0x000fe200078e02ff */
[----:B------:R-:W-:Y:S01]  /*afb0*/  SHF.R.S32.HI R85, RZ, 0x18, R87 ;  /* 0x00000018ff557819 */ /* 0x000fe20000011457 */
[----:B------:R-:W-:Y:S01]  /*afc0*/  IMAD R25, R0, R72, R25 ;  /* 0x0000004800197224 */ /* 0x000fe200078e0219 */
[----:B------:R-:W-:Y:S01]  /*afd0*/  I2IP.S8.S32.SAT R17, R21, R20, R17 ;  /* 0x0000001415117239 */ /* 0x000fe20000001411 */
[----:B------:R-:W-:Y:S01]  /*afe0*/  IMAD R28, R70, R32, RZ ;  /* 0x00000020461c7224 */ /* 0x000fe200078e02ff */
[----:B------:R-:W-:Y:S01]  /*aff0*/  SHF.R.S32.HI R0, RZ, 0x18, R116 ;  /* 0x00000018ff007819 */ /* 0x000fe20000011474 */
[-C--:B------:R-:W-:Y:S01]  /*b000*/  IMAD R26, R7, R72.reuse, R26 ;  /* 0x00000048071a7224 */ /* 0x080fe200078e021a */
[----:B------:R-:W-:Y:S01]  /*b010*/  SHF.R.S32.HI R5, RZ, 0x18, R115 ;  /* 0x00000018ff057819 */ /* 0x000fe20000011473 */
[----:B------:R-:W-:Y:S01]  /*b020*/  IMAD.MOV.U32 R3, RZ, RZ, R117 ;  /* 0x000000ffff037224 */ /* 0x000fe200078e0075 */
[----:B------:R-:W-:Y:S01]  /*b030*/  SHF.R.S32.HI R7, RZ, 0x18, R109 ;  /* 0x00000018ff077819 */ /* 0x000fe2000001146d */
[----:B------:R-:W-:Y:S01]  /*b040*/  IMAD R31, R80, R72, R31 ;  /* 0x00000048501f7224 */ /* 0x000fe200078e021f */
[----:B------:R-:W-:Y:S01]  /*b050*/  SHF.R.S32.HI R87, RZ, 0x18, R89 ;  /* 0x00000018ff577819 */ /* 0x000fe20000011459 */
[----:B------:R-:W-:Y:S01]  /*b060*/  IMAD R30, R70, R34, RZ ;  /* 0x00000022461e7224 */ /* 0x000fe200078e02ff */
[----:B------:R-:W-:Y:S01]  /*b070*/  SHF.L.U32 R112, R84, 0x8, RZ ;  /* 0x0000000854707819 */ /* 0x000fe200000006ff */
[----:B------:R-:W-:Y:S01]  /*b080*/  IMAD R28, R3, R72, R28 ;  /* 0x00000048031c7224 */ /* 0x000fe200078e021c */
[----:B------:R-:W-:Y:S01]  /*b090*/  I2IP.S8.S32.SAT R18, R31, R26, RZ ;  /* 0x0000001a1f127239 */ /* 0x000fe200000014ff */
[----:B------:R-:W-:Y:S01]  /*b0a0*/  IMAD R35, R70, R35, RZ ;  /* 0x0000002346237224 */ /* 0x000fe200078e02ff */
[----:B------:R-:W-:Y:S01]  /*b0b0*/  MOV R3, R114 ;  /* 0x0000007200037202 */ /* 0x000fe20000000f00 */
[----:B------:R-:W-:Y:S01]  /*b0c0*/  IMAD R29, R0, R72, R29 ;  /* 0x00000048001d7224 */ /* 0x000fe200078e021d */
[----:B------:R-:W-:Y:S01]  /*b0d0*/  I2IP.S8.S32.SAT R18, R25, R24, R18 ;  /* 0x0000001819127239 */ /* 0x000fe20000001412 */
[C---:B------:R-:W-:Y:S01]  /*b0e0*/  IMAD R32, R70.reuse, R36, RZ ;  /* 0x0000002446207224 */ /* 0x040fe200078e02ff */
[----:B------:R-:W-:Y:S01]  /*b0f0*/  SHF.R.S32.HI R0, RZ, 0x18, R113 ;  /* 0x00000018ff007819 */ /* 0x000fe20000011471 */
[-C--:B------:R-:W-:Y:S01]  /*b100*/  IMAD R30, R5, R72.reuse, R30 ;  /* 0x00000048051e7224 */ /* 0x080fe200078e021e */
[----:B------:R-:W-:Y:S01]  /*b110*/  MOV R5, R111 ;  /* 0x0000006f00057202 */ /* 0x000fe20000000f00 */
[-C--:B------:R-:W-:Y:S01]  /*b120*/  IMAD R35, R81, R72.reuse, R35 ;  /* 0x0000004851237224 */ /* 0x080fe200078e0223 */
[----:B------:R-:W-:Y:S01]  /*b130*/  SHF.R.S32.HI R84, RZ, 0x18, R86 ;  /* 0x00000018ff547819 */ /* 0x000fe20000011456 */
[----:B------:R-:W-:Y:S01]  /*b140*/  IMAD R32, R3, R72, R32 ;  /* 0x0000004803207224 */ /* 0x000fe200078e0220 */
[----:B------:R-:W-:Y:S01]  /*b150*/  SHF.R.S32.HI R3, RZ, 0x18, R112 ;  /* 0x00000018ff037819 */ /* 0x000fe20000011470 */
[C---:B------:R-:W-:Y:S01]  /*b160*/  IMAD R34, R70.reuse, R38, RZ ;  /* 0x0000002646227224 */ /* 0x040fe200078e02ff */
[----:B------:R-:W-:Y:S01]  /*b170*/  I2IP.S8.S32.SAT R19, R35, R30, RZ ;  /* 0x0000001e23137239 */ /* 0x000fe200000014ff */
[----:B------:R-:W-:Y:S01]  /*b180*/  IMAD R39, R70, R39, RZ ;  /* 0x0000002746277224 */ /* 0x000fe200078e02ff */
[----:B------:R-:W-:Y:S01]  /*b190*/  SHF.L.U32 R106, R86, 0x8, RZ ;  /* 0x00000008566a7819 */ /* 0x000fe200000006ff */
[----:B------:R-:W-:Y:S01]  /*b1a0*/  IMAD R33, R0, R72, R33 ;  /* 0x0000004800217224 */ /* 0x000fe200078e0221 */
[----:B------:R-:W-:Y:S01]  /*b1b0*/  I2IP.S8.S32.SAT R19, R29, R28, R19 ;  /* 0x0000001c1d137239 */ /* 0x000fe20000001413 */
[----:B------:R-:W-:Y:S01]  /*b1c0*/  IMAD R36, R70, R40, RZ ;  /* 0x0000002846247224 */ /* 0x000fe200078e02ff */
[----:B------:R-:W-:Y:S01]  /*b1d0*/  SHF.R.S32.HI R0, RZ, 0x18, R110 ;  /* 0x00000018ff007819 */ /* 0x000fe2000001146e */
[----:B------:R-:W-:Y:S01]  /*b1e0*/  IMAD R34, R3, R72, R34 ;  /* 0x0000004803227224 */ /* 0x000fe200078e0222 */
[----:B------:R-:W-:Y:S01]  /*b1f0*/  MOV R3, R108 ;  /* 0x0000006c00037202 */ /* 0x000fe20000000f00 */
[----:B------:R-:W-:Y:S01]  /*b200*/  IMAD R39, R82, R72, R39 ;  /* 0x0000004852277224 */ /* 0x000fe200078e0227 */
[----:B------:R1:W-:Y:S01]  /*b210*/  STS.128 [R158+0xa200], R16 ;  /* 0x00a200109e007388 */ /* 0x0003e20000000c00 */
[C---:B------:R-:W-:Y:S01]  /*b220*/  IMAD R38, R70.reuse, R42, RZ ;  /* 0x0000002a46267224 */ /* 0x040fe200078e02ff */
[----:B------:R-:W-:Y:S01]  /*b230*/  SHF.R.S32.HI R86, RZ, 0x18, R88 ;  /* 0x00000018ff567819 */ /* 0x000fe20000011458 */
[----:B------:R-:W-:Y:S01]  /*b240*/  IMAD R36, R5, R72, R36 ;  /* 0x0000004805247224 */ /* 0x000fe200078e0224 */
[----:B------:R-:W-:Y:S01]  /*b250*/  I2IP.S8.S32.SAT R34, R39, R34, RZ ;  /* 0x0000002227227239 */ /* 0x000fe200000014ff */
[----:B------:R-:W-:Y:S01]  /*b260*/  IMAD R43, R70, R43, RZ ;  /* 0x0000002b462b7224 */ /* 0x000fe200078e02ff */
[----:B------:R-:W-:Y:S01]  /*b270*/  MOV R5, R105 ;  /* 0x0000006900057202 */ /* 0x000fe20000000f00 */
[----:B------:R-:W-:Y:S01]  /*b280*/  IMAD R37, R0, R72, R37 ;  /* 0x0000004800257224 */ /* 0x000fe200078e0225 */
[----:B------:R-:W-:Y:S01]  /*b290*/  I2IP.S8.S32.SAT R32, R33, R32, R34 ;  /* 0x0000002021207239 */ /* 0x000fe20000001422 */
[----:B------:R-:W-:Y:S01]  /*b2a0*/  IMAD R40, R70, R44, RZ ;  /* 0x0000002c46287224 */ /* 0x000fe200078e02ff */
[----:B------:R-:W-:Y:S01]  /*b2b0*/  SHF.R.S32.HI R0, RZ, 0x18, R107 ;  /* 0x00000018ff007819 */ /* 0x000fe2000001146b */
[-C--:B------:R-:W-:Y:S01]  /*b2c0*/  IMAD R38, R7, R72.reuse, R38 ;  /* 0x0000004807267224 */ /* 0x080fe200078e0226 */
[----:B------:R-:W-:Y:S01]  /*b2d0*/  SHF.R.S32.HI R7, RZ, 0x18, R103 ;  /* 0x00000018ff077819 */ /* 0x000fe20000011467 */
[-C--:B------:R-:W-:Y:S01]  /*b2e0*/  IMAD R43, R83, R72.reuse, R43 ;  /* 0x00000048532b7224 */ /* 0x080fe200078e022b */
[----:B------:R-:W-:Y:S01]  /*b2f0*/  SHF.L.U32 R100, R88, 0x8, RZ ;  /* 0x0000000858647819 */ /* 0x000fe200000006ff */
        /* <DEDUP_REMOVED lines=11> */
[----:B------:R-:W-:Y:S01]  /*b3b0*/  SHF.L.U32 R97, R89, 0x8, RZ ;  /* 0x0000000859617819 */ /* 0x000fe200000006ff */
        /* <DEDUP_REMOVED lines=13> */
[----:B------:R-:W-:Y:S01]  /*b490*/  IADD3 R68, PT, PT, R68, 0x1, RZ ;  /* 0x0000000144447810 */ /* 0x000fe20007ffe0ff */
[----:B------:R-:W-:Y:S02]  /*b4a0*/  IMAD.MOV.U32 R3, RZ, RZ, R102 ;  /* 0x000000ffff037224 */ /* 0x000fe400078e0066 */
[-C--:B------:R-:W-:Y:S02]  /*b4b0*/  IMAD R51, R85, R72.reuse, R51 ;  /* 0x0000004855337224 */ /* 0x080fe400078e0233 */
[----:B------:R-:W-:Y:S01]  /*b4c0*/  IMAD R48, R3, R72, R48 ;  /* 0x0000004803307224 */ /* 0x000fe200078e0230 */
[----:B------:R-:W-:Y:S01]  /*b4d0*/  SHF.R.S32.HI R3, RZ, 0x18, R100 ;  /* 0x00000018ff037819 */ /* 0x000fe20000011464 */
[C---:B------:R-:W-:Y:S01]  /*b4e0*/  IMAD R50, R70.reuse, R54, RZ ;  /* 0x0000003646327224 */ /* 0x040fe200078e02ff */
[----:B------:R-:W-:Y:S01]  /*b4f0*/  I2IP.S8.S32.SAT R35, R51, R46, RZ ;  /* 0x0000002e33237239 */ /* 0x000fe200000014ff */
[----:B------:R-:W-:Y:S02]  /*b500*/  IMAD R55, R70, R55, RZ ;  /* 0x0000003746377224 */ /* 0x000fe400078e02ff */
[----:B------:R-:W-:Y:S01]  /*b510*/  IMAD R49, R0, R72, R49 ;  /* 0x0000004800317224 */ /* 0x000fe200078e0231 */
[----:B------:R-:W-:Y:S01]  /*b520*/  I2IP.S8.S32.SAT R35, R45, R44, R35 ;  /* 0x0000002c2d237239 */ /* 0x000fe20000001423 */
[----:B------:R-:W-:Y:S01]  /*b530*/  IMAD R52, R70, R56, RZ ;  /* 0x0000003846347224 */ /* 0x000fe200078e02ff */
[----:B------:R-:W-:Y:S01]  /*b540*/  SHF.R.S32.HI R0, RZ, 0x18, R98 ;  /* 0x00000018ff007819 */ /* 0x000fe20000011462 */
[-C--:B------:R-:W-:Y:S01]  /*b550*/  IMAD R50, R3, R72.reuse, R50 ;  /* 0x0000004803327224 */ /* 0x080fe200078e0232 */
[----:B------:R-:W-:Y:S01]  /*b560*/  SHF.R.S32.HI R3, RZ, 0x18, R97 ;  /* 0x00000018ff037819 */ /* 0x000fe20000011461 */
[----:B------:R-:W-:Y:S01]  /*b570*/  IMAD R55, R86, R72, R55 ;  /* 0x0000004856377224 */ /* 0x000fe200078e0237 */
[----:B------:R1:W-:Y:S01]  /*b580*/  STS.128 [R157+0xa200], R32 ;  /* 0x00a200209d007388 */ /* 0x0003e20000000c00 */
[----:B------:R-:W-:Y:S01]  /*b590*/  IMAD.U32 R95, R90, 0x10000, RZ ;  /* 0x000100005a5f7824 */ /* 0x000fe200078e00ff */
[----:B------:R-:W-:Y:S01]  /*b5a0*/  SHF.L.U32 R90, R91, 0x8, RZ ;  /* 0x000000085b5a7819 */ /* 0x000fe200000006ff */
[C---:B------:R-:W-:Y:S01]  /*b5b0*/  IMAD R54, R70.reuse, R58, RZ ;  /* 0x0000003a46367224 */ /* 0x040fe200078e02ff */
[----:B------:R-:W-:Y:S01]  /*b5c0*/  I2IP.S8.S32.SAT R50, R55, R50, RZ ;  /* 0x0000003237327239 */ /* 0x000fe200000014ff */
[----:B------:R-:W-:Y:S01]  /*b5d0*/  IMAD R52, R5, R72, R52 ;  /* 0x0000004805347224 */ /* 0x000fe200078e0234 */
[----:B------:R-:W-:Y:S01]  /*b5e0*/  MOV R5, R96 ;  /* 0x0000006000057202 */ /* 0x000fe20000000f00 */
[----:B------:R-:W-:Y:S01]  /*b5f0*/  IMAD R59, R70, R59, RZ ;  /* 0x0000003b463b7224 */ /* 0x000fe200078e02ff */
[----:B------:R-:W-:Y:S01]  /*b600*/  I2IP.S8.S32.SAT R48, R49, R48, R50 ;  /* 0x0000003031307239 */ /* 0x000fe20000001432 */
[----:B------:R-:W-:Y:S01]  /*b610*/  IMAD R53, R0, R72, R53 ;  /* 0x0000004800357224 */ /* 0x000fe200078e0235 */
[----:B------:R-:W-:Y:S01]  /*b620*/  SHF.R.S32.HI R0, RZ, 0x18, R95 ;  /* 0x00000018ff007819 */ /* 0x000fe2000001145f */
[C---:B------:R-:W-:Y:S02]  /*b630*/  IMAD R56, R70.reuse, R60, RZ ;  /* 0x0000003c46387224 */ /* 0x040fe400078e02ff */
[-C--:B------:R-:W-:Y:S01]  /*b640*/  IMAD R54, R3, R72.reuse, R54 ;  /* 0x0000004803367224 */ /* 0x080fe200078e0236 */
[----:B------:R-:W-:Y:S01]  /*b650*/  SHF.R.S32.HI R3, RZ, 0x18, R94 ;  /* 0x00000018ff037819 */ /* 0x000fe2000001145e */
[----:B------:R-:W-:Y:S02]  /*b660*/  IMAD R59, R87, R72, R59 ;  /* 0x00000048573b7224 */ /* 0x000fe400078e023b */
[C---:B------:R-:W-:Y:S02]  /*b670*/  IMAD R58, R70.reuse, R62, RZ ;  /* 0x0000003e463a7224 */ /* 0x040fe400078e02ff */
[----:B------:R-:W-:Y:S01]  /*b680*/  IMAD R56, R5, R72, R56 ;  /* 0x0000004805387224 */ /* 0x000fe200078e0238 */
[----:B------:R-:W-:Y:S01]  /*b690*/  I2IP.S8.S32.SAT R54, R59, R54, RZ ;  /* 0x000000363b367239 */ /* 0x000fe200000014ff */
[----:B------:R-:W-:Y:S01]  /*b6a0*/  IMAD R63, R70, R63, RZ ;  /* 0x0000003f463f7224 */ /* 0x000fe200078e02ff */
[----:B------:R-:W-:Y:S01]  /*b6b0*/  MOV R5, R93 ;  /* 0x0000005d00057202 */ /* 0x000fe20000000f00 */
[----:B------:R-:W-:Y:S01]  /*b6c0*/  IMAD R57, R0, R72, R57 ;  /* 0x0000004800397224 */ /* 0x000fe200078e0239 */
[----:B------:R-:W-:Y:S01]  /*b6d0*/  SHF.R.S32.HI R0, RZ, 0x18, R92 ;  /* 0x00000018ff007819 */ /* 0x000fe2000001145c */
[----:B------:R-:W-:Y:S01]  /*b6e0*/  IMAD R60, R70, R64, RZ ;  /* 0x00000040463c7224 */ /* 0x000fe200078e02ff */
[----:B------:R-:W-:Y:S01]  /*b6f0*/  I2IP.S8.S32.SAT R49, R53, R52, R54 ;  /* 0x0000003435317239 */ /* 0x000fe20000001436 */
[-C--:B------:R-:W-:Y:S01]  /*b700*/  IMAD R58, R3, R72.reuse, R58 ;  /* 0x00000048033a7224 */ /* 0x080fe200078e023a */
        /* <DEDUP_REMOVED lines=30> */
.L_x_131:
[----:B------:R-:W-:Y:S05]  /*b8f0*/  BSYNC.RECONVERGENT B0 ;  /* 0x0000000000007941 */ /* 0x000fea0003800200 */
.L_x_130:
[----:B------:R-:W-:Y:S01]  /*b900*/  R2UR UR5, R142 ;  /* 0x000000008e0572ca */ /* 0x000fe200000e0000 */
[----:B------:R-:W-:Y:S01]  /*b910*/  BAR.SYNC.DEFER_BLOCKING 0x1, 0x80 ;  /* 0x0042000000007b1d */ /* 0x000fe20000010000 */
[----:B------:R-:W-:Y:S01]  /*b920*/  R2UR UR4, R143 ;  /* 0x000000008f0472ca */ /* 0x000fe200000e0000 */
[----:B------:R-:W-:Y:S01]  /*b930*/  UISETP.NE.AND UP0, UPT, UR46, URZ, UPT ;  /* 0x000000ff2e00728c */ /* 0x000fe2000bf05270 */
[----:B------:R-:W-:Y:S02]  /*b940*/  ISETP.NE.AND P0, PT, R145, 0x2, PT ;  /* 0x000000029100780c */ /* 0x000fe40003f05270 */
[C---:B------:R-:W-:Y:S02]  /*b950*/  ISETP.NE.AND P1, PT, R68.reuse, 0x2, PT ;  /* 0x000000024400780c */ /* 0x040fe40003f25270 */
[----:B------:R-:W-:Y:S02]  /*b960*/  SEL R2, RZ, 0x1, P0 ;  /* 0x00000001ff027807 */ /* 0x000fe40000000000 */
[----:B------:R-:W-:Y:S02]  /*b970*/  SEL R0, RZ, 0x1, P1 ;  /* 0x00000001ff007807 */ /* 0x000fe40000800000 */
[----:B------:R-:W-:Y:S01]  /*b980*/  LOP3.LUT R147, R147, R2, RZ, 0x3c, !PT ;  /* 0x0000000293937212 */ /* 0x000fe200078e3cff */
[----:B------:R-:W-:Y:S01]  /*b990*/  UIADD3 UR20, UPT, UPT, UR37, UR5, URZ ;  /* 0x0000000525147290 */ /* 0x000fe2000fffe0ff */
[----:B------:R-:W-:Y:S01]  /*b9a0*/  LOP3.LUT R149, R149, R0, RZ, 0x3c, !PT ;  /* 0x0000000095957212 */ /* 0x000fe200078e3cff */
[----:B------:R-:W-:Y:S01]  /*b9b0*/  UIADD3 UR16, UPT, UPT, UR38, UR4, URZ ;  /* 0x0000000426107290 */ /* 0x000fe2000fffe0ff */
[----:B------:R-:W-:Y:S02]  /*b9c0*/  SEL R145, R145, RZ, P0 ;  /* 0x000000ff91917207 */ /* 0x000fe40000000000 */
[----:B------:R-:W-:Y:S01]  /*b9d0*/  SEL R68, R68, RZ, P1 ;  /* 0x000000ff44447207 */ /* 0x000fe20000800000 */
[----:B------:R-:W-:Y:S01]  /*b9e0*/  UMOV UR36, UR59 ;  /* 0x0000003b00247c82 */ /* 0x000fe20008000000 */
[----:B------:R-:W-:Y:S07]  /*b9f0*/  BRA.U UP0, `(.L_x_132) ;  /* 0xffffff9900447547 */ /* 0x000fee000b83ffff */
[----:B------:R-:W-:Y:S05]  /*ba00*/  EXIT ;  /* 0x000000000000794d */ /* 0x000fea0003800000 */
.L_x_24:
[----:B--2---:R2:W3:Y:S02]  /*ba10*/  SYNCS.PHASECHK.TRANS64.TRYWAIT P0, [R3+URZ+0x110], R2 ;  /* 0x00011002030075a7 */ /* 0x0044e400080011ff */
[----:B---3--:R-:W-:Y:S05]  /*ba20*/  @!P0 NANOSLEEP.SYNCS 0x989680 ;  /* 0x009896800000895d */ /* 0x008fea0003900000 */
[----:B------:R-:W3:Y:S02]  /*ba30*/  @!P0 SYNCS.PHASECHK.TRANS64 P0, [R3+URZ+0x110], R2 ;  /* 0x00011002030085a7 */ /* 0x000ee400080010ff */
[----:B---3--:R-:W-:Y:S05]  /*ba40*/  @!P0 BRA `(.L_x_24) ;  /* 0xfffffffc00f08947 */ /* 0x008fea000383ffff */
[----:B------:R-:W-:Y:S05]  /*ba50*/  BRA `(.L_x_133) ;  /* 0xffffff5c00f87947 */ /* 0x000fea000383ffff */
.L_x_27:
[----:B-1----:R-:W-:-:S07]  /*ba60*/  MOV R0, UR33 ;  /* 0x0000002100007c02 */ /* 0x002fce0008000f00 */
.L_x_134:
[----:B-1----:R1:W2:Y:S02]  /*ba70*/  SYNCS.PHASECHK.TRANS64.TRYWAIT P0, [R0+URZ+0x38], R3 ;  /* 0x00003803000075a7 */ /* 0x0022a400080011ff */
[----:B--2---:R-:W-:Y:S05]  /*ba80*/  @!P0 NANOSLEEP.SYNCS 0x989680 ;  /* 0x009896800000895d */ /* 0x004fea0003900000 */
[----:B------:R-:W2:Y:S02]  /*ba90*/  @!P0 SYNCS.PHASECHK.TRANS64 P0, [R0+URZ+0x38], R3 ;  /* 0x00003803000085a7 */ /* 0x000ea400080010ff */
[----:B--2---:R-:W-:Y:S05]  /*baa0*/  @!P0 BRA `(.L_x_134) ;  /* 0xfffffffc00f08947 */ /* 0x004fea000383ffff */
[----:B------:R-:W-:Y:S05]  /*bab0*/  BRA `(.L_x_26) ;  /* 0xffffff6000407947 */ /* 0x000fea000383ffff */
.L_x_34:
[----:B-1----:R-:W-:-:S07]  /*bac0*/  MOV R0, UR17 ;  /* 0x0000001100007c02 */ /* 0x002fce0008000f00 */
.L_x_135:
[----:B-1----:R1:W2:Y:S02]  /*bad0*/  SYNCS.PHASECHK.TRANS64.TRYWAIT P0, [R0+URZ+0x38], R3 ;  /* 0x00003803000075a7 */ /* 0x0022a400080011ff */
[----:B--2---:R-:W-:Y:S05]  /*bae0*/  @!P0 NANOSLEEP.SYNCS 0x989680 ;  /* 0x009896800000895d */ /* 0x004fea0003900000 */
[----:B------:R-:W2:Y:S02]  /*baf0*/  @!P0 SYNCS.PHASECHK.TRANS64 P0, [R0+URZ+0x38], R3 ;  /* 0x00003803000085a7 */ /* 0x000ea400080010ff */
[----:B--2---:R-:W-:Y:S05]  /*bb00*/  @!P0 BRA `(.L_x_135) ;  /* 0xfffffffc00f08947 */ /* 0x004fea000383ffff */
[----:B------:R-:W-:Y:S05]  /*bb10*/  BRA `(.L_x_33) ;  /* 0xffffff6000fc7947 */ /* 0x000fea000383ffff */
.L_x_39:
[----:B-1----:R1:W2:Y:S02]  /*bb20*/  SYNCS.PHASECHK.TRANS64.TRYWAIT P0, [R3+URZ+0xc0], R0 ;  /* 0x0000c000030075a7 */ /* 0x0022a400080011ff */
[----:B--2---:R-:W-:Y:S05]  /*bb30*/  @!P0 NANOSLEEP.SYNCS 0x989680 ;  /* 0x009896800000895d */ /* 0x004fea0003900000 */
[----:B------:R-:W2:Y:S02]  /*bb40*/  @!P0 SYNCS.PHASECHK.TRANS64 P0, [R3+URZ+0xc0], R0 ;  /* 0x0000c000030085a7 */ /* 0x000ea400080010ff */
[----:B--2---:R-:W-:Y:S05]  /*bb50*/  @!P0 BRA `(.L_x_39) ;  /* 0xfffffffc00f08947 */ /* 0x004fea000383ffff */
[----:B------:R-:W-:Y:S05]  /*bb60*/  BRA `(.L_x_136) ;  /* 0xffffff6400a07947 */ /* 0x000fea000383ffff */
.L_x_43:
[----:B-1----:R-:W-:-:S07]  /*bb70*/  MOV R0, UR4 ;  /* 0x0000000400007c02 */ /* 0x002fce0008000f00 */
.L_x_137:
[----:B-1----:R1:W2:Y:S02]  /*bb80*/  SYNCS.PHASECHK.TRANS64.TRYWAIT P0, [R0+URZ], R3 ;  /* 0x00000003000075a7 */ /* 0x0022a400080011ff */
[----:B--2---:R-:W-:Y:S05]  /*bb90*/  @!P0 NANOSLEEP.SYNCS 0x989680 ;  /* 0x009896800000895d */ /* 0x004fea0003900000 */
[----:B------:R-:W2:Y:S02]  /*bba0*/  @!P0 SYNCS.PHASECHK.TRANS64 P0, [R0+URZ], R3 ;  /* 0x00000003000085a7 */ /* 0x000ea400080010ff */
[----:B--2---:R-:W-:Y:S05]  /*bbb0*/  @!P0 BRA `(.L_x_137) ;  /* 0xfffffffc00f08947 */ /* 0x004fea000383ffff */
[----:B------:R-:W-:Y:S05]  /*bbc0*/  BRA `(.L_x_138) ;  /* 0xffffff6c004c7947 */ /* 0x000fea000383ffff */
.L_x_44:
[----:B------:R-:W-:-:S07]  /*bbd0*/  MOV R0, UR5 ;  /* 0x0000000500007c02 */ /* 0x000fce0008000f00 */
.L_x_139:
[----:B-1----:R1:W2:Y:S02]  /*bbe0*/  SYNCS.PHASECHK.TRANS64.TRYWAIT P0, [R0+URZ], R3 ;  /* 0x00000003000075a7 */ /* 0x0022a400080011ff */
[----:B--2---:R-:W-:Y:S05]  /*bbf0*/  @!P0 NANOSLEEP.SYNCS 0x989680 ;  /* 0x009896800000895d */ /* 0x004fea0003900000 */
[----:B------:R-:W2:Y:S02]  /*bc00*/  @!P0 SYNCS.PHASECHK.TRANS64 P0, [R0+URZ], R3 ;  /* 0x00000003000085a7 */ /* 0x000ea400080010ff */
[----:B--2---:R-:W-:Y:S05]  /*bc10*/  @!P0 BRA `(.L_x_139) ;  /* 0xfffffffc00f08947 */ /* 0x004fea000383ffff */
[----:B------:R-:W-:Y:S05]  /*bc20*/  BRA `(.L_x_140) ;  /* 0xffffff6c00587947 */ /* 0x000fea000383ffff */
.L_x_45:
[----:B------:R-:W-:-:S07]  /*bc30*/  MOV R0, UR5 ;  /* 0x0000000500007c02 */ /* 0x000fce0008000f00 */
.L_x_141:
[----:B-1----:R1:W2:Y:S02]  /*bc40*/  SYNCS.PHASECHK.TRANS64.TRYWAIT P0, [R0+URZ], R3 ;  /* 0x00000003000075a7 */ /* 0x0022a400080011ff */
[----:B--2---:R-:W-:Y:S05]  /*bc50*/  @!P0 NANOSLEEP.SYNCS 0x989680 ;  /* 0x009896800000895d */ /* 0x004fea0003900000 */
[----:B------:R-:W2:Y:S02]  /*bc60*/  @!P0 SYNCS.PHASECHK.TRANS64 P0, [R0+URZ], R3 ;  /* 0x00000003000085a7 */ /* 0x000ea400080010ff */
[----:B--2---:R-:W-:Y:S05]  /*bc70*/  @!P0 BRA `(.L_x_141) ;  /* 0xfffffffc00f08947 */ /* 0x004fea000383ffff */
[----:B------:R-:W-:Y:S05]  /*bc80*/  BRA `(.L_x_142) ;  /* 0xffffff6c00647947 */ /* 0x000fea000383ffff */
.L_x_46:
[----:B------:R-:W-:-:S07]  /*bc90*/  MOV R0, UR5 ;  /* 0x0000000500007c02 */ /* 0x000fce0008000f00 */
.L_x_143:
[----:B-1----:R1:W2:Y:S02]  /*bca0*/  SYNCS.PHASECHK.TRANS64.TRYWAIT P0, [R0+URZ], R3 ;  /* 0x00000003000075a7 */ /* 0x0022a400080011ff */
[----:B--2---:R-:W-:Y:S05]  /*bcb0*/  @!P0 NANOSLEEP.SYNCS 0x989680 ;  /* 0x009896800000895d */ /* 0x004fea0003900000 */
[----:B------:R-:W2:Y:S02]  /*bcc0*/  @!P0 SYNCS.PHASECHK.TRANS64 P0, [R0+URZ], R3 ;  /* 0x00000003000085a7 */ /* 0x000ea400080010ff */
[----:B--2---:R-:W-:Y:S05]  /*bcd0*/  @!P0 BRA `(.L_x_143) ;  /* 0xfffffffc00f08947 */ /* 0x004fea000383ffff */
[----:B------:R-:W-:Y:S05]  /*bce0*/  BRA `(.L_x_144) ;  /* 0xffffff6c00707947 */ /* 0x000fea000383ffff */
.L_x_47:
[----:B------:R-:W-:-:S07]  /*bcf0*/  MOV R0, UR5 ;  /* 0x0000000500007c02 */ /* 0x000fce0008000f00 */
.L_x_145:
[----:B-1----:R1:W2:Y:S02]  /*bd00*/  SYNCS.PHASECHK.TRANS64.TRYWAIT P0, [R0+URZ], R3 ;  /* 0x00000003000075a7 */ /* 0x0022a400080011ff */
[----:B--2---:R-:W-:Y:S05]  /*bd10*/  @!P0 NANOSLEEP.SYNCS 0x989680 ;  /* 0x009896800000895d */ /* 0x004fea0003900000 */
[----:B------:R-:W2:Y:S02]  /*bd20*/  @!P0 SYNCS.PHASECHK.TRANS64 P0, [R0+URZ], R3 ;  /* 0x00000003000085a7 */ /* 0x000ea400080010ff */
[----:B--2---:R-:W-:Y:S05]  /*bd30*/  @!P0 BRA `(.L_x_145) ;  /* 0xfffffffc00f08947 */ /* 0x004fea000383ffff */
[----:B------:R-:W-:Y:S05]  /*bd40*/  BRA `(.L_x_146) ;  /* 0xffffff6c007c7947 */ /* 0x000fea000383ffff */
.L_x_48:
[----:B------:R-:W-:-:S07]  /*bd50*/  MOV R0, UR5 ;  /* 0x0000000500007c02 */ /* 0x000fce0008000f00 */
.L_x_147:
[----:B-1----:R1:W2:Y:S02]  /*bd60*/  SYNCS.PHASECHK.TRANS64.TRYWAIT P0, [R0+URZ], R3 ;  /* 0x00000003000075a7 */ /* 0x0022a400080011ff */
[----:B--2---:R-:W-:Y:S05]  /*bd70*/  @!P0 NANOSLEEP.SYNCS 0x989680 ;  /* 0x009896800000895d */ /* 0x004fea0003900000 */
[----:B------:R-:W2:Y:S02]  /*bd80*/  @!P0 SYNCS.PHASECHK.TRANS64 P0, [R0+URZ], R3 ;  /* 0x00000003000085a7 */ /* 0x000ea400080010ff */
[----:B--2---:R-:W-:Y:S05]  /*bd90*/  @!P0 BRA `(.L_x_147) ;  /* 0xfffffffc00f08947 */ /* 0x004fea000383ffff */
[----:B------:R-:W-:Y:S05]  /*bda0*/  BRA `(.L_x_148) ;  /* 0xffffff6c00887947 */ /* 0x000fea000383ffff */
.L_x_51:
[----:B-1----:R1:W2:Y:S02]  /*bdb0*/  SYNCS.PHASECHK.TRANS64.TRYWAIT P0, [R2+URZ+0x100], R5 ;  /* 0x00010005020075a7 */ /* 0x0022a400080011ff */
[----:B--2---:R-:W-:Y:S05]  /*bdc0*/  @!P0 NANOSLEEP.SYNCS 0x989680 ;  /* 0x009896800000895d */ /* 0x004fea0003900000 */
[----:B------:R-:W2:Y:S02]  /*bdd0*/  @!P0 SYNCS.PHASECHK.TRANS64 P0, [R2+URZ+0x100], R5 ;  /* 0x00010005020085a7 */ /* 0x000ea400080010ff */
[----:B--2---:R-:W-:Y:S05]  /*bde0*/  @!P0 BRA `(.L_x_51) ;  /* 0xfffffffc00f08947 */ /* 0x004fea000383ffff */
[----:B------:R-:W-:Y:S05]  /*bdf0*/  BRA `(.L_x_149) ;  /* 0xffffff6c00e47947 */ /* 0x000fea000383ffff */
.L_x_52:
[----:B------:R-:W-:-:S07]  /*be00*/  MOV R2, UR4 ;  /* 0x0000000400027c02 */ /* 0x000fce0008000f00 */
.L_x_150:
[----:B-1----:R1:W2:Y:S02]  /*be10*/  SYNCS.PHASECHK.TRANS64.TRYWAIT P0, [R2+URZ+0xd0], R5 ;  /* 0x0000d005020075a7 */ /* 0x0022a400080011ff */
[----:B--2---:R-:W-:Y:S05]  /*be20*/  @!P0 NANOSLEEP.SYNCS 0x989680 ;  /* 0x009896800000895d */ /* 0x004fea0003900000 */
[----:B------:R-:W2:Y:S02]  /*be30*/  @!P0 SYNCS.PHASECHK.TRANS64 P0, [R2+URZ+0xd0], R5 ;  /* 0x0000d005020085a7 */ /* 0x000ea400080010ff */
[----:B--2---:R-:W-:Y:S05]  /*be40*/  @!P0 BRA `(.L_x_150) ;  /* 0xfffffffc00f08947 */ /* 0x004fea000383ffff */
[----:B------:R-:W-:Y:S05]  /*be50*/  BRA `(.L_x_151) ;  /* 0xffffff6c00f47947 */ /* 0x000fea000383ffff */
.L_x_53:
[----:B-1----:R1:W2:Y:S02]  /*be60*/  SYNCS.PHASECHK.TRANS64.TRYWAIT P1, [R2+URZ+0xc0], R5 ;  /* 0x0000c005020075a7 */ /* 0x0022a400080211ff */
[----:B--2---:R-:W-:Y:S05]  /*be70*/  @!P1 NANOSLEEP.SYNCS 0x989680 ;  /* 0x009896800000995d */ /* 0x004fea0003900000 */
[----:B------:R-:W2:Y:S02]  /*be80*/  @!P1 SYNCS.PHASECHK.TRANS64 P1, [R2+URZ+0xc0], R5 ;  /* 0x0000c005020095a7 */ /* 0x000ea400080210ff */
[----:B--2---:R-:W-:Y:S05]  /*be90*/  @!P1 BRA `(.L_x_53) ;  /* 0xfffffffc00f09947 */ /* 0x004fea000383ffff */
[----:B------:R-:W-:Y:S05]  /*bea0*/  BRA `(.L_x_152) ;  /* 0xffffff7000247947 */ /* 0x000fea000383ffff */
.L_x_56:
[----:B------:R-:W-:-:S07]  /*beb0*/  MOV R0, UR4 ;  /* 0x0000000400007c02 */ /* 0x000fce0008000f00 */
.L_x_153:
[----:B-1----:R1:W2:Y:S02]  /*bec0*/  SYNCS.PHASECHK.TRANS64.TRYWAIT P0, [R0+URZ+0xd0], R3 ;  /* 0x0000d003000075a7 */ /* 0x0022a400080011ff */
[----:B--2---:R-:W-:Y:S05]  /*bed0*/  @!P0 NANOSLEEP.SYNCS 0x989680 ;  /* 0x009896800000895d */ /* 0x004fea0003900000 */
[----:B------:R-:W2:Y:S02]  /*bee0*/  @!P0 SYNCS.PHASECHK.TRANS64 P0, [R0+URZ+0xd0], R3 ;  /* 0x0000d003000085a7 */ /* 0x000ea400080010ff */
[----:B--2---:R-:W-:Y:S05]  /*bef0*/  @!P0 BRA `(.L_x_153) ;  /* 0xfffffffc00f08947 */ /* 0x004fea000383ffff */
[----:B------:R-:W-:Y:S05]  /*bf00*/  BRA `(.L_x_55) ;  /* 0xffffff7000787947 */ /* 0x000fea000383ffff */
.L_x_63:
[----:B-1----:R1:W2:Y:S02]  /*bf10*/  SYNCS.PHASECHK.TRANS64.TRYWAIT P1, [R0+URZ+0xc0], R5 ;  /* 0x0000c005000075a7 */ /* 0x0022a400080211ff */
[----:B--2---:R-:W-:Y:S05]  /*bf20*/  @!P1 NANOSLEEP.SYNCS 0x989680 ;  /* 0x009896800000995d */ /* 0x004fea0003900000 */
[----:B------:R-:W2:Y:S02]  /*bf30*/  @!P1 SYNCS.PHASECHK.TRANS64 P1, [R0+URZ+0xc0], R5 ;  /* 0x0000c005000095a7 */ /* 0x000ea400080210ff */
[----:B--2---:R-:W-:Y:S05]  /*bf40*/  @!P1 BRA `(.L_x_63) ;  /* 0xfffffffc00f09947 */ /* 0x004fea000383ffff */
[----:B------:R-:W-:Y:S05]  /*bf50*/  BRA `(.L_x_154) ;  /* 0xffffff7400dc7947 */ /* 0x000fea000383ffff */
.L_x_64:
[----:B------:R-:W-:-:S07]  /*bf60*/  MOV R3, UR22 ;  /* 0x0000001600037c02 */ /* 0x000fce0008000f00 */
.L_x_155:
[----:B-1----:R1:W2:Y:S02]  /*bf70*/  SYNCS.PHASECHK.TRANS64.TRYWAIT P0, [R3+URZ+0xf0], R0 ;  /* 0x0000f000030075a7 */ /* 0x0022a400080011ff */
[----:B--2---:R-:W-:Y:S05]  /*bf80*/  @!P0 NANOSLEEP.SYNCS 0x989680 ;  /* 0x009896800000895d */ /* 0x004fea0003900000 */
[----:B------:R-:W2:Y:S02]  /*bf90*/  @!P0 SYNCS.PHASECHK.TRANS64 P0, [R3+URZ+0xf0], R0 ;  /* 0x0000f000030085a7 */ /* 0x000ea400080010ff */
[----:B--2---:R-:W-:Y:S05]  /*bfa0*/  @!P0 BRA `(.L_x_155) ;  /* 0xfffffffc00f08947 */ /* 0x004fea000383ffff */
[----:B------:R-:W-:Y:S05]  /*bfb0*/  BRA `(.L_x_156) ;  /* 0xffffff7800147947 */ /* 0x000fea000383ffff */
.L_x_67:
[----:B------:R-:W-:Y:S07]  /*bfc0*/  MOV R0, UR5 ;  /* 0x0000000500007c02 */ /* 0x000fee0008000f00 */
.L_x_157:
[----:B-1----:R1:W2:Y:S02]  /*bfd0*/  SYNCS.PHASECHK.TRANS64.TRYWAIT P0, [R0+URZ], R3 ;  /* 0x00000003000075a7 */ /* 0x0022a400080011ff */
[----:B--2---:R-:W-:Y:S05]  /*bfe0*/  @!P0 NANOSLEEP.SYNCS 0x989680 ;  /* 0x009896800000895d */ /* 0x004fea0003900000 */
[----:B------:R-:W2:Y:S02]  /*bff0*/  @!P0 SYNCS.PHASECHK.TRANS64 P0, [R0+URZ], R3 ;  /* 0x00000003000085a7 */ /* 0x000ea400080010ff */
[----:B--2---:R-:W-:Y:S05]  /*c000*/  @!P0 BRA `(.L_x_157) ;  /* 0xfffffffc00f08947 */ /* 0x004fea000383ffff */
[----:B------:R-:W-:Y:S05]  /*c010*/  BRA `(.L_x_66) ;  /* 0xffffff7800307947 */ /* 0x000fea000383ffff */
.L_x_70:
[----:B------:R-:W-:-:S07]  /*c020*/  MOV R0, UR4 ;  /* 0x0000000400007c02 */ /* 0x000fce0008000f00 */
.L_x_158:
[----:B--2---:R2:W4:Y:S02]  /*c030*/  SYNCS.PHASECHK.TRANS64.TRYWAIT P0, [R0+URZ], R3 ;  /* 0x00000003000075a7 */ /* 0x00452400080011ff */
[----:B----4-:R-:W-:Y:S05]  /*c040*/  @!P0 NANOSLEEP.SYNCS 0x989680 ;  /* 0x009896800000895d */ /* 0x010fea0003900000 */
[----:B------:R-:W4:Y:S02]  /*c050*/  @!P0 SYNCS.PHASECHK.TRANS64 P0, [R0+URZ], R3 ;  /* 0x00000003000085a7 */ /* 0x000f2400080010ff */
[----:B----4-:R-:W-:Y:S05]  /*c060*/  @!P0 BRA `(.L_x_158) ;  /* 0xfffffffc00f08947 */ /* 0x010fea000383ffff */
[----:B------:R-:W-:Y:S05]  /*c070*/  BRA `(.L_x_159) ;  /* 0xffffff7800e47947 */ /* 0x000fea000383ffff */
.L_x_71:
[----:B------:R-:W-:-:S07]  /*c080*/  MOV R0, UR4 ;  /* 0x0000000400007c02 */ /* 0x000fce0008000f00 */
.L_x_160:
[----:B-1----:R1:W2:Y:S02]  /*c090*/  SYNCS.PHASECHK.TRANS64.TRYWAIT P0, [R0+URZ], R3 ;  /* 0x00000003000075a7 */ /* 0x0022a400080011ff */
[----:B--2---:R-:W-:Y:S05]  /*c0a0*/  @!P0 NANOSLEEP.SYNCS 0x989680 ;  /* 0x009896800000895d */ /* 0x004fea0003900000 */
[----:B------:R-:W2:Y:S02]  /*c0b0*/  @!P0 SYNCS.PHASECHK.TRANS64 P0, [R0+URZ], R3 ;  /* 0x00000003000085a7 */ /* 0x000ea400080010ff */
[----:B--2---:R-:W-:Y:S05]  /*c0c0*/  @!P0 BRA `(.L_x_160) ;  /* 0xfffffffc00f08947 */ /* 0x004fea000383ffff */
[----:B------:R-:W-:Y:S05]  /*c0d0*/  BRA `(.L_x_161) ;  /* 0xffffff7800f07947 */ /* 0x000fea000383ffff */
.L_x_76:
[----:B--2---:R2:W3:Y:S02]  /*c0e0*/  SYNCS.PHASECHK.TRANS64.TRYWAIT P0, [R12+URZ+0xc0], R9 ;  /* 0x0000c0090c0075a7 */ /* 0x0044e400080011ff */
[----:B---3--:R-:W-:Y:S05]  /*c0f0*/  @!P0 NANOSLEEP.SYNCS 0x989680 ;  /* 0x009896800000895d */ /* 0x008fea0003900000 */
[----:B------:R-:W3:Y:S02]  /*c100*/  @!P0 SYNCS.PHASECHK.TRANS64 P0, [R12+URZ+0xc0], R9 ;  /* 0x0000c0090c0085a7 */ /* 0x000ee400080010ff */
[----:B---3--:R-:W-:Y:S05]  /*c110*/  @!P0 BRA `(.L_x_76) ;  /* 0xfffffffc00f08947 */ /* 0x008fea000383ffff */
[----:B------:R-:W-:Y:S05]  /*c120*/  BRA `(.L_x_162) ;  /* 0xffffff8000107947 */ /* 0x000fea000383ffff */
.L_x_79:
[----:B------:R-:W-:Y:S07]  /*c130*/  MOV R0, UR21 ;  /* 0x0000001500007c02 */ /* 0x000fee0008000f00 */
.L_x_163:
[----:B--2---:R2:W3:Y:S02]  /*c140*/  SYNCS.PHASECHK.TRANS64.TRYWAIT P2, [R0+URZ+0xb8], R11 ;  /* 0x0000b80b000075a7 */ /* 0x0044e400080411ff */
[----:B---3--:R-:W-:Y:S05]  /*c150*/  @!P2 NANOSLEEP.SYNCS 0x989680 ;  /* 0x009896800000a95d */ /* 0x008fea0003900000 */
[----:B------:R-:W3:Y:S02]  /*c160*/  @!P2 SYNCS.PHASECHK.TRANS64 P2, [R0+URZ+0xb8], R11 ;  /* 0x0000b80b0000a5a7 */ /* 0x000ee400080410ff */
[----:B---3--:R-:W-:Y:S05]  /*c170*/  @!P2 BRA `(.L_x_163) ;  /* 0xfffffffc00f0a947 */ /* 0x008fea000383ffff */
[----:B------:R-:W-:Y:S05]  /*c180*/  BRA `(.L_x_78) ;  /* 0xffffff8400787947 */ /* 0x000fea000383ffff */
.L_x_82:
[----:B--2---:R-:W-:Y:S07]  /*c190*/  MOV R0, UR21 ;  /* 0x0000001500007c02 */ /* 0x004fee0008000f00 */
.L_x_164:
[----:B--2---:R2:W3:Y:S02]  /*c1a0*/  SYNCS.PHASECHK.TRANS64.TRYWAIT P0, [R0+URZ+0x90], R9 ;  /* 0x00009009000075a7 */ /* 0x0044e400080011ff */
[----:B---3--:R-:W-:Y:S05]  /*c1b0*/  @!P0 NANOSLEEP.SYNCS 0x989680 ;  /* 0x009896800000895d */ /* 0x008fea0003900000 */
[----:B------:R-:W3:Y:S02]  /*c1c0*/  @!P0 SYNCS.PHASECHK.TRANS64 P0, [R0+URZ+0x90], R9 ;  /* 0x00009009000085a7 */ /* 0x000ee400080010ff */
[----:B---3--:R-:W-:Y:S05]  /*c1d0*/  @!P0 BRA `(.L_x_164) ;  /* 0xfffffffc00f08947 */ /* 0x008fea000383ffff */
[----:B------:R-:W-:Y:S05]  /*c1e0*/  BRA `(.L_x_165) ;  /* 0xffffff8400d47947 */ /* 0x000fea000383ffff */
.L_x_83:
[----:B------:R-:W-:Y:S07]  /*c1f0*/  MOV R0, UR21 ;  /* 0x0000001500007c02 */ /* 0x000fee0008000f00 */
.L_x_166:
[----:B--2---:R2:W3:Y:S02]  /*c200*/  SYNCS.PHASECHK.TRANS64.TRYWAIT P0, [R0+URZ+0x98], R9 ;  /* 0x00009809000075a7 */ /* 0x0044e400080011ff */
[----:B---3--:R-:W-:Y:S05]  /*c210*/  @!P0 NANOSLEEP.SYNCS 0x989680 ;  /* 0x009896800000895d */ /* 0x008fea0003900000 */
[----:B------:R-:W3:Y:S02]  /*c220*/  @!P0 SYNCS.PHASECHK.TRANS64 P0, [R0+URZ+0x98], R9 ;  /* 0x00009809000085a7 */ /* 0x000ee400080010ff */
[----:B---3--:R-:W-:Y:S05]  /*c230*/  @!P0 BRA `(.L_x_166) ;  /* 0xfffffffc00f08947 */ /* 0x008fea000383ffff */
[----:B------:R-:W-:Y:S05]  /*c240*/  BRA `(.L_x_167) ;  /* 0xffffff8800107947 */ /* 0x000fea000383ffff */
.L_x_84:
[----:B------:R-:W-:Y:S07]  /*c250*/  MOV R0, UR21 ;  /* 0x0000001500007c02 */ /* 0x000fee0008000f00 */
.L_x_168:
[----:B--2---:R2:W3:Y:S02]  /*c260*/  SYNCS.PHASECHK.TRANS64.TRYWAIT P0, [R0+URZ+0xa0], R9 ;  /* 0x0000a009000075a7 */ /* 0x0044e400080011ff */
[----:B---3--:R-:W-:Y:S05]  /*c270*/  @!P0 NANOSLEEP.SYNCS 0x989680 ;  /* 0x009896800000895d */ /* 0x008fea0003900000 */
[----:B------:R-:W3:Y:S02]  /*c280*/  @!P0 SYNCS.PHASECHK.TRANS64 P0, [R0+URZ+0xa0], R9 ;  /* 0x0000a009000085a7 */ /* 0x000ee400080010ff */
[----:B---3--:R-:W-:Y:S05]  /*c290*/  @!P0 BRA `(.L_x_168) ;  /* 0xfffffffc00f08947 */ /* 0x008fea000383ffff */
[----:B------:R-:W-:Y:S05]  /*c2a0*/  BRA `(.L_x_169) ;  /* 0xffffff8800587947 */ /* 0x000fea000383ffff */
.L_x_85:
[----:B------:R-:W-:Y:S07]  /*c2b0*/  MOV R0, UR21 ;  /* 0x0000001500007c02 */ /* 0x000fee0008000f00 */
.L_x_170:
[----:B--2---:R2:W3:Y:S02]  /*c2c0*/  SYNCS.PHASECHK.TRANS64.TRYWAIT P0, [R0+URZ+0xa8], R9 ;  /* 0x0000a809000075a7 */ /* 0x0044e400080011ff */
[----:B---3--:R-:W-:Y:S05]  /*c2d0*/  @!P0 NANOSLEEP.SYNCS 0x989680 ;  /* 0x009896800000895d */ /* 0x008fea0003900000 */
[----:B------:R-:W3:Y:S02]  /*c2e0*/  @!P0 SYNCS.PHASECHK.TRANS64 P0, [R0+URZ+0xa8], R9 ;  /* 0x0000a809000085a7 */ /* 0x000ee400080010ff */
[----:B---3--:R-:W-:Y:S05]  /*c2f0*/  @!P0 BRA `(.L_x_170) ;  /* 0xfffffffc00f08947 */ /* 0x008fea000383ffff */
[----:B------:R-:W-:Y:S05]  /*c300*/  BRA `(.L_x_171) ;  /* 0xffffff88009c7947 */ /* 0x000fea000383ffff */
.L_x_87:
[----:B------:R-:W-:-:S07]  /*c310*/  MOV R0, UR21 ;  /* 0x0000001500007c02 */ /* 0x000fce0008000f00 */
.L_x_172:
[----:B---3--:R3:W4:Y:S02]  /*c320*/  SYNCS.PHASECHK.TRANS64.TRYWAIT P0, [R0+URZ+0x90], R3 ;  /* 0x00009003000075a7 */ /* 0x00872400080011ff */
[----:B----4-:R-:W-:Y:S05]  /*c330*/  @!P0 NANOSLEEP.SYNCS 0x989680 ;  /* 0x009896800000895d */ /* 0x010fea0003900000 */
[----:B------:R-:W4:Y:S02]  /*c340*/  @!P0 SYNCS.PHASECHK.TRANS64 P0, [R0+URZ+0x90], R3 ;  /* 0x00009003000085a7 */ /* 0x000f2400080010ff */
[----:B----4-:R-:W-:Y:S05]  /*c350*/  @!P0 BRA `(.L_x_172) ;  /* 0xfffffffc00f08947 */ /* 0x010fea000383ffff */
[----:B------:R-:W-:Y:S05]  /*c360*/  BRA `(.L_x_173) ;  /* 0xffffff8c00147947 */ /* 0x000fea000383ffff */
.L_x_88:
[----:B---3--:R-:W-:-:S07]  /*c370*/  MOV R0, UR21 ;  /* 0x0000001500007c02 */ /* 0x008fce0008000f00 */
.L_x_174:
[----:B---3--:R3:W4:Y:S02]  /*c380*/  SYNCS.PHASECHK.TRANS64.TRYWAIT P0, [R0+URZ+0x98], R3 ;  /* 0x00009803000075a7 */ /* 0x00872400080011ff */
[----:B----4-:R-:W-:Y:S05]  /*c390*/  @!P0 NANOSLEEP.SYNCS 0x989680 ;  /* 0x009896800000895d */ /* 0x010fea0003900000 */
[----:B------:R-:W4:Y:S02]  /*c3a0*/  @!P0 SYNCS.PHASECHK.TRANS64 P0, [R0+URZ+0x98], R3 ;  /* 0x00009803000085a7 */ /* 0x000f2400080010ff */
[----:B----4-:R-:W-:Y:S05]  /*c3b0*/  @!P0 BRA `(.L_x_174) ;  /* 0xfffffffc00f08947 */ /* 0x010fea000383ffff */
[----:B------:R-:W-:Y:S05]  /*c3c0*/  BRA `(.L_x_175) ;  /* 0xffffff8c00047947 */ /* 0x000fea000383ffff */
.L_x_89:
[----:B---3--:R-:W-:-:S07]  /*c3d0*/  MOV R0, UR21 ;  /* 0x0000001500007c02 */ /* 0x008fce0008000f00 */
.L_x_176:
[----:B---3--:R3:W4:Y:S02]  /*c3e0*/  SYNCS.PHASECHK.TRANS64.TRYWAIT P0, [R0+URZ+0xa0], R3 ;  /* 0x0000a003000075a7 */ /* 0x00872400080011ff */
[----:B----4-:R-:W-:Y:S05]  /*c3f0*/  @!P0 NANOSLEEP.SYNCS 0x989680 ;  /* 0x009896800000895d */ /* 0x010fea0003900000 */
[----:B------:R-:W4:Y:S02]  /*c400*/  @!P0 SYNCS.PHASECHK.TRANS64 P0, [R0+URZ+0xa0], R3 ;  /* 0x0000a003000085a7 */ /* 0x000f2400080010ff */
[----:B----4-:R-:W-:Y:S05]  /*c410*/  @!P0 BRA `(.L_x_176) ;  /* 0xfffffffc00f08947 */ /* 0x010fea000383ffff */
[----:B------:R-:W-:Y:S05]  /*c420*/  BRA `(.L_x_177) ;  /* 0xffffff8800f47947 */ /* 0x000fea000383ffff */
.L_x_91:
[----:B-1----:R1:W2:Y:S02]  /*c430*/  SYNCS.PHASECHK.TRANS64.TRYWAIT P0, [R3+URZ+0xc0], R0 ;  /* 0x0000c000030075a7 */ /* 0x0022a400080011ff */
[----:B--2---:R-:W-:Y:S05]  /*c440*/  @!P0 NANOSLEEP.SYNCS 0x989680 ;  /* 0x009896800000895d */ /* 0x004fea0003900000 */
[----:B------:R-:W2:Y:S02]  /*c450*/  @!P0 SYNCS.PHASECHK.TRANS64 P0, [R3+URZ+0xc0], R0 ;  /* 0x0000c000030085a7 */ /* 0x000ea400080010ff */
[----:B--2---:R-:W-:Y:S05]  /*c460*/  @!P0 BRA `(.L_x_91) ;  /* 0xfffffffc00f08947 */ /* 0x004fea000383ffff */
[----:B------:R-:W-:Y:S05]  /*c470*/  BRA `(.L_x_178) ;  /* 0xffffff8c00b87947 */ /* 0x000fea000383ffff */
.L_x_102:
[----:B-1----:R1:W2:Y:S02]  /*c480*/  SYNCS.PHASECHK.TRANS64.TRYWAIT P1, [R3+URZ+0x70], R0 ;  /* 0x00007000030075a7 */ /* 0x0022a400080211ff */
[----:B--2---:R-:W-:Y:S05]  /*c490*/  @!P1 NANOSLEEP.SYNCS 0x989680 ;  /* 0x009896800000995d */ /* 0x004fea0003900000 */
[----:B------:R-:W2:Y:S02]  /*c4a0*/  @!P1 SYNCS.PHASECHK.TRANS64 P1, [R3+URZ+0x70], R0 ;  /* 0x00007000030095a7 */ /* 0x000ea400080210ff */
[----:B--2---:R-:W-:Y:S05]  /*c4b0*/  @!P1 BRA `(.L_x_102) ;  /* 0xfffffffc00f09947 */ /* 0x004fea000383ffff */
[----:B------:R-:W-:Y:S05]  /*c4c0*/  BRA `(.L_x_101) ;  /* 0xffffff9c003c7947 */ /* 0x000fea000383ffff */
.L_x_104:
[----:B-1----:R1:W4:Y:S02]  /*c4d0*/  SYNCS.PHASECHK.TRANS64.TRYWAIT P0, [R78+URZ+0xe0], R5 ;  /* 0x0000e0054e0075a7 */ /* 0x00232400080011ff */
[----:B----4-:R-:W-:Y:S05]  /*c4e0*/  @!P0 NANOSLEEP.SYNCS 0x989680 ;  /* 0x009896800000895d */ /* 0x010fea0003900000 */
[----:B------:R-:W4:Y:S02]  /*c4f0*/  @!P0 SYNCS.PHASECHK.TRANS64 P0, [R78+URZ+0xe0], R5 ;  /* 0x0000e0054e0085a7 */ /* 0x000f2400080010ff */
[----:B----4-:R-:W-:Y:S05]  /*c500*/  @!P0 BRA `(.L_x_104) ;  /* 0xfffffffc00f08947 */ /* 0x010fea000383ffff */
[----:B------:R-:W-:Y:S05]  /*c510*/  BRA `(.L_x_103) ;  /* 0xffffff9c00987947 */ /* 0x000fea000383ffff */
.L_x_112:
[----:B--2---:R2:W3:Y:S02]  /*c520*/  SYNCS.PHASECHK.TRANS64.TRYWAIT P0, [R116+URZ+0x70], R3 ;  /* 0x00007003740075a7 */ /* 0x0044e400080011ff */
[----:B---3--:R-:W-:Y:S05]  /*c530*/  @!P0 NANOSLEEP.SYNCS 0x989680 ;  /* 0x009896800000895d */ /* 0x008fea0003900000 */
[----:B------:R-:W3:Y:S02]  /*c540*/  @!P0 SYNCS.PHASECHK.TRANS64 P0, [R116+URZ+0x70], R3 ;  /* 0x00007003740085a7 */ /* 0x000ee400080010ff */
[----:B---3--:R-:W-:Y:S05]  /*c550*/  @!P0 BRA `(.L_x_112) ;  /* 0xfffffffc00f08947 */ /* 0x008fea000383ffff */
[----:B------:R-:W-:Y:S05]  /*c560*/  BRA `(.L_x_111) ;  /* 0xffffffb0009c7947 */ /* 0x000fea000383ffff */
.L_x_120:
[----:B--2---:R2:W3:Y:S02]  /*c570*/  SYNCS.PHASECHK.TRANS64.TRYWAIT P0, [R0+URZ+0x70], R7 ;  /* 0x00007007000075a7 */ /* 0x0044e400080011ff */
[----:B---3--:R-:W-:Y:S05]  /*c580*/  @!P0 NANOSLEEP.SYNCS 0x989680 ;  /* 0x009896800000895d */ /* 0x008fea0003900000 */
[----:B------:R-:W3:Y:S02]  /*c590*/  @!P0 SYNCS.PHASECHK.TRANS64 P0, [R0+URZ+0x70], R7 ;  /* 0x00007007000085a7 */ /* 0x000ee400080010ff */
[----:B---3--:R-:W-:Y:S05]  /*c5a0*/  @!P0 BRA `(.L_x_120) ;  /* 0xfffffffc00f08947 */ /* 0x008fea000383ffff */
[----:B------:R-:W-:Y:S05]  /*c5b0*/  BRA `(.L_x_119) ;  /* 0xffffffc400f07947 */ /* 0x000fea000383ffff */
.L_x_128:
[----:B--2---:R2:W3:Y:S02]  /*c5c0*/  SYNCS.PHASECHK.TRANS64.TRYWAIT P0, [R0+URZ+0x70], R5 ;  /* 0x00007005000075a7 */ /* 0x0044e400080011ff */
[----:B---3--:R-:W-:Y:S05]  /*c5d0*/  @!P0 NANOSLEEP.SYNCS 0x989680 ;  /* 0x009896800000895d */ /* 0x008fea0003900000 */
[----:B------:R-:W3:Y:S02]  /*c5e0*/  @!P0 SYNCS.PHASECHK.TRANS64 P0, [R0+URZ+0x70], R5 ;  /* 0x00007005000085a7 */ /* 0x000ee400080010ff */
[----:B---3--:R-:W-:Y:S05]  /*c5f0*/  @!P0 BRA `(.L_x_128) ;  /* 0xfffffffc00f08947 */ /* 0x008fea000383ffff */
[----:B------:R-:W-:Y:S05]  /*c600*/  BRA `(.L_x_127) ;  /* 0xffffffdc00507947 */ /* 0x000fea000383ffff */
        .weak           $__internal_0_$__cuda_sm10x_tcgen05_guardrail_trap_col_being_dealloced_not_returned_by_alloc
        .type           $__internal_0_$__cuda_sm10x_tcgen05_guardrail_trap_col_being_dealloced_not_returned_by_alloc,@function
        .size           $__internal_0_$__cuda_sm10x_tcgen05_guardrail_trap_col_being_dealloced_not_returned_by_alloc,($__internal_1_$__cuda_sm10x_tcgen05_guardrail_trap_phase_invalid_during_alloc - $__internal_0_$__cuda_sm10x_tcgen05_guardrail_trap_col_being_dealloced_not_returned_by_alloc)
$__internal_0_$__cuda_sm10x_tcgen05_guardrail_trap_col_being_dealloced_not_returned_by_alloc:
[----:B------:R-:W-:Y:S05]  /*c610*/  BPT.TRAP 0x1 ;  /* 0x000000040000795c */ /* 0x000fea0000300000 */
[----:B------:R-:W-:-:S04]  /*c620*/  HFMA2 R3, -RZ, RZ, 0, 0 ;  /* 0x00000000ff037431 */ /* 0x000fc800000001ff */
[----:B------:R-:W-:Y:S05]  /*c630*/  RET.REL.NODEC R2 `(_ZN7cutlass13device_kernelINS_4gemm6kernel13GemmUniversalIN4cute5tupleIJiiiiEEENS1_10collective13CollectiveMmaINS1_35MainloopSm100TmaUmmaWarpSpecializedILi7ELi2ELi2ENS5_IJNS4_1CILi1EEENSA_ILi8EEESB_EEEEENS5_IJNSA_ILi128EEENSA_ILi256EEENSA_ILi64EEEEEEaNS5_IJlSB_lEEEaSJ_NS4_8TiledMMAINS4_8MMA_AtomIJNS4_15SM100_MMA_S8_SSIaaiLi128ELi256ELNS4_4UMMA5MajorE0ELSO_0ELNSN_8SaturateE0EEEEEENS4_6LayoutINS5_IJSB_SB_SB_EEENS5_IJNSA_ILi0EEESU_SU_EEEEENS5_IJNS4_10UnderscoreESX_SX_EEEEENS4_23SM90_TMA_LOAD_MULTICASTENS4_14ComposedLayoutINS4_7SwizzleILi2ELi4ELi3EEENS4_18smem_ptr_flag_bitsILi8EEENSS_INS5_IJSC_SH_EEENS5_IJSH_SB_EEEEEEEvNS4_8identityENS4_13SM90_TMA_LOADES19_vS1A_EENS_8epilogue10collective18CollectiveEpilogueINS1D_23Sm100TmaWarpSpecializedILi4ELi2ELi64ELb0ELb0EEEJSI_NS5_IJNSS_ISF_SB_EENSS_ISH_SB_EEEEEaSJ_aSJ_NS1D_6fusion15FusionCallbacksIS1H_NS1L_17LinearCombinationIaiaiLNS_15FloatRoundStyleE2EEESI_S1K_JEEENS4_5SM1004TMEM4LOAD26SM100_TMEM_LOAD_32dp32b64xES1B_S19_NS4_39AutoVectorizingCopyWithAssumedAlignmentILi128EEENS4_14SM90_TMA_STOREES19_S1W_S1W_EEEvvEEEEvNT_6ParamsE) ;  /* 0xffffff3802707950 */ /* 0x000fea0003c3ffff */
        .weak           $__internal_1_$__cuda_sm10x_tcgen05_guardrail_trap_phase_invalid_during_alloc
        .type           $__internal_1_$__cuda_sm10x_tcgen05_guardrail_trap_phase_invalid_during_alloc,@function
        .size           $__internal_1_$__cuda_sm10x_tcgen05_guardrail_trap_phase_invalid_during_alloc,($__internal_2_$__cuda_sm10x_tcgen05_guardrail_trap_unallocated_columns_being_dealloced - $__internal_1_$__cuda_sm10x_tcgen05_guardrail_trap_phase_invalid_during_alloc)
$__internal_1_$__cuda_sm10x_tcgen05_guardrail_trap_phase_invalid_during_alloc:
[----:B------:R-:W-:Y:S05]  /*c640*/  BPT.TRAP 0x1 ;  /* 0x000000040000795c */ /* 0x000fea0000300000 */
[----:B------:R-:W-:-:S04]  /*c650*/  MOV R5, 0x0 ;  /* 0x0000000000057802 */ /* 0x000fc80000000f00 */
[----:B------:R-:W-:Y:S05]  /*c660*/  RET.REL.NODEC R4 `(_ZN7cutlass13device_kernelINS_4gemm6kernel13GemmUniversalIN4cute5tupleIJiiiiEEENS1_10collective13CollectiveMmaINS1_35MainloopSm100TmaUmmaWarpSpecializedILi7ELi2ELi2ENS5_IJNS4_1CILi1EEENSA_ILi8EEESB_EEEEENS5_IJNSA_ILi128EEENSA_ILi256EEENSA_ILi64EEEEEEaNS5_IJlSB_lEEEaSJ_NS4_8TiledMMAINS4_8MMA_AtomIJNS4_15SM100_MMA_S8_SSIaaiLi128ELi256ELNS4_4UMMA5MajorE0ELSO_0ELNSN_8SaturateE0EEEEEENS4_6LayoutINS5_IJSB_SB_SB_EEENS5_IJNSA_ILi0EEESU_SU_EEEEENS5_IJNS4_10UnderscoreESX_SX_EEEEENS4_23SM90_TMA_LOAD_MULTICASTENS4_14ComposedLayoutINS4_7SwizzleILi2ELi4ELi3EEENS4_18smem_ptr_flag_bitsILi8EEENSS_INS5_IJSC_SH_EEENS5_IJSH_SB_EEEEEEEvNS4_8identityENS4_13SM90_TMA_LOADES19_vS1A_EENS_8epilogue10collective18CollectiveEpilogueINS1D_23Sm100TmaWarpSpecializedILi4ELi2ELi64ELb0ELb0EEEJSI_NS5_IJNSS_ISF_SB_EENSS_ISH_SB_EEEEEaSJ_aSJ_NS1D_6fusion15FusionCallbacksIS1H_NS1L_17LinearCombinationIaiaiLNS_15FloatRoundStyleE2EEESI_S1K_JEEENS4_5SM1004TMEM4LOAD26SM100_TMEM_LOAD_32dp32b64xES1B_S19_NS4_39AutoVectorizingCopyWithAssumedAlignmentILi128EEENS4_14SM90_TMA_STOREES19_S1W_S1W_EEEvvEEEEvNT_6ParamsE) ;  /* 0xffffff3804647950 */ /* 0x000fea0003c3ffff */
        .weak           $__internal_2_$__cuda_sm10x_tcgen05_guardrail_trap_unallocated_columns_being_dealloced
        .type           $__internal_2_$__cuda_sm10x_tcgen05_guardrail_trap_unallocated_columns_being_dealloced,@function
        .size           $__internal_2_$__cuda_sm10x_tcgen05_guardrail_trap_unallocated_columns_being_dealloced,(.L_x_180 - $__internal_2_$__cuda_sm10x_tcgen05_guardrail_trap_unallocated_columns_being_dealloced)
$__internal_2_$__cuda_sm10x_tcgen05_guardrail_trap_unallocated_columns_being_dealloced:
[----:B------:R-:W-:Y:S05]  /*c670*/  BPT.TRAP 0x1 ;  /* 0x000000040000795c */ /* 0x000fea0000300000 */
[----:B------:R-:W-:-:S04]  /*c680*/  HFMA2 R3, -RZ, RZ, 0, 0 ;  /* 0x00000000ff037431 */ /* 0x000fc800000001ff */
[----:B------:R-:W-:Y:S05]  /*c690*/  RET.REL.NODEC R2 `(_ZN7cutlass13device_kernelINS_4gemm6kernel13GemmUniversalIN4cute5tupleIJiiiiEEENS1_10collective13CollectiveMmaINS1_35MainloopSm100TmaUmmaWarpSpecializedILi7ELi2ELi2ENS5_IJNS4_1CILi1EEENSA_ILi8EEESB_EEEEENS5_IJNSA_ILi128EEENSA_ILi256EEENSA_ILi64EEEEEEaNS5_IJlSB_lEEEaSJ_NS4_8TiledMMAINS4_8MMA_AtomIJNS4_15SM100_MMA_S8_SSIaaiLi128ELi256ELNS4_4UMMA5MajorE0ELSO_0ELNSN_8SaturateE0EEEEEENS4_6LayoutINS5_IJSB_SB_SB_EEENS5_IJNSA_ILi0EEESU_SU_EEEEENS5_IJNS4_10UnderscoreESX_SX_EEEEENS4_23SM90_TMA_LOAD_MULTICASTENS4_14ComposedLayoutINS4_7SwizzleILi2ELi4ELi3EEENS4_18smem_ptr_flag_bitsILi8EEENSS_INS5_IJSC_SH_EEENS5_IJSH_SB_EEEEEEEvNS4_8identityENS4_13SM90_TMA_LOADES19_vS1A_EENS_8epilogue10collective18CollectiveEpilogueINS1D_23Sm100TmaWarpSpecializedILi4ELi2ELi64ELb0ELb0EEEJSI_NS5_IJNSS_ISF_SB_EENSS_ISH_SB_EEEEEaSJ_aSJ_NS1D_6fusion15FusionCallbacksIS1H_NS1L_17LinearCombinationIaiaiLNS_15FloatRoundStyleE2EEESI_S1K_JEEENS4_5SM1004TMEM4LOAD26SM100_TMEM_LOAD_32dp32b64xES1B_S19_NS4_39AutoVectorizingCopyWithAssumedAlignmentILi128EEENS4_14SM90_TMA_STOREES19_S1W_S1W_EEEvvEEEEvNT_6ParamsE) ;  /* 0xffffff3802587950 */ /* 0x000fea0003c3ffff */
.L_x_179:
[----:B------:R-:W-:-:S00]  /*c6a0*/  BRA `(.L_x_179) ;  /* 0xfffffffc00fc7947 */ /* 0x000fc0000383ffff */
[----:B------:R-:W-:-:S00]  /*c6b0*/  NOP ;  /* 0x0000000000007918 */ /* 0x000fc00000000000 */
        /* <DEDUP_REMOVED lines=12> */
.L_x_180:


//--------------------- .nv.global.init           --------------------------
	.section	.nv.global.init,"aw",@progbits
.nv.global.init:
	.type		$str$27,@object
	.size		$str$27,($str$28 - $str$27)
$str$27:
        /*0000*/ 	.byte	0x28, 0x61, 0x64, 0x64, 0x72, 0x65, 0x73, 0x73, 0x20, 0x26, 0x20, 0x6d, 0x61, 0x73, 0x6b, 0x29
        /*0010*/ 	.byte	0x20, 0x3d, 0x3d, 0x20, 0x30, 0x00
	.type		$str$28,@object
	.size		$str$28,($str$26 - $str$28)
$str$28:
        /*0016*/ 	.byte	0x2f, 0x74, 0x6d, 0x70, 0x2f, 0x63, 0x75, 0x74, 0x6c, 0x61, 0x73, 0x73, 0x5f, 0x73, 0x77, 0x65
        /*0026*/ 	.byte	0x65, 0x70, 0x5f, 0x73, 0x72, 0x63, 0x2f, 0x69, 0x6e, 0x63, 0x6c, 0x75, 0x64, 0x65, 0x2f, 0x63
        /*0036*/ 	.byte	0x75, 0x74, 0x65, 0x2f, 0x70, 0x6f, 0x69, 0x6e, 0x74, 0x65, 0x72, 0x5f, 0x66, 0x6c, 0x61, 0x67
        /*0046*/ 	.byte	0x67, 0x65, 0x64, 0x2e, 0x68, 0x70, 0x70, 0x00
	.type		$str$26,@object
	.size		$str$26,($str$25 - $str$26)
$str$26:
        /*004e*/ 	.byte	0x2f, 0x74, 0x6d, 0x70, 0x2f, 0x63, 0x75, 0x74, 0x6c, 0x61, 0x73, 0x73, 0x5f, 0x73, 0x77, 0x65
        /*005e*/ 	.byte	0x65, 0x70, 0x5f, 0x73, 0x72, 0x63, 0x2f, 0x69, 0x6e, 0x63, 0x6c, 0x75, 0x64, 0x65, 0x2f, 0x63
        /*006e*/ 	.byte	0x75, 0x74, 0x65, 0x2f, 0x61, 0x74, 0x6f, 0x6d, 0x2f, 0x63, 0x6f, 0x70, 0x79, 0x5f, 0x74, 0x72
        /*007e*/ 	.byte	0x61, 0x69, 0x74, 0x73, 0x5f, 0x73, 0x6d, 0x31, 0x30, 0x30, 0x2e, 0x68, 0x70, 0x70, 0x00
	.type		$str$25,@object
	.size		$str$25,(__unnamed_1 - $str$25)
$str$25:
        /*008d*/ 	.byte	0x28, 0x28, 0x75, 0x69, 0x6e, 0x74, 0x33, 0x32, 0x5f, 0x74, 0x28, 0x74, 0x68, 0x72, 0x65, 0x61
        /*009d*/ 	.byte	0x64, 0x49, 0x64, 0x78, 0x2e, 0x78, 0x29, 0x20, 0x2f, 0x20, 0x33, 0x32, 0x29, 0x20, 0x25, 0x20
        /*00ad*/ 	.byte	0x34, 0x29, 0x20, 0x3d, 0x3d, 0x20, 0x28, 0x28, 0x28, 0x74, 0x6d, 0x65, 0x6d, 0x5f, 0x61, 0x64
        /*00bd*/ 	.byte	0x64, 0x72, 0x20, 0x3e, 0x3e, 0x20, 0x31, 0x36, 0x29, 0x20, 0x2f, 0x20, 0x33, 0x32, 0x29, 0x20
        /*00cd*/ 	.byte	0x25, 0x20, 0x34, 0x29, 0x00
	.type		__unnamed_1,@object
	.size		__unnamed_1,(__unnamed_2 - __unnamed_1)
__unnamed_1:
        /*00d2*/ 	.byte	0x61, 0x75, 0x74, 0x6f, 0x20, 0x63, 0x75, 0x74, 0x65, 0x3a, 0x3a, 0x61, 0x73, 0x5f, 0x70, 0x6f
        /* <DEDUP_REMOVED lines=24> */
        /*0262*/ 	.byte	0x5d, 0x00
	.type		__unnamed_2,@object
	.size		__unnamed_2,(__unnamed_3 - __unnamed_2)
__unnamed_2:
        /* <DEDUP_REMOVED lines=26> */
	.type		__unnamed_3,@object
	.size		__unnamed_3,(.L_3 - __unnamed_3)
__unnamed_3:
        /* <DEDUP_REMOVED lines=42> */
        /*0696*/ 	.byte	0x43, 0x3c, 0x30, 0x3e, 0x3e, 0x3e, 0x3e, 0x5d, 0x00
.L_3:


//--------------------- .nv.shared._ZN7cutlass13device_kernelINS_4gemm6kernel13GemmUniversalIN4cute5tupleIJiiiiEEENS1_10collective13CollectiveMmaINS1_35MainloopSm100TmaUmmaWarpSpecializedILi7ELi2ELi2ENS5_IJNS4_1CILi1EEENSA_ILi8EEESB_EEEEENS5_IJNSA_ILi128EEENSA_ILi256EEENSA_ILi64EEEEEEaNS5_IJlSB_lEEEaSJ_NS4_8TiledMMAINS4_8MMA_AtomIJNS4_15SM100_MMA_S8_SSIaaiLi128ELi256ELNS4_4UMMA5MajorE0ELSO_0ELNSN_8SaturateE0EEEEEENS4_6LayoutINS5_IJSB_SB_SB_EEENS5_IJNSA_ILi0EEESU_SU_EEEEENS5_IJNS4_10UnderscoreESX_SX_EEEEENS4_23SM90_TMA_LOAD_MULTICASTENS4_14ComposedLayoutINS4_7SwizzleILi2ELi4ELi3EEENS4_18smem_ptr_flag_bitsILi8EEENSS_INS5_IJSC_SH_EEENS5_IJSH_SB_EEEEEEEvNS4_8identityENS4_13SM90_TMA_LOADES19_vS1A_EENS_8epilogue10collective18CollectiveEpilogueINS1D_23Sm100TmaWarpSpecializedILi4ELi2ELi64ELb0ELb0EEEJSI_NS5_IJNSS_ISF_SB_EENSS_ISH_SB_EEEEEaSJ_aSJ_NS1D_6fusion15FusionCallbacksIS1H_NS1L_17LinearCombinationIaiaiLNS_15FloatRoundStyleE2EEESI_S1K_JEEENS4_5SM1004TMEM4LOAD26SM100_TMEM_LOAD_32dp32b64xES1B_S19_NS4_39AutoVectorizingCopyWithAssumedAlignmentILi128EEENS4_14SM90_TMA_STOREES19_S1W_S1W_EEEvvEEEEvNT_6ParamsE --------------------------
	.section	.nv.shared._ZN7cutlass13device_kernelINS_4gemm6kernel13GemmUniversalIN4cute5tupleIJiiiiEEENS1_10collective13CollectiveMmaINS1_35MainloopSm100TmaUmmaWarpSpecializedILi7ELi2ELi2ENS5_IJNS4_1CILi1EEENSA_ILi8EEESB_EEEEENS5_IJNSA_ILi128EEENSA_ILi256EEENSA_ILi64EEEEEEaNS5_IJlSB_lEEEaSJ_NS4_8TiledMMAINS4_8MMA_AtomIJNS4_15SM100_MMA_S8_SSIaaiLi128ELi256ELNS4_4UMMA5MajorE0ELSO_0ELNSN_8SaturateE0EEEEEENS4_6LayoutINS5_IJSB_SB_SB_EEENS5_IJNSA_ILi0EEESU_SU_EEEEENS5_IJNS4_10UnderscoreESX_SX_EEEEENS4_23SM90_TMA_LOAD_MULTICASTENS4_14ComposedLayoutINS4_7SwizzleILi2ELi4ELi3EEENS4_18smem_ptr_flag_bitsILi8EEENSS_INS5_IJSC_SH_EEENS5_IJSH_SB_EEEEEEEvNS4_8identityENS4_13SM90_TMA_LOADES19_vS1A_EENS_8epilogue10collective18CollectiveEpilogueINS1D_23Sm100TmaWarpSpecializedILi4ELi2ELi64ELb0ELb0EEEJSI_NS5_IJNSS_ISF_SB_EENSS_ISH_SB_EEEEEaSJ_aSJ_NS1D_6fusion15FusionCallbacksIS1H_NS1L_17LinearCombinationIaiaiLNS_15FloatRoundStyleE2EEESI_S1K_JEEENS4_5SM1004TMEM4LOAD26SM100_TMEM_LOAD_32dp32b64xES1B_S19_NS4_39AutoVectorizingCopyWithAssumedAlignmentILi128EEENS4_14SM90_TMA_STOREES19_S1W_S1W_EEEvvEEEEvNT_6ParamsE,"aw",@nobits
	.sectionflags	@""
	.align	16
	.zero		1024


//--------------------- .nv.shared.reserved.0     --------------------------
	.section	.nv.shared.reserved.0,"aw",@nobits
	.weak		__nv_reservedSMEM_offset_0_alias
	.size		__nv_reservedSMEM_offset_0_alias, 0, 64
	.other		__nv_reservedSMEM_offset_0_alias,@"STO_CUDA_RESERVED_SHARED STV_DEFAULT"
__nv_reservedSMEM_offset_0_alias:
	.zero		0
.nv.shared.reserved.0:
	.zero		64
	.weak		__nv_reservedSMEM_tcgen05_partition
	.type		__nv_reservedSMEM_tcgen05_partition,@object
	.size		__nv_reservedSMEM_tcgen05_partition,(.L_0 - __nv_reservedSMEM_tcgen05_partition)
__nv_reservedSMEM_tcgen05_partition:
	.zero		32
.L_0:


//--------------------- .nv.global                --------------------------
	.section	.nv.global,"aw",@nobits
.nv.global:
	.type		_ZN40_INTERNAL_33338135_4_k_cu_f28fd7ec_290954cute1_E,@object
	.size		_ZN40_INTERNAL_33338135_4_k_cu_f28fd7ec_290954cute1_E,(_ZN40_INTERNAL_33338135_4_k_cu_f28fd7ec_290954cuda3std3__45__cpo6cbeginE - _ZN40_INTERNAL_33338135_4_k_cu_f28fd7ec_290954cute1_E)
_ZN40_INTERNAL_33338135_4_k_cu_f28fd7ec_290954cute1_E:
	.zero		1
	.type		_ZN40_INTERNAL_33338135_4_k_cu_f28fd7ec_290954cuda3std3__45__cpo6cbeginE,@object
	.size		_ZN40_INTERNAL_33338135_4_k_cu_f28fd7ec_290954cuda3std3__45__cpo6cbeginE,(_ZN40_INTERNAL_33338135_4_k_cu_f28fd7ec_290954cuda3std3__48in_placeE - _ZN40_INTERNAL_33338135_4_k_cu_f28fd7ec_290954cuda3std3__45__cpo6cbeginE)
_ZN40_INTERNAL_33338135_4_k_cu_f28fd7ec_290954cuda3std3__45__cpo6cbeginE:
	.zero		1
	.type		_ZN40_INTERNAL_33338135_4_k_cu_f28fd7ec_290954cuda3std3__48in_placeE,@object
	.size		_ZN40_INTERNAL_33338135_4_k_cu_f28fd7ec_290954cuda3std3__48in_placeE,(_ZN40_INTERNAL_33338135_4_k_cu_f28fd7ec_290954cuda3std6ranges3__45__cpo9iter_moveE - _ZN40_INTERNAL_33338135_4_k_cu_f28fd7ec_290954cuda3std3__48in_placeE)
_ZN40_INTERNAL_33338135_4_k_cu_f28fd7ec_290954cuda3std3__48in_placeE:
	.zero		1
	.type		_ZN40_INTERNAL_33338135_4_k_cu_f28fd7ec_290954cuda3std6ranges3__45__cpo9iter_moveE,@object
	.size		_ZN40_INTERNAL_33338135_4_k_cu_f28fd7ec_290954cuda3std6ranges3__45__cpo9iter_moveE,(_ZN40_INTERNAL_33338135_4_k_cu_f28fd7ec_290954cuda3std3__45__cpo5beginE - _ZN40_INTERNAL_33338135_4_k_cu_f28fd7ec_290954cuda3std6ranges3__45__cpo9iter_moveE)
_ZN40_INTERNAL_33338135_4_k_cu_f28fd7ec_290954cuda3std6ranges3__45__cpo9iter_moveE:
	.zero		1
	.type		_ZN40_INTERNAL_33338135_4_k_cu_f28fd7ec_290954cuda3std3__45__cpo5beginE,@object
	.size		_ZN40_INTERNAL_33338135_4_k_cu_f28fd7ec_290954cuda3std3__45__cpo5beginE,(_ZN40_INTERNAL_33338135_4_k_cu_f28fd7ec_290954cuda3std3__442_GLOBAL__N__33338135_4_k_cu_f28fd7ec_290956ignoreE - _ZN40_INTERNAL_33338135_4_k_cu_f28fd7ec_290954cuda3std3__45__cpo5beginE)
_ZN40_INTERNAL_33338135_4_k_cu_f28fd7ec_290954cuda3std3__45__cpo5beginE:
	.zero		1
	.type		_ZN40_INTERNAL_33338135_4_k_cu_f28fd7ec_290954cuda3std3__442_GLOBAL__N__33338135_4_k_cu_f28fd7ec_290956ignoreE,@object
	.size		_ZN40_INTERNAL_33338135_4_k_cu_f28fd7ec_290954cuda3std3__442_GLOBAL__N__33338135_4_k_cu_f28fd7ec_290956ignoreE,(_ZN40_INTERNAL_33338135_4_k_cu_f28fd7ec_290954cute7productE - _ZN40_INTERNAL_33338135_4_k_cu_f28fd7ec_290954cuda3std3__442_GLOBAL__N__33338135_4_k_cu_f28fd7ec_290956ignoreE)
_ZN40_INTERNAL_33338135_4_k_cu_f28fd7ec_290954cuda3std3__442_GLOBAL__N__33338135_4_k_cu_f28fd7ec_290956ignoreE:
	.zero		1
	.type		_ZN40_INTERNAL_33338135_4_k_cu_f28fd7ec_290954cute7productE,@object
	.size		_ZN40_INTERNAL_33338135_4_k_cu_f28fd7ec_290954cute7productE,(_ZN40_INTERNAL_33338135_4_k_cu_f28fd7ec_290954cuda3std3__45__cpo3endE - _ZN40_INTERNAL_33338135_4_k_cu_f28fd7ec_290954cute7productE)
_ZN40_INTERNAL_33338135_4_k_cu_f28fd7ec_290954cute7productE:
	.zero		1
	.type		_ZN40_INTERNAL_33338135_4_k_cu_f28fd7ec_290954cuda3std3__45__cpo3endE,@object
	.size		_ZN40_INTERNAL_33338135_4_k_cu_f28fd7ec_290954cuda3std3__45__cpo3endE,(_ZN40_INTERNAL_33338135_4_k_cu_f28fd7ec_290954cuda3std3__419piecewise_constructE - _ZN40_INTERNAL_33338135_4_k_cu_f28fd7ec_290954cuda3std3__45__cpo3endE)
_ZN40_INTERNAL_33338135_4_k_cu_f28fd7ec_290954cuda3std3__45__cpo3endE:
	.zero		1
	.type		_ZN40_INTERNAL_33338135_4_k_cu_f28fd7ec_290954cuda3std3__419piecewise_constructE,@object
	.size		_ZN40_INTERNAL_33338135_4_k_cu_f28fd7ec_290954cuda3std3__419piecewise_constructE,(_ZN40_INTERNAL_33338135_4_k_cu_f28fd7ec_290954cuda3std3__45__cpo4cendE - _ZN40_INTERNAL_33338135_4_k_cu_f28fd7ec_290954cuda3std3__419piecewise_constructE)
_ZN40_INTERNAL_33338135_4_k_cu_f28fd7ec_290954cuda3std3__419piecewise_constructE:
	.zero		1
	.type		_ZN40_INTERNAL_33338135_4_k_cu_f28fd7ec_290954cuda3std3__45__cpo4cendE,@object
	.size		_ZN40_INTERNAL_33338135_4_k_cu_f28fd7ec_290954cuda3std3__45__cpo4cendE,(_ZN40_INTERNAL_33338135_4_k_cu_f28fd7ec_290954cuda3std6ranges3__45__cpo4swapE - _ZN40_INTERNAL_33338135_4_k_cu_f28fd7ec_290954cuda3std3__45__cpo4cendE)
_ZN40_INTERNAL_33338135_4_k_cu_f28fd7ec_290954cuda3std3__45__cpo4cendE:
	.zero		1
	.type		_ZN40_INTERNAL_33338135_4_k_cu_f28fd7ec_290954cuda3std6ranges3__45__cpo4swapE,@object
	.size		_ZN40_INTERNAL_33338135_4_k_cu_f28fd7ec_290954cuda3std6ranges3__45__cpo4swapE,(.L_11 - _ZN40_INTERNAL_33338135_4_k_cu_f28fd7ec_290954cuda3std6ranges3__45__cpo4swapE)
_ZN40_INTERNAL_33338135_4_k_cu_f28fd7ec_290954cuda3std6ranges3__45__cpo4swapE:
	.zero		1
.L_11:


//--------------------- .nv.constant0._ZN7cutlass13device_kernelINS_4gemm6kernel13GemmUniversalIN4cute5tupleIJiiiiEEENS1_10collective13CollectiveMmaINS1_35MainloopSm100TmaUmmaWarpSpecializedILi7ELi2ELi2ENS5_IJNS4_1CILi1EEENSA_ILi8EEESB_EEEEENS5_IJNSA_ILi128EEENSA_ILi256EEENSA_ILi64EEEEEEaNS5_IJlSB_lEEEaSJ_NS4_8TiledMMAINS4_8MMA_AtomIJNS4_15SM100_MMA_S8_SSIaaiLi128ELi256ELNS4_4UMMA5MajorE0ELSO_0ELNSN_8SaturateE0EEEEEENS4_6LayoutINS5_IJSB_SB_SB_EEENS5_IJNSA_ILi0EEESU_SU_EEEEENS5_IJNS4_10UnderscoreESX_SX_EEEEENS4_23SM90_TMA_LOAD_MULTICASTENS4_14ComposedLayoutINS4_7SwizzleILi2ELi4ELi3EEENS4_18smem_ptr_flag_bitsILi8EEENSS_INS5_IJSC_SH_EEENS5_IJSH_SB_EEEEEEEvNS4_8identityENS4_13SM90_TMA_LOADES19_vS1A_EENS_8epilogue10collective18CollectiveEpilogueINS1D_23Sm100TmaWarpSpecializedILi4ELi2ELi64ELb0ELb0EEEJSI_NS5_IJNSS_ISF_SB_EENSS_ISH_SB_EEEEEaSJ_aSJ_NS1D_6fusion15FusionCallbacksIS1H_NS1L_17LinearCombinationIaiaiLNS_15FloatRoundStyleE2EEESI_S1K_JEEENS4_5SM1004TMEM4LOAD26SM100_TMEM_LOAD_32dp32b64xES1B_S19_NS4_39AutoVectorizingCopyWithAssumedAlignmentILi128EEENS4_14SM90_TMA_STOREES19_S1W_S1W_EEEvvEEEEvNT_6ParamsE --------------------------
	.section	.nv.constant0._ZN7cutlass13device_kernelINS_4gemm6kernel13GemmUniversalIN4cute5tupleIJiiiiEEENS1_10collective13CollectiveMmaINS1_35MainloopSm100TmaUmmaWarpSpecializedILi7ELi2ELi2ENS5_IJNS4_1CILi1EEENSA_ILi8EEESB_EEEEENS5_IJNSA_ILi128EEENSA_ILi256EEENSA_ILi64EEEEEEaNS5_IJlSB_lEEEaSJ_NS4_8TiledMMAINS4_8MMA_AtomIJNS4_15SM100_MMA_S8_SSIaaiLi128ELi256ELNS4_4UMMA5MajorE0ELSO_0ELNSN_8SaturateE0EEEEEENS4_6LayoutINS5_IJSB_SB_SB_EEENS5_IJNSA_ILi0EEESU_SU_EEEEENS5_IJNS4_10UnderscoreESX_SX_EEEEENS4_23SM90_TMA_LOAD_MULTICASTENS4_14ComposedLayoutINS4_7SwizzleILi2ELi4ELi3EEENS4_18smem_ptr_flag_bitsILi8EEENSS_INS5_IJSC_SH_EEENS5_IJSH_SB_EEEEEEEvNS4_8identityENS4_13SM90_TMA_LOADES19_vS1A_EENS_8epilogue10collective18CollectiveEpilogueINS1D_23Sm100TmaWarpSpecializedILi4ELi2ELi64ELb0ELb0EEEJSI_NS5_IJNSS_ISF_SB_EENSS_ISH_SB_EEEEEaSJ_aSJ_NS1D_6fusion15FusionCallbacksIS1H_NS1L_17LinearCombinationIaiaiLNS_15FloatRoundStyleE2EEESI_S1K_JEEENS4_5SM1004TMEM4LOAD26SM100_TMEM_LOAD_32dp32b64xES1B_S19_NS4_39AutoVectorizingCopyWithAssumedAlignmentILi128EEENS4_14SM90_TMA_STOREES19_S1W_S1W_EEEvvEEEEvNT_6ParamsE,"a",@progbits
	.sectionflags	@""
	.align	4
.nv.constant0._ZN7cutlass13device_kernelINS_4gemm6kernel13GemmUniversalIN4cute5tupleIJiiiiEEENS1_10collective13CollectiveMmaINS1_35MainloopSm100TmaUmmaWarpSpecializedILi7ELi2ELi2ENS5_IJNS4_1CILi1EEENSA_ILi8EEESB_EEEEENS5_IJNSA_ILi128EEENSA_ILi256EEENSA_ILi64EEEEEEaNS5_IJlSB_lEEEaSJ_NS4_8TiledMMAINS4_8MMA_AtomIJNS4_15SM100_MMA_S8_SSIaaiLi128ELi256ELNS4_4UMMA5MajorE0ELSO_0ELNSN_8SaturateE0EEEEEENS4_6LayoutINS5_IJSB_SB_SB_EEENS5_IJNSA_ILi0EEESU_SU_EEEEENS5_IJNS4_10UnderscoreESX_SX_EEEEENS4_23SM90_TMA_LOAD_MULTICASTENS4_14ComposedLayoutINS4_7SwizzleILi2ELi4ELi3EEENS4_18smem_ptr_flag_bitsILi8EEENSS_INS5_IJSC_SH_EEENS5_IJSH_SB_EEEEEEEvNS4_8identityENS4_13SM90_TMA_LOADES19_vS1A_EENS_8epilogue10collective18CollectiveEpilogueINS1D_23Sm100TmaWarpSpecializedILi4ELi2ELi64ELb0ELb0EEEJSI_NS5_IJNSS_ISF_SB_EENSS_ISH_SB_EEEEEaSJ_aSJ_NS1D_6fusion15FusionCallbacksIS1H_NS1L_17LinearCombinationIaiaiLNS_15FloatRoundStyleE2EEESI_S1K_JEEENS4_5SM1004TMEM4LOAD26SM100_TMEM_LOAD_32dp32b64xES1B_S19_NS4_39AutoVectorizingCopyWithAssumedAlignmentILi128EEENS4_14SM90_TMA_STOREES19_S1W_S1W_EEEvvEEEEvNT_6ParamsE:
	.zero		2944


//--------------------- SYMBOLS --------------------------

	.type		.nv.reservedSmem.offset0,@object
	.size		.nv.reservedSmem.offset0,0x4
	.type		.nv.reservedSmem.cap,@object
	.size		.nv.reservedSmem.cap,0x4
	.type		__assertfail,@function
